//
// Generated by NVIDIA NVVM Compiler
//
// Compiler Build ID: CL-36424714
// Cuda compilation tools, release 13.0, V13.0.88
// Based on NVVM 20.0.0
//

.version 9.0
.target sm_100
.address_size 64

	// .globl	_Z15kernel_get_celliPKfffiPi
.func  (.param .b64 func_retval0) __internal_accurate_pow
(
	.param .b64 __internal_accurate_pow_param_0
)
;

.visible .entry _Z15kernel_get_celliPKfffiPi(
	.param .u32 _Z15kernel_get_celliPKfffiPi_param_0,
	.param .u64 .ptr .align 1 _Z15kernel_get_celliPKfffiPi_param_1,
	.param .f32 _Z15kernel_get_celliPKfffiPi_param_2,
	.param .f32 _Z15kernel_get_celliPKfffiPi_param_3,
	.param .u32 _Z15kernel_get_celliPKfffiPi_param_4,
	.param .u64 .ptr .align 1 _Z15kernel_get_celliPKfffiPi_param_5
)
{
	.reg .pred 	%p<2>;
	.reg .b32 	%r<11>;
	.reg .b32 	%f<10>;
	.reg .b64 	%rd<8>;

	ld.param.u32 	%r3, [_Z15kernel_get_celliPKfffiPi_param_0];
	ld.param.u64 	%rd1, [_Z15kernel_get_celliPKfffiPi_param_1];
	ld.param.f32 	%f1, [_Z15kernel_get_celliPKfffiPi_param_2];
	ld.param.f32 	%f2, [_Z15kernel_get_celliPKfffiPi_param_3];
	ld.param.u32 	%r2, [_Z15kernel_get_celliPKfffiPi_param_4];
	ld.param.u64 	%rd2, [_Z15kernel_get_celliPKfffiPi_param_5];
	mov.u32 	%r4, %ctaid.x;
	mov.u32 	%r5, %ntid.x;
	mov.u32 	%r6, %tid.x;
	mad.lo.s32 	%r1, %r4, %r5, %r6;
	setp.ge.s32 	%p1, %r1, %r3;
	@%p1 bra 	$L__BB0_2;
	cvta.to.global.u64 	%rd3, %rd1;
	cvta.to.global.u64 	%rd4, %rd2;
	mul.wide.s32 	%rd5, %r1, 4;
	add.s64 	%rd6, %rd3, %rd5;
	ld.global.f32 	%f3, [%rd6];
	sub.f32 	%f4, %f3, %f1;
	sub.f32 	%f5, %f2, %f1;
	div.rn.f32 	%f6, %f4, %f5;
	cvt.rn.f32.s32 	%f7, %r2;
	mul.f32 	%f8, %f6, %f7;
	cvt.rmi.f32.f32 	%f9, %f8;
	cvt.rzi.s32.f32 	%r7, %f9;
	add.s32 	%r8, %r2, -1;
	min.s32 	%r9, %r7, %r8;
	max.s32 	%r10, %r9, 0;
	add.s64 	%rd7, %rd4, %rd5;
	st.global.u32 	[%rd7], %r10;
$L__BB0_2:
	ret;

}
	// .globl	_Z19kernel_get_velocityiiPKfS0_ffiPf
.visible .entry _Z19kernel_get_velocityiiPKfS0_ffiPf(
	.param .u32 _Z19kernel_get_velocityiiPKfS0_ffiPf_param_0,
	.param .u32 _Z19kernel_get_velocityiiPKfS0_ffiPf_param_1,
	.param .u64 .ptr .align 1 _Z19kernel_get_velocityiiPKfS0_ffiPf_param_2,
	.param .u64 .ptr .align 1 _Z19kernel_get_velocityiiPKfS0_ffiPf_param_3,
	.param .f32 _Z19kernel_get_velocityiiPKfS0_ffiPf_param_4,
	.param .f32 _Z19kernel_get_velocityiiPKfS0_ffiPf_param_5,
	.param .u32 _Z19kernel_get_velocityiiPKfS0_ffiPf_param_6,
	.param .u64 .ptr .align 1 _Z19kernel_get_velocityiiPKfS0_ffiPf_param_7
)
{
	.reg .pred 	%p<4>;
	.reg .b32 	%r<23>;
	.reg .b32 	%f<13>;
	.reg .b64 	%rd<15>;

	ld.param.u32 	%r3, [_Z19kernel_get_velocityiiPKfS0_ffiPf_param_0];
	ld.param.u32 	%r6, [_Z19kernel_get_velocityiiPKfS0_ffiPf_param_1];
	ld.param.u64 	%rd1, [_Z19kernel_get_velocityiiPKfS0_ffiPf_param_2];
	ld.param.u64 	%rd2, [_Z19kernel_get_velocityiiPKfS0_ffiPf_param_3];
	ld.param.f32 	%f1, [_Z19kernel_get_velocityiiPKfS0_ffiPf_param_4];
	ld.param.f32 	%f2, [_Z19kernel_get_velocityiiPKfS0_ffiPf_param_5];
	ld.param.u32 	%r5, [_Z19kernel_get_velocityiiPKfS0_ffiPf_param_6];
	ld.param.u64 	%rd3, [_Z19kernel_get_velocityiiPKfS0_ffiPf_param_7];
	mov.u32 	%r7, %ctaid.x;
	mov.u32 	%r8, %ntid.x;
	mov.u32 	%r9, %tid.x;
	mad.lo.s32 	%r1, %r7, %r8, %r9;
	mov.u32 	%r10, %ctaid.y;
	mov.u32 	%r11, %ntid.y;
	mov.u32 	%r12, %tid.y;
	mad.lo.s32 	%r13, %r10, %r11, %r12;
	setp.ge.s32 	%p1, %r1, %r3;
	setp.ge.s32 	%p2, %r13, %r6;
	or.pred  	%p3, %p1, %p2;
	@%p3 bra 	$L__BB1_2;
	cvta.to.global.u64 	%rd4, %rd1;
	cvta.to.global.u64 	%rd5, %rd2;
	cvta.to.global.u64 	%rd6, %rd3;
	mul.wide.s32 	%rd7, %r1, 4;
	add.s64 	%rd8, %rd4, %rd7;
	ld.global.f32 	%f3, [%rd8];
	sub.f32 	%f4, %f3, %f1;
	sub.f32 	%f5, %f2, %f1;
	div.rn.f32 	%f6, %f4, %f5;
	cvt.rn.f32.s32 	%f7, %r5;
	mul.f32 	%f8, %f6, %f7;
	cvt.rmi.f32.f32 	%f9, %f8;
	cvt.rzi.s32.f32 	%r14, %f9;
	add.s32 	%r15, %r5, -1;
	min.s32 	%r16, %r14, %r15;
	max.s32 	%r17, %r16, 0;
	mul.lo.s32 	%r18, %r17, %r6;
	shl.b32 	%r19, %r18, 1;
	add.s32 	%r20, %r19, %r13;
	mul.wide.u32 	%rd9, %r20, 4;
	add.s64 	%rd10, %rd5, %rd9;
	ld.global.f32 	%f10, [%rd10];
	add.s32 	%r21, %r20, %r6;
	mul.wide.u32 	%rd11, %r21, 4;
	add.s64 	%rd12, %rd5, %rd11;
	ld.global.f32 	%f11, [%rd12];
	fma.rn.f32 	%f12, %f3, %f10, %f11;
	mad.lo.s32 	%r22, %r13, %r3, %r1;
	mul.wide.s32 	%rd13, %r22, 4;
	add.s64 	%rd14, %rd6, %rd13;
	st.global.f32 	[%rd14], %f12;
$L__BB1_2:
	ret;

}
	// .globl	_Z24kernel_integrate_numericiiPKfS0_ffiiiPf
.visible .entry _Z24kernel_integrate_numericiiPKfS0_ffiiiPf(
	.param .u32 _Z24kernel_integrate_numericiiPKfS0_ffiiiPf_param_0,
	.param .u32 _Z24kernel_integrate_numericiiPKfS0_ffiiiPf_param_1,
	.param .u64 .ptr .align 1 _Z24kernel_integrate_numericiiPKfS0_ffiiiPf_param_2,
	.param .u64 .ptr .align 1 _Z24kernel_integrate_numericiiPKfS0_ffiiiPf_param_3,
	.param .f32 _Z24kernel_integrate_numericiiPKfS0_ffiiiPf_param_4,
	.param .f32 _Z24kernel_integrate_numericiiPKfS0_ffiiiPf_param_5,
	.param .u32 _Z24kernel_integrate_numericiiPKfS0_ffiiiPf_param_6,
	.param .u32 _Z24kernel_integrate_numericiiPKfS0_ffiiiPf_param_7,
	.param .u32 _Z24kernel_integrate_numericiiPKfS0_ffiiiPf_param_8,
	.param .u64 .ptr .align 1 _Z24kernel_integrate_numericiiPKfS0_ffiiiPf_param_9
)
{
	.reg .pred 	%p<24>;
	.reg .b32 	%r<147>;
	.reg .b32 	%f<241>;
	.reg .b64 	%rd<55>;

	ld.param.u32 	%r21, [_Z24kernel_integrate_numericiiPKfS0_ffiiiPf_param_0];
	ld.param.u32 	%r26, [_Z24kernel_integrate_numericiiPKfS0_ffiiiPf_param_1];
	ld.param.u64 	%rd2, [_Z24kernel_integrate_numericiiPKfS0_ffiiiPf_param_2];
	ld.param.u64 	%rd4, [_Z24kernel_integrate_numericiiPKfS0_ffiiiPf_param_3];
	ld.param.f32 	%f46, [_Z24kernel_integrate_numericiiPKfS0_ffiiiPf_param_4];
	ld.param.f32 	%f47, [_Z24kernel_integrate_numericiiPKfS0_ffiiiPf_param_5];
	ld.param.u32 	%r23, [_Z24kernel_integrate_numericiiPKfS0_ffiiiPf_param_6];
	ld.param.u32 	%r24, [_Z24kernel_integrate_numericiiPKfS0_ffiiiPf_param_7];
	ld.param.u32 	%r25, [_Z24kernel_integrate_numericiiPKfS0_ffiiiPf_param_8];
	ld.param.u64 	%rd3, [_Z24kernel_integrate_numericiiPKfS0_ffiiiPf_param_9];
	cvta.to.global.u64 	%rd1, %rd4;
	mov.u32 	%r27, %ctaid.x;
	mov.u32 	%r28, %ntid.x;
	mov.u32 	%r29, %tid.x;
	mad.lo.s32 	%r1, %r27, %r28, %r29;
	mov.u32 	%r30, %ctaid.y;
	mov.u32 	%r31, %ntid.y;
	mov.u32 	%r32, %tid.y;
	mad.lo.s32 	%r33, %r30, %r31, %r32;
	setp.ge.s32 	%p1, %r1, %r21;
	setp.ge.s32 	%p2, %r33, %r26;
	or.pred  	%p3, %p1, %p2;
	@%p3 bra 	$L__BB2_31;
	cvta.to.global.u64 	%rd5, %rd2;
	mul.wide.s32 	%rd6, %r1, 4;
	add.s64 	%rd7, %rd5, %rd6;
	ld.global.f32 	%f240, [%rd7];
	cvt.rn.f32.s32 	%f48, %r24;
	rcp.rn.f32 	%f2, %f48;
	sub.f32 	%f3, %f47, %f46;
	cvt.rn.f32.s32 	%f4, %r23;
	add.s32 	%r3, %r23, -1;
	setp.lt.s32 	%p4, %r24, 1;
	@%p4 bra 	$L__BB2_30;
	sub.f32 	%f49, %f240, %f46;
	div.rn.f32 	%f50, %f49, %f3;
	mul.f32 	%f51, %f50, %f4;
	cvt.rmi.f32.f32 	%f52, %f51;
	cvt.rzi.s32.f32 	%r34, %f52;
	min.s32 	%r35, %r34, %r3;
	max.s32 	%r146, %r35, 0;
	cvt.rn.f32.s32 	%f53, %r25;
	div.rn.f32 	%f5, %f2, %f53;
	setp.lt.s32 	%p5, %r25, 1;
	@%p5 bra 	$L__BB2_16;
	and.b32  	%r5, %r25, 3;
	and.b32  	%r6, %r25, 1;
	and.b32  	%r76, %r25, 2147483644;
	neg.s32 	%r7, %r76;
	mul.f32 	%f6, %f5, 0f3F000000;
	mov.b32 	%r141, 0;
$L__BB2_4:
	sub.f32 	%f134, %f240, %f46;
	div.rn.f32 	%f135, %f134, %f3;
	mul.f32 	%f136, %f135, %f4;
	cvt.rmi.f32.f32 	%f137, %f136;
	cvt.rzi.s32.f32 	%r77, %f137;
	min.s32 	%r78, %r77, %r3;
	max.s32 	%r79, %r78, 0;
	mul.lo.s32 	%r80, %r79, %r26;
	shl.b32 	%r81, %r80, 1;
	add.s32 	%r82, %r81, %r33;
	mul.wide.u32 	%rd20, %r82, 4;
	add.s64 	%rd21, %rd1, %rd20;
	ld.global.f32 	%f8, [%rd21];
	add.s32 	%r83, %r82, %r26;
	mul.wide.u32 	%rd22, %r83, 4;
	add.s64 	%rd23, %rd1, %rd22;
	ld.global.f32 	%f9, [%rd23];
	abs.f32 	%f138, %f8;
	setp.geu.f32 	%p16, %f138, 0f358637BD;
	@%p16 bra 	$L__BB2_6;
	fma.rn.f32 	%f227, %f2, %f9, %f240;
	bra.uni 	$L__BB2_7;
$L__BB2_6:
	mul.f32 	%f139, %f2, %f8;
	fma.rn.f32 	%f140, %f139, 0f3BBB989D, 0f3F000000;
	cvt.sat.f32.f32 	%f141, %f140;
	mov.f32 	%f142, 0f4B400001;
	mov.f32 	%f143, 0f437C0000;
	fma.rm.f32 	%f144, %f141, %f143, %f142;
	add.f32 	%f145, %f144, 0fCB40007F;
	neg.f32 	%f146, %f145;
	fma.rn.f32 	%f147, %f139, 0f3FB8AA3B, %f146;
	fma.rn.f32 	%f148, %f139, 0f32A57060, %f147;
	mov.b32 	%r84, %f144;
	shl.b32 	%r85, %r84, 23;
	mov.b32 	%f149, %r85;
	ex2.approx.ftz.f32 	%f150, %f148;
	mul.f32 	%f151, %f150, %f149;
	div.rn.f32 	%f152, %f9, %f8;
	add.f32 	%f153, %f240, %f152;
	mul.f32 	%f154, %f153, %f151;
	sub.f32 	%f227, %f154, %f152;
$L__BB2_7:
	setp.lt.u32 	%p17, %r25, 4;
	fma.rn.f32 	%f156, %f240, %f8, %f9;
	mul.f32 	%f13, %f6, %f156;
	@%p17 bra 	$L__BB2_10;
	mov.u32 	%r143, %r7;
$L__BB2_9:
	.pragma "nounroll";
	add.f32 	%f157, %f240, %f13;
	sub.f32 	%f158, %f157, %f46;
	div.rn.f32 	%f159, %f158, %f3;
	mul.f32 	%f160, %f159, %f4;
	cvt.rmi.f32.f32 	%f161, %f160;
	cvt.rzi.s32.f32 	%r86, %f161;
	min.s32 	%r87, %r86, %r3;
	max.s32 	%r88, %r87, 0;
	mul.lo.s32 	%r89, %r88, %r26;
	shl.b32 	%r90, %r89, 1;
	add.s32 	%r91, %r90, %r33;
	mul.wide.u32 	%rd24, %r91, 4;
	add.s64 	%rd25, %rd1, %rd24;
	ld.global.f32 	%f162, [%rd25];
	add.s32 	%r92, %r91, %r26;
	mul.wide.u32 	%rd26, %r92, 4;
	add.s64 	%rd27, %rd1, %rd26;
	ld.global.f32 	%f163, [%rd27];
	fma.rn.f32 	%f164, %f162, %f157, %f163;
	fma.rn.f32 	%f165, %f5, %f164, %f240;
	add.f32 	%f166, %f165, %f13;
	sub.f32 	%f167, %f166, %f46;
	div.rn.f32 	%f168, %f167, %f3;
	mul.f32 	%f169, %f168, %f4;
	cvt.rmi.f32.f32 	%f170, %f169;
	cvt.rzi.s32.f32 	%r93, %f170;
	min.s32 	%r94, %r93, %r3;
	max.s32 	%r95, %r94, 0;
	mul.lo.s32 	%r96, %r95, %r26;
	shl.b32 	%r97, %r96, 1;
	add.s32 	%r98, %r97, %r33;
	mul.wide.u32 	%rd28, %r98, 4;
	add.s64 	%rd29, %rd1, %rd28;
	ld.global.f32 	%f171, [%rd29];
	add.s32 	%r99, %r98, %r26;
	mul.wide.u32 	%rd30, %r99, 4;
	add.s64 	%rd31, %rd1, %rd30;
	ld.global.f32 	%f172, [%rd31];
	fma.rn.f32 	%f173, %f171, %f166, %f172;
	fma.rn.f32 	%f174, %f5, %f173, %f165;
	add.f32 	%f175, %f174, %f13;
	sub.f32 	%f176, %f175, %f46;
	div.rn.f32 	%f177, %f176, %f3;
	mul.f32 	%f178, %f177, %f4;
	cvt.rmi.f32.f32 	%f179, %f178;
	cvt.rzi.s32.f32 	%r100, %f179;
	min.s32 	%r101, %r100, %r3;
	max.s32 	%r102, %r101, 0;
	mul.lo.s32 	%r103, %r102, %r26;
	shl.b32 	%r104, %r103, 1;
	add.s32 	%r105, %r104, %r33;
	mul.wide.u32 	%rd32, %r105, 4;
	add.s64 	%rd33, %rd1, %rd32;
	ld.global.f32 	%f180, [%rd33];
	add.s32 	%r106, %r105, %r26;
	mul.wide.u32 	%rd34, %r106, 4;
	add.s64 	%rd35, %rd1, %rd34;
	ld.global.f32 	%f181, [%rd35];
	fma.rn.f32 	%f182, %f180, %f175, %f181;
	fma.rn.f32 	%f183, %f5, %f182, %f174;
	add.f32 	%f184, %f183, %f13;
	sub.f32 	%f185, %f184, %f46;
	div.rn.f32 	%f186, %f185, %f3;
	mul.f32 	%f187, %f186, %f4;
	cvt.rmi.f32.f32 	%f188, %f187;
	cvt.rzi.s32.f32 	%r107, %f188;
	min.s32 	%r108, %r107, %r3;
	max.s32 	%r109, %r108, 0;
	mul.lo.s32 	%r110, %r109, %r26;
	shl.b32 	%r111, %r110, 1;
	add.s32 	%r112, %r111, %r33;
	mul.wide.u32 	%rd36, %r112, 4;
	add.s64 	%rd37, %rd1, %rd36;
	ld.global.f32 	%f189, [%rd37];
	add.s32 	%r113, %r112, %r26;
	mul.wide.u32 	%rd38, %r113, 4;
	add.s64 	%rd39, %rd1, %rd38;
	ld.global.f32 	%f190, [%rd39];
	fma.rn.f32 	%f191, %f189, %f184, %f190;
	fma.rn.f32 	%f240, %f5, %f191, %f183;
	add.s32 	%r143, %r143, 4;
	setp.ne.s32 	%p18, %r143, 0;
	@%p18 bra 	$L__BB2_9;
$L__BB2_10:
	setp.eq.s32 	%p19, %r5, 0;
	@%p19 bra 	$L__BB2_15;
	setp.eq.s32 	%p20, %r5, 1;
	@%p20 bra 	$L__BB2_13;
	add.f32 	%f193, %f240, %f13;
	sub.f32 	%f194, %f193, %f46;
	div.rn.f32 	%f195, %f194, %f3;
	mul.f32 	%f196, %f195, %f4;
	cvt.rmi.f32.f32 	%f197, %f196;
	cvt.rzi.s32.f32 	%r114, %f197;
	min.s32 	%r115, %r114, %r3;
	max.s32 	%r116, %r115, 0;
	mul.lo.s32 	%r117, %r116, %r26;
	shl.b32 	%r118, %r117, 1;
	add.s32 	%r119, %r118, %r33;
	mul.wide.u32 	%rd40, %r119, 4;
	add.s64 	%rd41, %rd1, %rd40;
	ld.global.f32 	%f198, [%rd41];
	add.s32 	%r120, %r119, %r26;
	mul.wide.u32 	%rd42, %r120, 4;
	add.s64 	%rd43, %rd1, %rd42;
	ld.global.f32 	%f199, [%rd43];
	fma.rn.f32 	%f200, %f198, %f193, %f199;
	fma.rn.f32 	%f201, %f5, %f200, %f240;
	add.f32 	%f202, %f201, %f13;
	sub.f32 	%f203, %f202, %f46;
	div.rn.f32 	%f204, %f203, %f3;
	mul.f32 	%f205, %f204, %f4;
	cvt.rmi.f32.f32 	%f206, %f205;
	cvt.rzi.s32.f32 	%r121, %f206;
	min.s32 	%r122, %r121, %r3;
	max.s32 	%r123, %r122, 0;
	mul.lo.s32 	%r124, %r123, %r26;
	shl.b32 	%r125, %r124, 1;
	add.s32 	%r126, %r125, %r33;
	mul.wide.u32 	%rd44, %r126, 4;
	add.s64 	%rd45, %rd1, %rd44;
	ld.global.f32 	%f207, [%rd45];
	add.s32 	%r127, %r126, %r26;
	mul.wide.u32 	%rd46, %r127, 4;
	add.s64 	%rd47, %rd1, %rd46;
	ld.global.f32 	%f208, [%rd47];
	fma.rn.f32 	%f209, %f207, %f202, %f208;
	fma.rn.f32 	%f240, %f5, %f209, %f201;
$L__BB2_13:
	setp.eq.s32 	%p21, %r6, 0;
	@%p21 bra 	$L__BB2_15;
	add.f32 	%f210, %f240, %f13;
	sub.f32 	%f211, %f210, %f46;
	div.rn.f32 	%f212, %f211, %f3;
	mul.f32 	%f213, %f212, %f4;
	cvt.rmi.f32.f32 	%f214, %f213;
	cvt.rzi.s32.f32 	%r128, %f214;
	min.s32 	%r129, %r128, %r3;
	max.s32 	%r130, %r129, 0;
	mul.lo.s32 	%r131, %r130, %r26;
	shl.b32 	%r132, %r131, 1;
	add.s32 	%r133, %r132, %r33;
	mul.wide.u32 	%rd48, %r133, 4;
	add.s64 	%rd49, %rd1, %rd48;
	ld.global.f32 	%f215, [%rd49];
	add.s32 	%r134, %r133, %r26;
	mul.wide.u32 	%rd50, %r134, 4;
	add.s64 	%rd51, %rd1, %rd50;
	ld.global.f32 	%f216, [%rd51];
	fma.rn.f32 	%f217, %f215, %f210, %f216;
	fma.rn.f32 	%f240, %f5, %f217, %f240;
$L__BB2_15:
	sub.f32 	%f218, %f227, %f46;
	div.rn.f32 	%f219, %f218, %f3;
	mul.f32 	%f220, %f219, %f4;
	cvt.rmi.f32.f32 	%f221, %f220;
	cvt.rzi.s32.f32 	%r135, %f221;
	min.s32 	%r136, %r135, %r3;
	max.s32 	%r137, %r136, 0;
	setp.eq.s32 	%p22, %r146, %r137;
	selp.f32 	%f240, %f227, %f240, %p22;
	sub.f32 	%f222, %f240, %f46;
	div.rn.f32 	%f223, %f222, %f3;
	mul.f32 	%f224, %f223, %f4;
	cvt.rmi.f32.f32 	%f225, %f224;
	cvt.rzi.s32.f32 	%r138, %f225;
	min.s32 	%r139, %r138, %r3;
	max.s32 	%r146, %r139, 0;
	add.s32 	%r141, %r141, 1;
	setp.eq.s32 	%p23, %r141, %r24;
	@%p23 bra 	$L__BB2_30;
	bra.uni 	$L__BB2_4;
$L__BB2_16:
	setp.eq.s32 	%p6, %r24, 1;
	@%p6 bra 	$L__BB2_25;
	and.b32  	%r14, %r24, 2147483646;
	mov.b32 	%r145, 0;
$L__BB2_18:
	sub.f32 	%f55, %f240, %f46;
	div.rn.f32 	%f56, %f55, %f3;
	mul.f32 	%f57, %f56, %f4;
	cvt.rmi.f32.f32 	%f58, %f57;
	cvt.rzi.s32.f32 	%r37, %f58;
	min.s32 	%r38, %r37, %r3;
	max.s32 	%r39, %r38, 0;
	mul.lo.s32 	%r40, %r39, %r26;
	shl.b32 	%r41, %r40, 1;
	add.s32 	%r42, %r41, %r33;
	mul.wide.u32 	%rd8, %r42, 4;
	add.s64 	%rd9, %rd1, %rd8;
	ld.global.f32 	%f25, [%rd9];
	add.s32 	%r43, %r42, %r26;
	mul.wide.u32 	%rd10, %r43, 4;
	add.s64 	%rd11, %rd1, %rd10;
	ld.global.f32 	%f26, [%rd11];
	abs.f32 	%f59, %f25;
	setp.geu.f32 	%p7, %f59, 0f358637BD;
	@%p7 bra 	$L__BB2_20;
	fma.rn.f32 	%f235, %f2, %f26, %f240;
	bra.uni 	$L__BB2_21;
$L__BB2_20:
	mul.f32 	%f60, %f2, %f25;
	fma.rn.f32 	%f61, %f60, 0f3BBB989D, 0f3F000000;
	cvt.sat.f32.f32 	%f62, %f61;
	mov.f32 	%f63, 0f4B400001;
	mov.f32 	%f64, 0f437C0000;
	fma.rm.f32 	%f65, %f62, %f64, %f63;
	add.f32 	%f66, %f65, 0fCB40007F;
	neg.f32 	%f67, %f66;
	fma.rn.f32 	%f68, %f60, 0f3FB8AA3B, %f67;
	fma.rn.f32 	%f69, %f60, 0f32A57060, %f68;
	mov.b32 	%r44, %f65;
	shl.b32 	%r45, %r44, 23;
	mov.b32 	%f70, %r45;
	ex2.approx.ftz.f32 	%f71, %f69;
	mul.f32 	%f72, %f71, %f70;
	div.rn.f32 	%f73, %f26, %f25;
	add.f32 	%f74, %f240, %f73;
	mul.f32 	%f75, %f74, %f72;
	sub.f32 	%f235, %f75, %f73;
$L__BB2_21:
	sub.f32 	%f76, %f235, %f46;
	div.rn.f32 	%f77, %f76, %f3;
	mul.f32 	%f78, %f77, %f4;
	cvt.rmi.f32.f32 	%f79, %f78;
	cvt.rzi.s32.f32 	%r46, %f79;
	min.s32 	%r47, %r46, %r3;
	max.s32 	%r48, %r47, 0;
	setp.eq.s32 	%p8, %r146, %r48;
	selp.f32 	%f30, %f235, %f240, %p8;
	sub.f32 	%f80, %f30, %f46;
	div.rn.f32 	%f81, %f80, %f3;
	mul.f32 	%f82, %f81, %f4;
	cvt.rmi.f32.f32 	%f83, %f82;
	cvt.rzi.s32.f32 	%r49, %f83;
	min.s32 	%r50, %r49, %r3;
	max.s32 	%r17, %r50, 0;
	mul.lo.s32 	%r51, %r17, %r26;
	shl.b32 	%r52, %r51, 1;
	add.s32 	%r53, %r52, %r33;
	mul.wide.u32 	%rd12, %r53, 4;
	add.s64 	%rd13, %rd1, %rd12;
	ld.global.f32 	%f31, [%rd13];
	add.s32 	%r54, %r53, %r26;
	mul.wide.u32 	%rd14, %r54, 4;
	add.s64 	%rd15, %rd1, %rd14;
	ld.global.f32 	%f32, [%rd15];
	abs.f32 	%f84, %f31;
	setp.geu.f32 	%p9, %f84, 0f358637BD;
	@%p9 bra 	$L__BB2_23;
	fma.rn.f32 	%f236, %f2, %f32, %f30;
	bra.uni 	$L__BB2_24;
$L__BB2_23:
	mul.f32 	%f85, %f2, %f31;
	fma.rn.f32 	%f86, %f85, 0f3BBB989D, 0f3F000000;
	cvt.sat.f32.f32 	%f87, %f86;
	mov.f32 	%f88, 0f4B400001;
	mov.f32 	%f89, 0f437C0000;
	fma.rm.f32 	%f90, %f87, %f89, %f88;
	add.f32 	%f91, %f90, 0fCB40007F;
	neg.f32 	%f92, %f91;
	fma.rn.f32 	%f93, %f85, 0f3FB8AA3B, %f92;
	fma.rn.f32 	%f94, %f85, 0f32A57060, %f93;
	mov.b32 	%r55, %f90;
	shl.b32 	%r56, %r55, 23;
	mov.b32 	%f95, %r56;
	ex2.approx.ftz.f32 	%f96, %f94;
	mul.f32 	%f97, %f96, %f95;
	div.rn.f32 	%f98, %f32, %f31;
	add.f32 	%f99, %f30, %f98;
	mul.f32 	%f100, %f99, %f97;
	sub.f32 	%f236, %f100, %f98;
$L__BB2_24:
	sub.f32 	%f101, %f236, %f46;
	div.rn.f32 	%f102, %f101, %f3;
	mul.f32 	%f103, %f102, %f4;
	cvt.rmi.f32.f32 	%f104, %f103;
	cvt.rzi.s32.f32 	%r57, %f104;
	min.s32 	%r58, %r57, %r3;
	max.s32 	%r59, %r58, 0;
	setp.eq.s32 	%p10, %r17, %r59;
	selp.f32 	%f240, %f236, %f30, %p10;
	sub.f32 	%f105, %f240, %f46;
	div.rn.f32 	%f106, %f105, %f3;
	mul.f32 	%f107, %f106, %f4;
	cvt.rmi.f32.f32 	%f108, %f107;
	cvt.rzi.s32.f32 	%r60, %f108;
	min.s32 	%r61, %r60, %r3;
	max.s32 	%r146, %r61, 0;
	add.s32 	%r145, %r145, 2;
	setp.ne.s32 	%p11, %r145, %r14;
	@%p11 bra 	$L__BB2_18;
$L__BB2_25:
	and.b32  	%r62, %r24, 1;
	setp.eq.b32 	%p12, %r62, 1;
	not.pred 	%p13, %p12;
	@%p13 bra 	$L__BB2_30;
	sub.f32 	%f109, %f240, %f46;
	div.rn.f32 	%f110, %f109, %f3;
	mul.f32 	%f111, %f110, %f4;
	cvt.rmi.f32.f32 	%f112, %f111;
	cvt.rzi.s32.f32 	%r63, %f112;
	min.s32 	%r64, %r63, %r3;
	max.s32 	%r65, %r64, 0;
	mul.lo.s32 	%r66, %r65, %r26;
	shl.b32 	%r67, %r66, 1;
	add.s32 	%r68, %r67, %r33;
	mul.wide.u32 	%rd16, %r68, 4;
	add.s64 	%rd17, %rd1, %rd16;
	ld.global.f32 	%f39, [%rd17];
	add.s32 	%r69, %r68, %r26;
	mul.wide.u32 	%rd18, %r69, 4;
	add.s64 	%rd19, %rd1, %rd18;
	ld.global.f32 	%f40, [%rd19];
	abs.f32 	%f113, %f39;
	setp.geu.f32 	%p14, %f113, 0f358637BD;
	@%p14 bra 	$L__BB2_28;
	fma.rn.f32 	%f239, %f2, %f40, %f240;
	bra.uni 	$L__BB2_29;
$L__BB2_28:
	mul.f32 	%f114, %f2, %f39;
	fma.rn.f32 	%f115, %f114, 0f3BBB989D, 0f3F000000;
	cvt.sat.f32.f32 	%f116, %f115;
	mov.f32 	%f117, 0f4B400001;
	mov.f32 	%f118, 0f437C0000;
	fma.rm.f32 	%f119, %f116, %f118, %f117;
	add.f32 	%f120, %f119, 0fCB40007F;
	neg.f32 	%f121, %f120;
	fma.rn.f32 	%f122, %f114, 0f3FB8AA3B, %f121;
	fma.rn.f32 	%f123, %f114, 0f32A57060, %f122;
	mov.b32 	%r70, %f119;
	shl.b32 	%r71, %r70, 23;
	mov.b32 	%f124, %r71;
	ex2.approx.ftz.f32 	%f125, %f123;
	mul.f32 	%f126, %f125, %f124;
	div.rn.f32 	%f127, %f40, %f39;
	add.f32 	%f128, %f240, %f127;
	mul.f32 	%f129, %f128, %f126;
	sub.f32 	%f239, %f129, %f127;
$L__BB2_29:
	sub.f32 	%f130, %f239, %f46;
	div.rn.f32 	%f131, %f130, %f3;
	mul.f32 	%f132, %f131, %f4;
	cvt.rmi.f32.f32 	%f133, %f132;
	cvt.rzi.s32.f32 	%r72, %f133;
	min.s32 	%r73, %r72, %r3;
	max.s32 	%r74, %r73, 0;
	setp.eq.s32 	%p15, %r146, %r74;
	selp.f32 	%f240, %f239, %f240, %p15;
$L__BB2_30:
	mad.lo.s32 	%r140, %r33, %r21, %r1;
	cvta.to.global.u64 	%rd52, %rd3;
	mul.wide.s32 	%rd53, %r140, 4;
	add.s64 	%rd54, %rd52, %rd53;
	st.global.f32 	[%rd54], %f240;
$L__BB2_31:
	ret;

}
	// .globl	_Z28kernel_integrate_closed_formiiPKfS0_ffiPf
.visible .entry _Z28kernel_integrate_closed_formiiPKfS0_ffiPf(
	.param .u32 _Z28kernel_integrate_closed_formiiPKfS0_ffiPf_param_0,
	.param .u32 _Z28kernel_integrate_closed_formiiPKfS0_ffiPf_param_1,
	.param .u64 .ptr .align 1 _Z28kernel_integrate_closed_formiiPKfS0_ffiPf_param_2,
	.param .u64 .ptr .align 1 _Z28kernel_integrate_closed_formiiPKfS0_ffiPf_param_3,
	.param .f32 _Z28kernel_integrate_closed_formiiPKfS0_ffiPf_param_4,
	.param .f32 _Z28kernel_integrate_closed_formiiPKfS0_ffiPf_param_5,
	.param .u32 _Z28kernel_integrate_closed_formiiPKfS0_ffiPf_param_6,
	.param .u64 .ptr .align 1 _Z28kernel_integrate_closed_formiiPKfS0_ffiPf_param_7
)
{
	.reg .pred 	%p<23>;
	.reg .b32 	%r<46>;
	.reg .b32 	%f<91>;
	.reg .b64 	%rd<15>;

	ld.param.u32 	%r11, [_Z28kernel_integrate_closed_formiiPKfS0_ffiPf_param_0];
	ld.param.u32 	%r14, [_Z28kernel_integrate_closed_formiiPKfS0_ffiPf_param_1];
	ld.param.u64 	%rd2, [_Z28kernel_integrate_closed_formiiPKfS0_ffiPf_param_2];
	ld.param.u64 	%rd3, [_Z28kernel_integrate_closed_formiiPKfS0_ffiPf_param_3];
	ld.param.f32 	%f21, [_Z28kernel_integrate_closed_formiiPKfS0_ffiPf_param_4];
	ld.param.f32 	%f22, [_Z28kernel_integrate_closed_formiiPKfS0_ffiPf_param_5];
	ld.param.u32 	%r13, [_Z28kernel_integrate_closed_formiiPKfS0_ffiPf_param_6];
	ld.param.u64 	%rd4, [_Z28kernel_integrate_closed_formiiPKfS0_ffiPf_param_7];
	mov.u32 	%r15, %ctaid.x;
	mov.u32 	%r16, %ntid.x;
	mov.u32 	%r17, %tid.x;
	mad.lo.s32 	%r1, %r15, %r16, %r17;
	mov.u32 	%r18, %ctaid.y;
	mov.u32 	%r19, %ntid.y;
	mov.u32 	%r20, %tid.y;
	mad.lo.s32 	%r21, %r18, %r19, %r20;
	setp.ge.s32 	%p1, %r1, %r11;
	setp.ge.s32 	%p2, %r21, %r14;
	or.pred  	%p3, %p1, %p2;
	@%p3 bra 	$L__BB3_11;
	cvta.to.global.u64 	%rd1, %rd3;
	cvta.to.global.u64 	%rd5, %rd2;
	mul.wide.s32 	%rd6, %r1, 4;
	add.s64 	%rd7, %rd5, %rd6;
	ld.global.f32 	%f88, [%rd7];
	sub.f32 	%f24, %f88, %f21;
	sub.f32 	%f2, %f22, %f21;
	div.rn.f32 	%f25, %f24, %f2;
	cvt.rn.f32.s32 	%f3, %r13;
	mul.f32 	%f26, %f25, %f3;
	cvt.rmi.f32.f32 	%f27, %f26;
	cvt.rzi.s32.f32 	%r23, %f27;
	add.s32 	%r3, %r13, -1;
	min.s32 	%r24, %r23, %r3;
	max.s32 	%r44, %r24, 0;
	not.b32 	%r25, %r44;
	add.s32 	%r26, %r13, %r25;
	max.s32 	%r5, %r44, %r26;
	mov.f32 	%f87, 0f3F800000;
	mov.b32 	%r45, 0;
$L__BB3_2:
	cvt.rn.f32.s32 	%f28, %r44;
	mul.f32 	%f29, %f2, %f28;
	div.rn.f32 	%f30, %f29, %f3;
	add.f32 	%f31, %f21, %f30;
	add.f32 	%f6, %f31, 0fB4000000;
	add.s32 	%r27, %r44, 1;
	cvt.rn.f32.s32 	%f32, %r27;
	mul.f32 	%f33, %f2, %f32;
	div.rn.f32 	%f34, %f33, %f3;
	add.f32 	%f35, %f21, %f34;
	add.f32 	%f7, %f35, 0f34000000;
	sub.f32 	%f36, %f88, %f21;
	div.rn.f32 	%f37, %f36, %f2;
	mul.f32 	%f38, %f37, %f3;
	cvt.rmi.f32.f32 	%f39, %f38;
	cvt.rzi.s32.f32 	%r28, %f39;
	min.s32 	%r29, %r28, %r3;
	max.s32 	%r8, %r29, 0;
	mul.lo.s32 	%r30, %r8, %r14;
	shl.b32 	%r31, %r30, 1;
	add.s32 	%r32, %r31, %r21;
	mul.wide.u32 	%rd8, %r32, 4;
	add.s64 	%rd9, %rd1, %rd8;
	ld.global.f32 	%f8, [%rd9];
	add.s32 	%r33, %r32, %r14;
	mul.wide.u32 	%rd10, %r33, 4;
	add.s64 	%rd11, %rd1, %rd10;
	ld.global.f32 	%f9, [%rd11];
	fma.rn.f32 	%f10, %f88, %f8, %f9;
	abs.f32 	%f11, %f8;
	setp.geu.f32 	%p4, %f11, 0f358637BD;
	@%p4 bra 	$L__BB3_4;
	fma.rn.f32 	%f89, %f87, %f9, %f88;
	bra.uni 	$L__BB3_5;
$L__BB3_4:
	mul.f32 	%f40, %f87, %f8;
	fma.rn.f32 	%f41, %f40, 0f3BBB989D, 0f3F000000;
	cvt.sat.f32.f32 	%f42, %f41;
	mov.f32 	%f43, 0f4B400001;
	mov.f32 	%f44, 0f437C0000;
	fma.rm.f32 	%f45, %f42, %f44, %f43;
	add.f32 	%f46, %f45, 0fCB40007F;
	neg.f32 	%f47, %f46;
	fma.rn.f32 	%f48, %f40, 0f3FB8AA3B, %f47;
	fma.rn.f32 	%f49, %f40, 0f32A57060, %f48;
	mov.b32 	%r34, %f45;
	shl.b32 	%r35, %r34, 23;
	mov.b32 	%f50, %r35;
	ex2.approx.ftz.f32 	%f51, %f49;
	mul.f32 	%f52, %f51, %f50;
	div.rn.f32 	%f53, %f9, %f8;
	add.f32 	%f54, %f88, %f53;
	mul.f32 	%f55, %f54, %f52;
	sub.f32 	%f89, %f55, %f53;
$L__BB3_5:
	setp.le.f32 	%p5, %f6, %f89;
	setp.le.f32 	%p6, %f89, %f7;
	and.pred  	%p7, %p5, %p6;
	setp.ge.f32 	%p8, %f10, 0f00000000;
	setp.eq.s32 	%p9, %r44, %r3;
	and.pred  	%p10, %p8, %p9;
	setp.le.f32 	%p11, %f10, 0f00000000;
	setp.eq.s32 	%p12, %r44, 0;
	and.pred  	%p13, %p11, %p12;
	or.pred  	%p14, %p7, %p10;
	or.pred  	%p15, %p14, %p13;
	@%p15 bra 	$L__BB3_10;
	setp.geu.f32 	%p17, %f11, 0f358637BD;
	selp.f32 	%f56, 0f34000000, 0fB4000000, %p8;
	selp.u32 	%r36, 1, 0, %p8;
	add.s32 	%r37, %r8, %r36;
	cvt.rn.f32.u32 	%f57, %r37;
	mul.f32 	%f58, %f2, %f57;
	div.rn.f32 	%f59, %f58, %f3;
	add.f32 	%f60, %f21, %f59;
	add.f32 	%f15, %f56, %f60;
	@%p17 bra 	$L__BB3_8;
	sub.f32 	%f61, %f15, %f88;
	div.rn.f32 	%f90, %f61, %f9;
	bra.uni 	$L__BB3_9;
$L__BB3_8:
	div.rn.f32 	%f62, %f9, %f8;
	add.f32 	%f63, %f62, %f15;
	add.f32 	%f64, %f88, %f62;
	div.rn.f32 	%f65, %f63, %f64;
	setp.lt.f32 	%p18, %f65, 0f00800000;
	mul.f32 	%f66, %f65, 0f4B000000;
	selp.f32 	%f67, %f66, %f65, %p18;
	selp.f32 	%f68, 0fC1B80000, 0f00000000, %p18;
	mov.b32 	%r38, %f67;
	add.s32 	%r39, %r38, -1059760811;
	and.b32  	%r40, %r39, -8388608;
	sub.s32 	%r41, %r38, %r40;
	mov.b32 	%f69, %r41;
	cvt.rn.f32.s32 	%f70, %r40;
	fma.rn.f32 	%f71, %f70, 0f34000000, %f68;
	add.f32 	%f72, %f69, 0fBF800000;
	fma.rn.f32 	%f73, %f72, 0fBE055027, 0f3E1039F6;
	fma.rn.f32 	%f74, %f73, %f72, 0fBDF8CDCC;
	fma.rn.f32 	%f75, %f74, %f72, 0f3E0F2955;
	fma.rn.f32 	%f76, %f75, %f72, 0fBE2AD8B9;
	fma.rn.f32 	%f77, %f76, %f72, 0f3E4CED0B;
	fma.rn.f32 	%f78, %f77, %f72, 0fBE7FFF22;
	fma.rn.f32 	%f79, %f78, %f72, 0f3EAAAA78;
	fma.rn.f32 	%f80, %f79, %f72, 0fBF000000;
	mul.f32 	%f81, %f72, %f80;
	fma.rn.f32 	%f82, %f81, %f72, %f72;
	fma.rn.f32 	%f83, %f71, 0f3F317218, %f82;
	setp.gt.u32 	%p19, %r38, 2139095039;
	fma.rn.f32 	%f84, %f67, 0f7F800000, 0f7F800000;
	selp.f32 	%f85, %f84, %f83, %p19;
	setp.eq.f32 	%p20, %f67, 0f00000000;
	selp.f32 	%f86, 0fFF800000, %f85, %p20;
	div.rn.f32 	%f90, %f86, %f8;
$L__BB3_9:
	setp.ge.f32 	%p21, %f10, 0f00000000;
	sub.f32 	%f87, %f87, %f90;
	selp.f32 	%f88, %f7, %f6, %p21;
	selp.b32 	%r42, 1, -1, %p21;
	add.s32 	%r44, %r42, %r44;
	add.s32 	%r10, %r45, 1;
	setp.ne.s32 	%p22, %r45, %r5;
	mov.u32 	%r45, %r10;
	@%p22 bra 	$L__BB3_2;
$L__BB3_10:
	mad.lo.s32 	%r43, %r21, %r11, %r1;
	cvta.to.global.u64 	%rd12, %rd4;
	mul.wide.s32 	%rd13, %r43, 4;
	add.s64 	%rd14, %rd12, %rd13;
	st.global.f32 	[%rd14], %f89;
$L__BB3_11:
	ret;

}
	// .globl	_Z29kernel_derivative_closed_formiiiPKfS0_S0_iiiPf
.visible .entry _Z29kernel_derivative_closed_formiiiPKfS0_S0_iiiPf(
	.param .u32 _Z29kernel_derivative_closed_formiiiPKfS0_S0_iiiPf_param_0,
	.param .u32 _Z29kernel_derivative_closed_formiiiPKfS0_S0_iiiPf_param_1,
	.param .u32 _Z29kernel_derivative_closed_formiiiPKfS0_S0_iiiPf_param_2,
	.param .u64 .ptr .align 1 _Z29kernel_derivative_closed_formiiiPKfS0_S0_iiiPf_param_3,
	.param .u64 .ptr .align 1 _Z29kernel_derivative_closed_formiiiPKfS0_S0_iiiPf_param_4,
	.param .u64 .ptr .align 1 _Z29kernel_derivative_closed_formiiiPKfS0_S0_iiiPf_param_5,
	.param .u32 _Z29kernel_derivative_closed_formiiiPKfS0_S0_iiiPf_param_6,
	.param .u32 _Z29kernel_derivative_closed_formiiiPKfS0_S0_iiiPf_param_7,
	.param .u32 _Z29kernel_derivative_closed_formiiiPKfS0_S0_iiiPf_param_8,
	.param .u64 .ptr .align 1 _Z29kernel_derivative_closed_formiiiPKfS0_S0_iiiPf_param_9
)
{
	.reg .pred 	%p<72>;
	.reg .b32 	%r<132>;
	.reg .b32 	%f<239>;
	.reg .b64 	%rd<43>;
	.reg .b64 	%fd<58>;

	ld.param.u32 	%r27, [_Z29kernel_derivative_closed_formiiiPKfS0_S0_iiiPf_param_0];
	ld.param.u32 	%r33, [_Z29kernel_derivative_closed_formiiiPKfS0_S0_iiiPf_param_1];
	ld.param.u32 	%r29, [_Z29kernel_derivative_closed_formiiiPKfS0_S0_iiiPf_param_2];
	ld.param.u64 	%rd4, [_Z29kernel_derivative_closed_formiiiPKfS0_S0_iiiPf_param_3];
	ld.param.u64 	%rd5, [_Z29kernel_derivative_closed_formiiiPKfS0_S0_iiiPf_param_4];
	ld.param.u32 	%r30, [_Z29kernel_derivative_closed_formiiiPKfS0_S0_iiiPf_param_6];
	ld.param.u32 	%r31, [_Z29kernel_derivative_closed_formiiiPKfS0_S0_iiiPf_param_7];
	ld.param.u32 	%r32, [_Z29kernel_derivative_closed_formiiiPKfS0_S0_iiiPf_param_8];
	cvta.to.global.u64 	%rd1, %rd5;
	mov.u32 	%r34, %ctaid.x;
	mov.u32 	%r35, %ntid.x;
	mov.u32 	%r36, %tid.x;
	mad.lo.s32 	%r1, %r34, %r35, %r36;
	mov.u32 	%r37, %ctaid.y;
	mov.u32 	%r38, %ntid.y;
	mov.u32 	%r39, %tid.y;
	mad.lo.s32 	%r40, %r37, %r38, %r39;
	setp.ge.s32 	%p2, %r1, %r27;
	setp.ge.s32 	%p3, %r40, %r33;
	or.pred  	%p4, %p2, %p3;
	@%p4 bra 	$L__BB4_44;
	cvta.to.global.u64 	%rd8, %rd4;
	mul.wide.s32 	%rd9, %r1, 4;
	add.s64 	%rd2, %rd8, %rd9;
	ld.global.f32 	%f225, [%rd2];
	cvt.rn.f32.s32 	%f2, %r30;
	cvt.rn.f32.s32 	%f58, %r31;
	sub.f32 	%f59, %f225, %f2;
	sub.f32 	%f3, %f58, %f2;
	div.rn.f32 	%f60, %f59, %f3;
	cvt.rn.f32.s32 	%f4, %r32;
	mul.f32 	%f61, %f60, %f4;
	cvt.rmi.f32.f32 	%f62, %f61;
	cvt.rzi.s32.f32 	%r42, %f62;
	add.s32 	%r3, %r32, -1;
	min.s32 	%r43, %r42, %r3;
	max.s32 	%r128, %r43, 0;
	not.b32 	%r44, %r128;
	add.s32 	%r45, %r32, %r44;
	max.s32 	%r5, %r128, %r45;
	mov.b32 	%r129, 0;
	mov.f32 	%f228, 0f3F800000;
$L__BB4_2:
	cvt.rn.f32.s32 	%f229, %r128;
	mul.f32 	%f63, %f3, %f229;
	div.rn.f32 	%f64, %f63, %f4;
	add.f32 	%f65, %f64, %f2;
	add.f32 	%f8, %f65, 0fB4000000;
	add.s32 	%r46, %r128, 1;
	cvt.rn.f32.s32 	%f66, %r46;
	mul.f32 	%f67, %f3, %f66;
	div.rn.f32 	%f68, %f67, %f4;
	add.f32 	%f69, %f68, %f2;
	add.f32 	%f9, %f69, 0f34000000;
	sub.f32 	%f70, %f225, %f2;
	div.rn.f32 	%f71, %f70, %f3;
	mul.f32 	%f72, %f71, %f4;
	cvt.rmi.f32.f32 	%f73, %f72;
	cvt.rzi.s32.f32 	%r47, %f73;
	min.s32 	%r48, %r47, %r3;
	max.s32 	%r8, %r48, 0;
	mul.lo.s32 	%r49, %r8, %r33;
	shl.b32 	%r50, %r49, 1;
	add.s32 	%r51, %r50, %r40;
	mul.wide.u32 	%rd10, %r51, 4;
	add.s64 	%rd11, %rd1, %rd10;
	ld.global.f32 	%f10, [%rd11];
	add.s32 	%r52, %r51, %r33;
	mul.wide.u32 	%rd12, %r52, 4;
	add.s64 	%rd13, %rd1, %rd12;
	ld.global.f32 	%f11, [%rd13];
	fma.rn.f32 	%f12, %f225, %f10, %f11;
	abs.f32 	%f13, %f10;
	setp.geu.f32 	%p5, %f13, 0f358637BD;
	@%p5 bra 	$L__BB4_4;
	fma.rn.f32 	%f226, %f228, %f11, %f225;
	bra.uni 	$L__BB4_5;
$L__BB4_4:
	mul.f32 	%f74, %f228, %f10;
	fma.rn.f32 	%f75, %f74, 0f3BBB989D, 0f3F000000;
	cvt.sat.f32.f32 	%f76, %f75;
	mov.f32 	%f77, 0f4B400001;
	mov.f32 	%f78, 0f437C0000;
	fma.rm.f32 	%f79, %f76, %f78, %f77;
	add.f32 	%f80, %f79, 0fCB40007F;
	neg.f32 	%f81, %f80;
	fma.rn.f32 	%f82, %f74, 0f3FB8AA3B, %f81;
	fma.rn.f32 	%f83, %f74, 0f32A57060, %f82;
	mov.b32 	%r53, %f79;
	shl.b32 	%r54, %r53, 23;
	mov.b32 	%f84, %r54;
	ex2.approx.ftz.f32 	%f85, %f83;
	mul.f32 	%f86, %f85, %f84;
	div.rn.f32 	%f87, %f11, %f10;
	add.f32 	%f88, %f225, %f87;
	mul.f32 	%f89, %f88, %f86;
	sub.f32 	%f226, %f89, %f87;
$L__BB4_5:
	setp.le.f32 	%p6, %f8, %f226;
	setp.le.f32 	%p7, %f226, %f9;
	and.pred  	%p8, %p6, %p7;
	setp.ge.f32 	%p9, %f12, 0f00000000;
	setp.eq.s32 	%p10, %r128, %r3;
	and.pred  	%p11, %p9, %p10;
	setp.le.f32 	%p12, %f12, 0f00000000;
	setp.eq.s32 	%p13, %r128, 0;
	and.pred  	%p14, %p12, %p13;
	or.pred  	%p15, %p8, %p11;
	or.pred  	%p16, %p15, %p14;
	@%p16 bra 	$L__BB4_10;
	selp.f32 	%f90, 0f34000000, 0fB4000000, %p9;
	selp.u32 	%r55, 1, 0, %p9;
	add.s32 	%r56, %r8, %r55;
	cvt.rn.f32.u32 	%f91, %r56;
	mul.f32 	%f92, %f3, %f91;
	div.rn.f32 	%f93, %f92, %f4;
	add.f32 	%f94, %f93, %f2;
	add.f32 	%f17, %f90, %f94;
	@%p5 bra 	$L__BB4_8;
	sub.f32 	%f95, %f17, %f225;
	div.rn.f32 	%f227, %f95, %f11;
	bra.uni 	$L__BB4_9;
$L__BB4_8:
	div.rn.f32 	%f96, %f11, %f10;
	add.f32 	%f97, %f96, %f17;
	add.f32 	%f98, %f225, %f96;
	div.rn.f32 	%f99, %f97, %f98;
	setp.lt.f32 	%p19, %f99, 0f00800000;
	mul.f32 	%f100, %f99, 0f4B000000;
	selp.f32 	%f101, %f100, %f99, %p19;
	selp.f32 	%f102, 0fC1B80000, 0f00000000, %p19;
	mov.b32 	%r57, %f101;
	add.s32 	%r58, %r57, -1059760811;
	and.b32  	%r59, %r58, -8388608;
	sub.s32 	%r60, %r57, %r59;
	mov.b32 	%f103, %r60;
	cvt.rn.f32.s32 	%f104, %r59;
	fma.rn.f32 	%f105, %f104, 0f34000000, %f102;
	add.f32 	%f106, %f103, 0fBF800000;
	fma.rn.f32 	%f107, %f106, 0fBE055027, 0f3E1039F6;
	fma.rn.f32 	%f108, %f107, %f106, 0fBDF8CDCC;
	fma.rn.f32 	%f109, %f108, %f106, 0f3E0F2955;
	fma.rn.f32 	%f110, %f109, %f106, 0fBE2AD8B9;
	fma.rn.f32 	%f111, %f110, %f106, 0f3E4CED0B;
	fma.rn.f32 	%f112, %f111, %f106, 0fBE7FFF22;
	fma.rn.f32 	%f113, %f112, %f106, 0f3EAAAA78;
	fma.rn.f32 	%f114, %f113, %f106, 0fBF000000;
	mul.f32 	%f115, %f106, %f114;
	fma.rn.f32 	%f116, %f115, %f106, %f106;
	fma.rn.f32 	%f117, %f105, 0f3F317218, %f116;
	setp.gt.u32 	%p20, %r57, 2139095039;
	fma.rn.f32 	%f118, %f101, 0f7F800000, 0f7F800000;
	selp.f32 	%f119, %f118, %f117, %p20;
	setp.eq.f32 	%p21, %f101, 0f00000000;
	selp.f32 	%f120, 0fFF800000, %f119, %p21;
	div.rn.f32 	%f227, %f120, %f10;
$L__BB4_9:
	setp.ge.f32 	%p22, %f12, 0f00000000;
	sub.f32 	%f228, %f228, %f227;
	selp.f32 	%f225, %f9, %f8, %p22;
	selp.b32 	%r61, 1, -1, %p22;
	add.s32 	%r128, %r61, %r128;
	add.s32 	%r10, %r129, 1;
	setp.ne.s32 	%p23, %r129, %r5;
	mov.u32 	%r129, %r10;
	@%p23 bra 	$L__BB4_2;
$L__BB4_10:
	setp.lt.s32 	%p24, %r29, 1;
	@%p24 bra 	$L__BB4_44;
	cvt.rzi.s32.f32 	%r11, %f229;
	mov.f64 	%fd20, 0d4000000000000000;
	{
	.reg .b32 %temp; 
	mov.b64 	{%temp, %r12}, %fd20;
	}
	and.b32  	%r13, %r12, 2146435072;
	setp.eq.s32 	%p25, %r13, 1062207488;
	setp.lt.s32 	%p26, %r12, 0;
	selp.b32 	%r14, 0, 2146435072, %p26;
	and.b32  	%r63, %r12, 2147483647;
	setp.ne.s32 	%p27, %r63, 1071644672;
	and.pred  	%p1, %p25, %p27;
	mad.lo.s32 	%r64, %r40, %r27, %r1;
	mul.lo.s32 	%r15, %r64, %r29;
	mov.b32 	%r130, 0;
$L__BB4_12:
	ld.global.f32 	%f233, [%rd2];
	sub.f32 	%f123, %f233, %f2;
	div.rn.f32 	%f124, %f123, %f3;
	mul.f32 	%f125, %f124, %f4;
	cvt.rmi.f32.f32 	%f126, %f125;
	cvt.rzi.s32.f32 	%r65, %f126;
	min.s32 	%r66, %r65, %r3;
	max.s32 	%r131, %r66, 0;
	setp.eq.s32 	%p28, %r11, %r131;
	mov.f32 	%f235, 0f00000000;
	@%p28 bra 	$L__BB4_33;
	sub.s32 	%r67, %r11, %r131;
	shr.s32 	%r68, %r67, 31;
	setp.lt.s32 	%p29, %r67, 1;
	selp.b32 	%r18, %r68, 1, %p29;
	mul.lo.s32 	%r69, %r131, %r18;
	mul.lo.s32 	%r19, %r18, %r11;
	setp.ge.s32 	%p30, %r69, %r19;
	@%p30 bra 	$L__BB4_33;
	mov.f32 	%f235, 0f00000000;
$L__BB4_15:
	ld.param.u64 	%rd39, [_Z29kernel_derivative_closed_formiiiPKfS0_S0_iiiPf_param_5];
	ld.param.u64 	%rd37, [_Z29kernel_derivative_closed_formiiiPKfS0_S0_iiiPf_param_4];
	sub.f32 	%f129, %f233, %f2;
	div.rn.f32 	%f130, %f129, %f3;
	mul.f32 	%f131, %f130, %f4;
	cvt.rmi.f32.f32 	%f132, %f131;
	cvt.rzi.s32.f32 	%r70, %f132;
	min.s32 	%r71, %r70, %r3;
	max.s32 	%r72, %r71, 0;
	shl.b32 	%r73, %r72, 1;
	mad.lo.s32 	%r74, %r73, %r33, %r40;
	cvta.to.global.u64 	%rd14, %rd37;
	mul.wide.u32 	%rd15, %r74, 4;
	add.s64 	%rd16, %rd14, %rd15;
	ld.global.f32 	%f28, [%rd16];
	add.s32 	%r75, %r74, %r33;
	mul.wide.u32 	%rd17, %r75, 4;
	add.s64 	%rd18, %rd14, %rd17;
	ld.global.f32 	%f29, [%rd18];
	mad.lo.s32 	%r21, %r73, %r29, %r130;
	add.s32 	%r76, %r21, %r29;
	cvta.to.global.u64 	%rd19, %rd39;
	mul.wide.u32 	%rd20, %r76, 4;
	add.s64 	%rd21, %rd19, %rd20;
	ld.global.f32 	%f30, [%rd21];
	fma.rn.f32 	%f31, %f233, %f28, %f29;
	setp.ge.f32 	%p31, %f31, 0f00000000;
	selp.f32 	%f133, 0f34000000, 0fB4000000, %p31;
	selp.u32 	%r77, 1, 0, %p31;
	add.s32 	%r78, %r72, %r77;
	cvt.rn.f32.u32 	%f134, %r78;
	mul.f32 	%f135, %f3, %f134;
	div.rn.f32 	%f136, %f135, %f4;
	add.f32 	%f137, %f136, %f2;
	add.f32 	%f32, %f133, %f137;
	abs.f32 	%f138, %f28;
	setp.geu.f32 	%p32, %f138, 0f358637BD;
	@%p32 bra 	$L__BB4_22;
	setp.lt.s32 	%p33, %r12, 0;
	setp.eq.s32 	%p34, %r13, 1062207488;
	sub.f32 	%f139, %f233, %f32;
	mul.f32 	%f33, %f30, %f139;
	cvt.f64.f32 	%fd1, %f29;
	{
	.reg .b32 %temp; 
	mov.b64 	{%temp, %r22}, %fd1;
	}
	abs.f64 	%fd2, %fd1;
	{ // callseq 0, 0
	.param .b64 param0;
	st.param.f64 	[param0], %fd2;
	.param .b64 retval0;
	call.uni (retval0), 
	__internal_accurate_pow, 
	(
	param0
	);
	ld.param.f64 	%fd21, [retval0];
	} // callseq 0
	setp.lt.s32 	%p36, %r22, 0;
	neg.f64 	%fd23, %fd21;
	selp.f64 	%fd24, %fd23, %fd21, %p34;
	selp.f64 	%fd25, %fd24, %fd21, %p36;
	setp.eq.f32 	%p37, %f29, 0f00000000;
	selp.b32 	%r79, %r22, 0, %p34;
	or.b32  	%r80, %r79, 2146435072;
	selp.b32 	%r81, %r80, %r79, %p33;
	mov.b32 	%r82, 0;
	mov.b64 	%fd26, {%r82, %r81};
	selp.f64 	%fd55, %fd26, %fd25, %p37;
	add.f64 	%fd27, %fd1, 0d4000000000000000;
	{
	.reg .b32 %temp; 
	mov.b64 	{%temp, %r83}, %fd27;
	}
	and.b32  	%r84, %r83, 2146435072;
	setp.ne.s32 	%p38, %r84, 2146435072;
	@%p38 bra 	$L__BB4_21;
	setp.num.f32 	%p39, %f29, %f29;
	@%p39 bra 	$L__BB4_19;
	mov.f64 	%fd28, 0d4000000000000000;
	add.rn.f64 	%fd55, %fd1, %fd28;
	bra.uni 	$L__BB4_21;
$L__BB4_19:
	setp.neu.f64 	%p40, %fd2, 0d7FF0000000000000;
	@%p40 bra 	$L__BB4_21;
	or.b32  	%r85, %r14, -2147483648;
	selp.b32 	%r86, %r85, %r14, %p1;
	selp.b32 	%r87, %r86, %r14, %p36;
	mov.b32 	%r88, 0;
	mov.b64 	%fd55, {%r88, %r87};
$L__BB4_21:
	setp.eq.f32 	%p42, %f29, 0f3F800000;
	selp.f64 	%fd29, 0d3FF0000000000000, %fd55, %p42;
	cvt.f64.f32 	%fd30, %f33;
	div.rn.f64 	%fd31, %fd30, %fd29;
	cvt.rn.f32.f64 	%f232, %fd31;
	bra.uni 	$L__BB4_28;
$L__BB4_22:
	ld.param.u64 	%rd40, [_Z29kernel_derivative_closed_formiiiPKfS0_S0_iiiPf_param_5];
	cvta.to.global.u64 	%rd22, %rd40;
	mul.wide.u32 	%rd23, %r21, 4;
	add.s64 	%rd24, %rd22, %rd23;
	ld.global.f32 	%f35, [%rd24];
	setp.lt.s32 	%p43, %r12, 0;
	setp.eq.s32 	%p44, %r13, 1062207488;
	cvt.f64.f32 	%fd7, %f28;
	{
	.reg .b32 %temp; 
	mov.b64 	{%temp, %r23}, %fd7;
	}
	abs.f64 	%fd8, %fd7;
	{ // callseq 1, 0
	.param .b64 param0;
	st.param.f64 	[param0], %fd8;
	.param .b64 retval0;
	call.uni (retval0), 
	__internal_accurate_pow, 
	(
	param0
	);
	ld.param.f64 	%fd32, [retval0];
	} // callseq 1
	setp.lt.s32 	%p46, %r23, 0;
	neg.f64 	%fd34, %fd32;
	selp.f64 	%fd35, %fd34, %fd32, %p44;
	selp.f64 	%fd36, %fd35, %fd32, %p46;
	setp.eq.f32 	%p47, %f28, 0f00000000;
	selp.b32 	%r89, %r23, 0, %p44;
	or.b32  	%r90, %r89, 2146435072;
	selp.b32 	%r91, %r90, %r89, %p43;
	mov.b32 	%r92, 0;
	mov.b64 	%fd37, {%r92, %r91};
	selp.f64 	%fd56, %fd37, %fd36, %p47;
	add.f64 	%fd38, %fd7, 0d4000000000000000;
	{
	.reg .b32 %temp; 
	mov.b64 	{%temp, %r93}, %fd38;
	}
	and.b32  	%r94, %r93, 2146435072;
	setp.ne.s32 	%p48, %r94, 2146435072;
	@%p48 bra 	$L__BB4_27;
	setp.num.f32 	%p49, %f28, %f28;
	@%p49 bra 	$L__BB4_25;
	mov.f64 	%fd39, 0d4000000000000000;
	add.rn.f64 	%fd56, %fd7, %fd39;
	bra.uni 	$L__BB4_27;
$L__BB4_25:
	setp.neu.f64 	%p50, %fd8, 0d7FF0000000000000;
	@%p50 bra 	$L__BB4_27;
	or.b32  	%r95, %r14, -2147483648;
	selp.b32 	%r96, %r95, %r14, %p1;
	selp.b32 	%r97, %r96, %r14, %p46;
	mov.b32 	%r98, 0;
	mov.b64 	%fd56, {%r98, %r97};
$L__BB4_27:
	fma.rn.f32 	%f140, %f28, %f32, %f29;
	div.rn.f32 	%f141, %f140, %f31;
	setp.lt.f32 	%p52, %f141, 0f00800000;
	mul.f32 	%f142, %f141, 0f4B000000;
	selp.f32 	%f143, %f142, %f141, %p52;
	mov.b32 	%r99, %f143;
	add.s32 	%r100, %r99, -1059760811;
	and.b32  	%r101, %r100, -8388608;
	sub.s32 	%r102, %r99, %r101;
	mov.b32 	%f144, %r102;
	add.f32 	%f145, %f144, 0fBF800000;
	setp.eq.f32 	%p53, %f28, 0f3F800000;
	selp.f64 	%fd40, 0d3FF0000000000000, %fd56, %p53;
	setp.eq.f32 	%p54, %f143, 0f00000000;
	fma.rn.f32 	%f146, %f143, 0f7F800000, 0f7F800000;
	setp.gt.u32 	%p55, %r99, 2139095039;
	fma.rn.f32 	%f147, %f145, 0fBE055027, 0f3E1039F6;
	fma.rn.f32 	%f148, %f147, %f145, 0fBDF8CDCC;
	fma.rn.f32 	%f149, %f148, %f145, 0f3E0F2955;
	fma.rn.f32 	%f150, %f149, %f145, 0fBE2AD8B9;
	fma.rn.f32 	%f151, %f150, %f145, 0f3E4CED0B;
	fma.rn.f32 	%f152, %f151, %f145, 0fBE7FFF22;
	fma.rn.f32 	%f153, %f152, %f145, 0f3EAAAA78;
	fma.rn.f32 	%f154, %f153, %f145, 0fBF000000;
	mul.f32 	%f155, %f145, %f154;
	fma.rn.f32 	%f156, %f155, %f145, %f145;
	cvt.rn.f32.s32 	%f157, %r101;
	selp.f32 	%f158, 0fC1B80000, 0f00000000, %p52;
	fma.rn.f32 	%f159, %f157, 0f34000000, %f158;
	fma.rn.f32 	%f160, %f159, 0f3F317218, %f156;
	selp.f32 	%f161, %f146, %f160, %p55;
	selp.f32 	%f162, 0fFF800000, %f161, %p54;
	mul.f32 	%f163, %f162, %f35;
	cvt.f64.f32 	%fd41, %f163;
	div.rn.f64 	%fd42, %fd41, %fd40;
	cvt.rn.f32.f64 	%f164, %fd42;
	sub.f32 	%f165, %f233, %f32;
	mul.f32 	%f166, %f28, %f30;
	mul.f32 	%f167, %f29, %f35;
	sub.f32 	%f168, %f166, %f167;
	mul.f32 	%f169, %f168, %f165;
	mul.f32 	%f170, %f28, %f31;
	mul.f32 	%f171, %f170, %f140;
	div.rn.f32 	%f172, %f169, %f171;
	sub.f32 	%f232, %f172, %f164;
$L__BB4_28:
	sub.f32 	%f235, %f235, %f232;
	setp.eq.s32 	%p56, %r18, -1;
	@%p56 bra 	$L__BB4_31;
	setp.ne.s32 	%p57, %r18, 1;
	@%p57 bra 	$L__BB4_32;
	add.s32 	%r103, %r131, 1;
	cvt.rn.f32.s32 	%f177, %r103;
	mul.f32 	%f178, %f3, %f177;
	div.rn.f32 	%f179, %f178, %f4;
	add.f32 	%f180, %f179, %f2;
	add.f32 	%f233, %f180, 0f34000000;
	bra.uni 	$L__BB4_32;
$L__BB4_31:
	cvt.rn.f32.s32 	%f173, %r131;
	mul.f32 	%f174, %f3, %f173;
	div.rn.f32 	%f175, %f174, %f4;
	add.f32 	%f176, %f175, %f2;
	add.f32 	%f233, %f176, 0fB4000000;
$L__BB4_32:
	add.s32 	%r131, %r131, %r18;
	mul.lo.s32 	%r104, %r131, %r18;
	setp.lt.s32 	%p58, %r104, %r19;
	@%p58 bra 	$L__BB4_15;
$L__BB4_33:
	ld.param.u64 	%rd41, [_Z29kernel_derivative_closed_formiiiPKfS0_S0_iiiPf_param_5];
	ld.param.u64 	%rd38, [_Z29kernel_derivative_closed_formiiiPKfS0_S0_iiiPf_param_4];
	sub.f32 	%f181, %f233, %f2;
	div.rn.f32 	%f182, %f181, %f3;
	mul.f32 	%f183, %f182, %f4;
	cvt.rmi.f32.f32 	%f184, %f183;
	cvt.rzi.s32.f32 	%r105, %f184;
	min.s32 	%r106, %r105, %r3;
	max.s32 	%r107, %r106, 0;
	shl.b32 	%r108, %r107, 1;
	mad.lo.s32 	%r109, %r108, %r33, %r40;
	cvta.to.global.u64 	%rd25, %rd38;
	mul.wide.u32 	%rd26, %r109, 4;
	add.s64 	%rd27, %rd25, %rd26;
	ld.global.f32 	%f44, [%rd27];
	add.s32 	%r110, %r109, %r33;
	mul.wide.u32 	%rd28, %r110, 4;
	add.s64 	%rd3, %rd25, %rd28;
	mad.lo.s32 	%r111, %r108, %r29, %r130;
	cvta.to.global.u64 	%rd29, %rd41;
	mul.wide.u32 	%rd30, %r111, 4;
	add.s64 	%rd31, %rd29, %rd30;
	ld.global.f32 	%f45, [%rd31];
	add.s32 	%r112, %r111, %r29;
	mul.wide.u32 	%rd32, %r112, 4;
	add.s64 	%rd33, %rd29, %rd32;
	ld.global.f32 	%f46, [%rd33];
	abs.f32 	%f47, %f44;
	setp.geu.f32 	%p59, %f47, 0f358637BD;
	@%p59 bra 	$L__BB4_35;
	fma.rn.f32 	%f185, %f233, %f45, %f46;
	mul.f32 	%f237, %f228, %f185;
	ld.global.f32 	%f238, [%rd3];
	bra.uni 	$L__BB4_41;
$L__BB4_35:
	setp.lt.s32 	%p60, %r12, 0;
	setp.eq.s32 	%p61, %r13, 1062207488;
	ld.global.f32 	%f238, [%rd3];
	mul.f32 	%f186, %f228, %f45;
	mul.f32 	%f187, %f228, %f44;
	fma.rn.f32 	%f188, %f187, 0f3BBB989D, 0f3F000000;
	cvt.sat.f32.f32 	%f189, %f188;
	mov.f32 	%f190, 0f4B400001;
	mov.f32 	%f191, 0f437C0000;
	fma.rm.f32 	%f192, %f189, %f191, %f190;
	add.f32 	%f193, %f192, 0fCB40007F;
	neg.f32 	%f194, %f193;
	fma.rn.f32 	%f195, %f187, 0f3FB8AA3B, %f194;
	fma.rn.f32 	%f196, %f187, 0f32A57060, %f195;
	mov.b32 	%r113, %f192;
	shl.b32 	%r114, %r113, 23;
	mov.b32 	%f197, %r114;
	ex2.approx.ftz.f32 	%f198, %f196;
	mul.f32 	%f199, %f198, %f197;
	mul.f32 	%f200, %f186, %f199;
	div.rn.f32 	%f201, %f238, %f44;
	add.f32 	%f202, %f233, %f201;
	mul.f32 	%f203, %f202, %f200;
	cvt.f64.f32 	%fd13, %f203;
	add.f32 	%f204, %f199, 0fBF800000;
	mul.f32 	%f205, %f44, %f46;
	mul.f32 	%f206, %f45, %f238;
	sub.f32 	%f207, %f205, %f206;
	mul.f32 	%f51, %f207, %f204;
	cvt.f64.f32 	%fd14, %f44;
	{
	.reg .b32 %temp; 
	mov.b64 	{%temp, %r25}, %fd14;
	}
	abs.f64 	%fd15, %fd14;
	{ // callseq 2, 0
	.param .b64 param0;
	st.param.f64 	[param0], %fd15;
	.param .b64 retval0;
	call.uni (retval0), 
	__internal_accurate_pow, 
	(
	param0
	);
	ld.param.f64 	%fd43, [retval0];
	} // callseq 2
	setp.lt.s32 	%p63, %r25, 0;
	neg.f64 	%fd45, %fd43;
	selp.f64 	%fd46, %fd45, %fd43, %p61;
	selp.f64 	%fd47, %fd46, %fd43, %p63;
	setp.eq.f32 	%p64, %f44, 0f00000000;
	selp.b32 	%r115, %r25, 0, %p61;
	or.b32  	%r116, %r115, 2146435072;
	selp.b32 	%r117, %r116, %r115, %p60;
	mov.b32 	%r118, 0;
	mov.b64 	%fd48, {%r118, %r117};
	selp.f64 	%fd57, %fd48, %fd47, %p64;
	add.f64 	%fd49, %fd14, 0d4000000000000000;
	{
	.reg .b32 %temp; 
	mov.b64 	{%temp, %r119}, %fd49;
	}
	and.b32  	%r120, %r119, 2146435072;
	setp.ne.s32 	%p65, %r120, 2146435072;
	@%p65 bra 	$L__BB4_40;
	setp.num.f32 	%p66, %f44, %f44;
	@%p66 bra 	$L__BB4_38;
	mov.f64 	%fd50, 0d4000000000000000;
	add.rn.f64 	%fd57, %fd14, %fd50;
	bra.uni 	$L__BB4_40;
$L__BB4_38:
	setp.neu.f64 	%p67, %fd15, 0d7FF0000000000000;
	@%p67 bra 	$L__BB4_40;
	or.b32  	%r121, %r14, -2147483648;
	selp.b32 	%r122, %r121, %r14, %p1;
	selp.b32 	%r123, %r122, %r14, %p63;
	mov.b32 	%r124, 0;
	mov.b64 	%fd57, {%r124, %r123};
$L__BB4_40:
	setp.eq.f32 	%p69, %f44, 0f3F800000;
	selp.f64 	%fd51, 0d3FF0000000000000, %fd57, %p69;
	cvt.f64.f32 	%fd52, %f51;
	div.rn.f64 	%fd53, %fd52, %fd51;
	add.f64 	%fd54, %fd53, %fd13;
	cvt.rn.f32.f64 	%f237, %fd54;
$L__BB4_41:
	setp.lt.f32 	%p70, %f47, 0f358637BD;
	@%p70 bra 	$L__BB4_43;
	mul.f32 	%f208, %f228, %f44;
	fma.rn.f32 	%f209, %f208, 0f3BBB989D, 0f3F000000;
	cvt.sat.f32.f32 	%f210, %f209;
	mov.f32 	%f211, 0f4B400001;
	mov.f32 	%f212, 0f437C0000;
	fma.rm.f32 	%f213, %f210, %f212, %f211;
	add.f32 	%f214, %f213, 0fCB40007F;
	neg.f32 	%f215, %f214;
	fma.rn.f32 	%f216, %f208, 0f3FB8AA3B, %f215;
	fma.rn.f32 	%f217, %f208, 0f32A57060, %f216;
	mov.b32 	%r125, %f213;
	shl.b32 	%r126, %r125, 23;
	mov.b32 	%f218, %r126;
	ex2.approx.ftz.f32 	%f219, %f217;
	mul.f32 	%f220, %f219, %f218;
	fma.rn.f32 	%f221, %f233, %f44, %f238;
	mul.f32 	%f238, %f221, %f220;
$L__BB4_43:
	ld.param.u64 	%rd42, [_Z29kernel_derivative_closed_formiiiPKfS0_S0_iiiPf_param_9];
	fma.rn.f32 	%f222, %f235, %f238, %f237;
	add.s32 	%r127, %r130, %r15;
	cvta.to.global.u64 	%rd34, %rd42;
	mul.wide.s32 	%rd35, %r127, 4;
	add.s64 	%rd36, %rd34, %rd35;
	st.global.f32 	[%rd36], %f222;
	add.s32 	%r130, %r130, 1;
	setp.ne.s32 	%p71, %r130, %r29;
	@%p71 bra 	$L__BB4_12;
$L__BB4_44:
	ret;

}
	// .globl	_Z34kernel_integrate_closed_form_traceiiPKfS0_ffiPf
.visible .entry _Z34kernel_integrate_closed_form_traceiiPKfS0_ffiPf(
	.param .u32 _Z34kernel_integrate_closed_form_traceiiPKfS0_ffiPf_param_0,
	.param .u32 _Z34kernel_integrate_closed_form_traceiiPKfS0_ffiPf_param_1,
	.param .u64 .ptr .align 1 _Z34kernel_integrate_closed_form_traceiiPKfS0_ffiPf_param_2,
	.param .u64 .ptr .align 1 _Z34kernel_integrate_closed_form_traceiiPKfS0_ffiPf_param_3,
	.param .f32 _Z34kernel_integrate_closed_form_traceiiPKfS0_ffiPf_param_4,
	.param .f32 _Z34kernel_integrate_closed_form_traceiiPKfS0_ffiPf_param_5,
	.param .u32 _Z34kernel_integrate_closed_form_traceiiPKfS0_ffiPf_param_6,
	.param .u64 .ptr .align 1 _Z34kernel_integrate_closed_form_traceiiPKfS0_ffiPf_param_7
)
{
	.reg .pred 	%p<23>;
	.reg .b32 	%r<47>;
	.reg .b32 	%f<96>;
	.reg .b64 	%rd<15>;

	ld.param.u32 	%r11, [_Z34kernel_integrate_closed_form_traceiiPKfS0_ffiPf_param_0];
	ld.param.u32 	%r14, [_Z34kernel_integrate_closed_form_traceiiPKfS0_ffiPf_param_1];
	ld.param.u64 	%rd2, [_Z34kernel_integrate_closed_form_traceiiPKfS0_ffiPf_param_2];
	ld.param.u64 	%rd3, [_Z34kernel_integrate_closed_form_traceiiPKfS0_ffiPf_param_3];
	ld.param.f32 	%f24, [_Z34kernel_integrate_closed_form_traceiiPKfS0_ffiPf_param_4];
	ld.param.f32 	%f25, [_Z34kernel_integrate_closed_form_traceiiPKfS0_ffiPf_param_5];
	ld.param.u32 	%r13, [_Z34kernel_integrate_closed_form_traceiiPKfS0_ffiPf_param_6];
	ld.param.u64 	%rd4, [_Z34kernel_integrate_closed_form_traceiiPKfS0_ffiPf_param_7];
	mov.u32 	%r15, %ctaid.x;
	mov.u32 	%r16, %ntid.x;
	mov.u32 	%r17, %tid.x;
	mad.lo.s32 	%r1, %r15, %r16, %r17;
	mov.u32 	%r18, %ctaid.y;
	mov.u32 	%r19, %ntid.y;
	mov.u32 	%r20, %tid.y;
	mad.lo.s32 	%r21, %r18, %r19, %r20;
	setp.ge.s32 	%p1, %r1, %r11;
	setp.ge.s32 	%p2, %r21, %r14;
	or.pred  	%p3, %p1, %p2;
	@%p3 bra 	$L__BB5_11;
	cvta.to.global.u64 	%rd1, %rd3;
	cvta.to.global.u64 	%rd5, %rd2;
	mul.wide.s32 	%rd6, %r1, 4;
	add.s64 	%rd7, %rd5, %rd6;
	ld.global.f32 	%f91, [%rd7];
	sub.f32 	%f27, %f91, %f24;
	sub.f32 	%f2, %f25, %f24;
	div.rn.f32 	%f28, %f27, %f2;
	cvt.rn.f32.s32 	%f3, %r13;
	mul.f32 	%f29, %f28, %f3;
	cvt.rmi.f32.f32 	%f30, %f29;
	cvt.rzi.s32.f32 	%r23, %f30;
	add.s32 	%r3, %r13, -1;
	min.s32 	%r24, %r23, %r3;
	max.s32 	%r45, %r24, 0;
	not.b32 	%r25, %r45;
	add.s32 	%r26, %r13, %r25;
	max.s32 	%r5, %r45, %r26;
	mov.b32 	%r46, 0;
	mov.f32 	%f95, 0f3F800000;
$L__BB5_2:
	cvt.rn.f32.s32 	%f94, %r45;
	mul.f32 	%f31, %f2, %f94;
	div.rn.f32 	%f32, %f31, %f3;
	add.f32 	%f33, %f24, %f32;
	add.f32 	%f7, %f33, 0fB4000000;
	add.s32 	%r27, %r45, 1;
	cvt.rn.f32.s32 	%f34, %r27;
	mul.f32 	%f35, %f2, %f34;
	div.rn.f32 	%f36, %f35, %f3;
	add.f32 	%f37, %f24, %f36;
	add.f32 	%f8, %f37, 0f34000000;
	sub.f32 	%f38, %f91, %f24;
	div.rn.f32 	%f39, %f38, %f2;
	mul.f32 	%f40, %f39, %f3;
	cvt.rmi.f32.f32 	%f41, %f40;
	cvt.rzi.s32.f32 	%r28, %f41;
	min.s32 	%r29, %r28, %r3;
	max.s32 	%r8, %r29, 0;
	mul.lo.s32 	%r30, %r8, %r14;
	shl.b32 	%r31, %r30, 1;
	add.s32 	%r32, %r31, %r21;
	mul.wide.u32 	%rd8, %r32, 4;
	add.s64 	%rd9, %rd1, %rd8;
	ld.global.f32 	%f9, [%rd9];
	add.s32 	%r33, %r32, %r14;
	mul.wide.u32 	%rd10, %r33, 4;
	add.s64 	%rd11, %rd1, %rd10;
	ld.global.f32 	%f10, [%rd11];
	fma.rn.f32 	%f11, %f91, %f9, %f10;
	abs.f32 	%f12, %f9;
	setp.geu.f32 	%p4, %f12, 0f358637BD;
	@%p4 bra 	$L__BB5_4;
	fma.rn.f32 	%f92, %f95, %f10, %f91;
	bra.uni 	$L__BB5_5;
$L__BB5_4:
	mul.f32 	%f42, %f95, %f9;
	fma.rn.f32 	%f43, %f42, 0f3BBB989D, 0f3F000000;
	cvt.sat.f32.f32 	%f44, %f43;
	mov.f32 	%f45, 0f4B400001;
	mov.f32 	%f46, 0f437C0000;
	fma.rm.f32 	%f47, %f44, %f46, %f45;
	add.f32 	%f48, %f47, 0fCB40007F;
	neg.f32 	%f49, %f48;
	fma.rn.f32 	%f50, %f42, 0f3FB8AA3B, %f49;
	fma.rn.f32 	%f51, %f42, 0f32A57060, %f50;
	mov.b32 	%r34, %f47;
	shl.b32 	%r35, %r34, 23;
	mov.b32 	%f52, %r35;
	ex2.approx.ftz.f32 	%f53, %f51;
	mul.f32 	%f54, %f53, %f52;
	div.rn.f32 	%f55, %f10, %f9;
	add.f32 	%f56, %f91, %f55;
	mul.f32 	%f57, %f56, %f54;
	sub.f32 	%f92, %f57, %f55;
$L__BB5_5:
	setp.le.f32 	%p5, %f7, %f92;
	setp.le.f32 	%p6, %f92, %f8;
	and.pred  	%p7, %p5, %p6;
	setp.ge.f32 	%p8, %f11, 0f00000000;
	setp.eq.s32 	%p9, %r45, %r3;
	and.pred  	%p10, %p8, %p9;
	setp.le.f32 	%p11, %f11, 0f00000000;
	setp.eq.s32 	%p12, %r45, 0;
	and.pred  	%p13, %p11, %p12;
	or.pred  	%p14, %p7, %p10;
	or.pred  	%p15, %p14, %p13;
	@%p15 bra 	$L__BB5_10;
	selp.f32 	%f58, 0f34000000, 0fB4000000, %p8;
	selp.u32 	%r36, 1, 0, %p8;
	add.s32 	%r37, %r8, %r36;
	cvt.rn.f32.u32 	%f59, %r37;
	mul.f32 	%f60, %f2, %f59;
	div.rn.f32 	%f61, %f60, %f3;
	add.f32 	%f62, %f24, %f61;
	add.f32 	%f16, %f58, %f62;
	@%p4 bra 	$L__BB5_8;
	sub.f32 	%f63, %f16, %f91;
	div.rn.f32 	%f93, %f63, %f10;
	bra.uni 	$L__BB5_9;
$L__BB5_8:
	div.rn.f32 	%f64, %f10, %f9;
	add.f32 	%f65, %f64, %f16;
	add.f32 	%f66, %f91, %f64;
	div.rn.f32 	%f67, %f65, %f66;
	setp.lt.f32 	%p18, %f67, 0f00800000;
	mul.f32 	%f68, %f67, 0f4B000000;
	selp.f32 	%f69, %f68, %f67, %p18;
	selp.f32 	%f70, 0fC1B80000, 0f00000000, %p18;
	mov.b32 	%r38, %f69;
	add.s32 	%r39, %r38, -1059760811;
	and.b32  	%r40, %r39, -8388608;
	sub.s32 	%r41, %r38, %r40;
	mov.b32 	%f71, %r41;
	cvt.rn.f32.s32 	%f72, %r40;
	fma.rn.f32 	%f73, %f72, 0f34000000, %f70;
	add.f32 	%f74, %f71, 0fBF800000;
	fma.rn.f32 	%f75, %f74, 0fBE055027, 0f3E1039F6;
	fma.rn.f32 	%f76, %f75, %f74, 0fBDF8CDCC;
	fma.rn.f32 	%f77, %f76, %f74, 0f3E0F2955;
	fma.rn.f32 	%f78, %f77, %f74, 0fBE2AD8B9;
	fma.rn.f32 	%f79, %f78, %f74, 0f3E4CED0B;
	fma.rn.f32 	%f80, %f79, %f74, 0fBE7FFF22;
	fma.rn.f32 	%f81, %f80, %f74, 0f3EAAAA78;
	fma.rn.f32 	%f82, %f81, %f74, 0fBF000000;
	mul.f32 	%f83, %f74, %f82;
	fma.rn.f32 	%f84, %f83, %f74, %f74;
	fma.rn.f32 	%f85, %f73, 0f3F317218, %f84;
	setp.gt.u32 	%p19, %r38, 2139095039;
	fma.rn.f32 	%f86, %f69, 0f7F800000, 0f7F800000;
	selp.f32 	%f87, %f86, %f85, %p19;
	setp.eq.f32 	%p20, %f69, 0f00000000;
	selp.f32 	%f88, 0fFF800000, %f87, %p20;
	div.rn.f32 	%f93, %f88, %f9;
$L__BB5_9:
	setp.ge.f32 	%p21, %f11, 0f00000000;
	sub.f32 	%f95, %f95, %f93;
	selp.f32 	%f91, %f8, %f7, %p21;
	selp.b32 	%r42, 1, -1, %p21;
	add.s32 	%r45, %r42, %r45;
	add.s32 	%r10, %r46, 1;
	setp.ne.s32 	%p22, %r46, %r5;
	mov.u32 	%r46, %r10;
	@%p22 bra 	$L__BB5_2;
$L__BB5_10:
	mad.lo.s32 	%r43, %r21, %r11, %r1;
	mul.lo.s32 	%r44, %r43, 3;
	cvta.to.global.u64 	%rd12, %rd4;
	mul.wide.s32 	%rd13, %r44, 4;
	add.s64 	%rd14, %rd12, %rd13;
	st.global.f32 	[%rd14], %f92;
	st.global.f32 	[%rd14+4], %f95;
	st.global.f32 	[%rd14+8], %f94;
$L__BB5_11:
	ret;

}
	// .globl	_Z35kernel_derivative_closed_form_traceiiiPKfS0_S0_S0_ffiPf
.visible .entry _Z35kernel_derivative_closed_form_traceiiiPKfS0_S0_S0_ffiPf(
	.param .u32 _Z35kernel_derivative_closed_form_traceiiiPKfS0_S0_S0_ffiPf_param_0,
	.param .u32 _Z35kernel_derivative_closed_form_traceiiiPKfS0_S0_S0_ffiPf_param_1,
	.param .u32 _Z35kernel_derivative_closed_form_traceiiiPKfS0_S0_S0_ffiPf_param_2,
	.param .u64 .ptr .align 1 _Z35kernel_derivative_closed_form_traceiiiPKfS0_S0_S0_ffiPf_param_3,
	.param .u64 .ptr .align 1 _Z35kernel_derivative_closed_form_traceiiiPKfS0_S0_S0_ffiPf_param_4,
	.param .u64 .ptr .align 1 _Z35kernel_derivative_closed_form_traceiiiPKfS0_S0_S0_ffiPf_param_5,
	.param .u64 .ptr .align 1 _Z35kernel_derivative_closed_form_traceiiiPKfS0_S0_S0_ffiPf_param_6,
	.param .f32 _Z35kernel_derivative_closed_form_traceiiiPKfS0_S0_S0_ffiPf_param_7,
	.param .f32 _Z35kernel_derivative_closed_form_traceiiiPKfS0_S0_S0_ffiPf_param_8,
	.param .u32 _Z35kernel_derivative_closed_form_traceiiiPKfS0_S0_S0_ffiPf_param_9,
	.param .u64 .ptr .align 1 _Z35kernel_derivative_closed_form_traceiiiPKfS0_S0_S0_ffiPf_param_10
)
{
	.reg .pred 	%p<56>;
	.reg .b32 	%r<107>;
	.reg .b32 	%f<150>;
	.reg .b64 	%rd<34>;
	.reg .b64 	%fd<60>;

	ld.param.u32 	%r21, [_Z35kernel_derivative_closed_form_traceiiiPKfS0_S0_S0_ffiPf_param_0];
	ld.param.u32 	%r25, [_Z35kernel_derivative_closed_form_traceiiiPKfS0_S0_S0_ffiPf_param_1];
	ld.param.u32 	%r23, [_Z35kernel_derivative_closed_form_traceiiiPKfS0_S0_S0_ffiPf_param_2];
	ld.param.u64 	%rd4, [_Z35kernel_derivative_closed_form_traceiiiPKfS0_S0_S0_ffiPf_param_3];
	ld.param.u64 	%rd5, [_Z35kernel_derivative_closed_form_traceiiiPKfS0_S0_S0_ffiPf_param_4];
	ld.param.u64 	%rd7, [_Z35kernel_derivative_closed_form_traceiiiPKfS0_S0_S0_ffiPf_param_5];
	ld.param.u64 	%rd8, [_Z35kernel_derivative_closed_form_traceiiiPKfS0_S0_S0_ffiPf_param_6];
	ld.param.f32 	%f37, [_Z35kernel_derivative_closed_form_traceiiiPKfS0_S0_S0_ffiPf_param_7];
	ld.param.f32 	%f38, [_Z35kernel_derivative_closed_form_traceiiiPKfS0_S0_S0_ffiPf_param_8];
	ld.param.u32 	%r24, [_Z35kernel_derivative_closed_form_traceiiiPKfS0_S0_S0_ffiPf_param_9];
	cvta.to.global.u64 	%rd1, %rd8;
	cvta.to.global.u64 	%rd2, %rd7;
	mov.u32 	%r26, %ctaid.x;
	mov.u32 	%r27, %ntid.x;
	mov.u32 	%r28, %tid.x;
	mad.lo.s32 	%r1, %r26, %r27, %r28;
	mov.u32 	%r29, %ctaid.y;
	mov.u32 	%r30, %ntid.y;
	mov.u32 	%r31, %tid.y;
	mad.lo.s32 	%r32, %r29, %r30, %r31;
	mov.u32 	%r33, %ctaid.z;
	mov.u32 	%r34, %ntid.z;
	mov.u32 	%r35, %tid.z;
	mad.lo.s32 	%r3, %r33, %r34, %r35;
	setp.ge.s32 	%p2, %r1, %r21;
	setp.ge.s32 	%p3, %r32, %r25;
	or.pred  	%p4, %p2, %p3;
	setp.ge.s32 	%p5, %r3, %r23;
	or.pred  	%p6, %p4, %p5;
	mov.f32 	%f146, 0f00000000;
	@%p6 bra 	$L__BB6_35;
	cvta.to.global.u64 	%rd9, %rd4;
	cvta.to.global.u64 	%rd10, %rd5;
	mad.lo.s32 	%r4, %r32, %r21, %r1;
	mul.lo.s32 	%r36, %r4, 3;
	mul.wide.s32 	%rd11, %r36, 4;
	add.s64 	%rd12, %rd9, %rd11;
	ld.global.f32 	%f1, [%rd12+4];
	ld.global.f32 	%f40, [%rd12+8];
	cvt.rzi.s32.f32 	%r5, %f40;
	mul.wide.s32 	%rd13, %r1, 4;
	add.s64 	%rd14, %rd10, %rd13;
	ld.global.f32 	%f144, [%rd14];
	sub.f32 	%f41, %f144, %f37;
	sub.f32 	%f3, %f38, %f37;
	div.rn.f32 	%f42, %f41, %f3;
	cvt.rn.f32.s32 	%f4, %r24;
	mul.f32 	%f43, %f42, %f4;
	cvt.rmi.f32.f32 	%f44, %f43;
	cvt.rzi.s32.f32 	%r37, %f44;
	add.s32 	%r6, %r24, -1;
	min.s32 	%r38, %r37, %r6;
	max.s32 	%r106, %r38, 0;
	setp.eq.s32 	%p7, %r5, %r106;
	@%p7 bra 	$L__BB6_22;
	sub.s32 	%r39, %r5, %r106;
	shr.s32 	%r40, %r39, 31;
	setp.lt.s32 	%p8, %r39, 1;
	selp.b32 	%r8, %r40, 1, %p8;
	mul.lo.s32 	%r41, %r106, %r8;
	mul.lo.s32 	%r9, %r8, %r5;
	setp.ge.s32 	%p9, %r41, %r9;
	@%p9 bra 	$L__BB6_22;
	mov.f64 	%fd22, 0d4000000000000000;
	{
	.reg .b32 %temp; 
	mov.b64 	{%temp, %r10}, %fd22;
	}
	and.b32  	%r11, %r10, 2146435072;
	setp.eq.s32 	%p10, %r11, 1062207488;
	setp.lt.s32 	%p11, %r10, 0;
	selp.b32 	%r12, 0, 2146435072, %p11;
	and.b32  	%r42, %r10, 2147483647;
	setp.ne.s32 	%p12, %r42, 1071644672;
	and.pred  	%p1, %p10, %p12;
	mov.f32 	%f146, 0f00000000;
$L__BB6_4:
	sub.f32 	%f47, %f144, %f37;
	div.rn.f32 	%f48, %f47, %f3;
	mul.f32 	%f49, %f48, %f4;
	cvt.rmi.f32.f32 	%f50, %f49;
	cvt.rzi.s32.f32 	%r43, %f50;
	min.s32 	%r44, %r43, %r6;
	max.s32 	%r45, %r44, 0;
	shl.b32 	%r46, %r45, 1;
	mad.lo.s32 	%r47, %r46, %r25, %r32;
	mul.wide.u32 	%rd15, %r47, 4;
	add.s64 	%rd16, %rd2, %rd15;
	ld.global.f32 	%f7, [%rd16];
	add.s32 	%r48, %r47, %r25;
	mul.wide.u32 	%rd17, %r48, 4;
	add.s64 	%rd18, %rd2, %rd17;
	ld.global.f32 	%f8, [%rd18];
	mad.lo.s32 	%r14, %r46, %r23, %r3;
	add.s32 	%r49, %r14, %r23;
	mul.wide.u32 	%rd19, %r49, 4;
	add.s64 	%rd20, %rd1, %rd19;
	ld.global.f32 	%f9, [%rd20];
	fma.rn.f32 	%f10, %f144, %f7, %f8;
	setp.ge.f32 	%p13, %f10, 0f00000000;
	selp.f32 	%f51, 0f34000000, 0fB4000000, %p13;
	selp.u32 	%r50, 1, 0, %p13;
	add.s32 	%r51, %r45, %r50;
	cvt.rn.f32.u32 	%f52, %r51;
	mul.f32 	%f53, %f3, %f52;
	div.rn.f32 	%f54, %f53, %f4;
	add.f32 	%f55, %f37, %f54;
	add.f32 	%f11, %f51, %f55;
	abs.f32 	%f56, %f7;
	setp.geu.f32 	%p14, %f56, 0f358637BD;
	@%p14 bra 	$L__BB6_11;
	setp.lt.s32 	%p15, %r10, 0;
	setp.eq.s32 	%p16, %r11, 1062207488;
	sub.f32 	%f57, %f144, %f11;
	mul.f32 	%f12, %f9, %f57;
	cvt.f64.f32 	%fd1, %f8;
	{
	.reg .b32 %temp; 
	mov.b64 	{%temp, %r15}, %fd1;
	}
	abs.f64 	%fd2, %fd1;
	{ // callseq 3, 0
	.param .b64 param0;
	st.param.f64 	[param0], %fd2;
	.param .b64 retval0;
	call.uni (retval0), 
	__internal_accurate_pow, 
	(
	param0
	);
	ld.param.f64 	%fd23, [retval0];
	} // callseq 3
	setp.lt.s32 	%p18, %r15, 0;
	neg.f64 	%fd25, %fd23;
	selp.f64 	%fd26, %fd25, %fd23, %p16;
	selp.f64 	%fd27, %fd26, %fd23, %p18;
	setp.eq.f32 	%p19, %f8, 0f00000000;
	selp.b32 	%r52, %r15, 0, %p16;
	or.b32  	%r53, %r52, 2146435072;
	selp.b32 	%r54, %r53, %r52, %p15;
	mov.b32 	%r55, 0;
	mov.b64 	%fd28, {%r55, %r54};
	selp.f64 	%fd56, %fd28, %fd27, %p19;
	add.f64 	%fd29, %fd1, 0d4000000000000000;
	{
	.reg .b32 %temp; 
	mov.b64 	{%temp, %r56}, %fd29;
	}
	and.b32  	%r57, %r56, 2146435072;
	setp.ne.s32 	%p20, %r57, 2146435072;
	@%p20 bra 	$L__BB6_10;
	setp.num.f32 	%p21, %f8, %f8;
	@%p21 bra 	$L__BB6_8;
	mov.f64 	%fd30, 0d4000000000000000;
	add.rn.f64 	%fd56, %fd1, %fd30;
	bra.uni 	$L__BB6_10;
$L__BB6_8:
	setp.neu.f64 	%p22, %fd2, 0d7FF0000000000000;
	@%p22 bra 	$L__BB6_10;
	or.b32  	%r58, %r12, -2147483648;
	selp.b32 	%r59, %r58, %r12, %p1;
	selp.b32 	%r60, %r59, %r12, %p18;
	mov.b32 	%r61, 0;
	mov.b64 	%fd56, {%r61, %r60};
$L__BB6_10:
	setp.eq.f32 	%p24, %f8, 0f3F800000;
	selp.f64 	%fd31, 0d3FF0000000000000, %fd56, %p24;
	cvt.f64.f32 	%fd32, %f12;
	div.rn.f64 	%fd33, %fd32, %fd31;
	cvt.rn.f32.f64 	%f143, %fd33;
	bra.uni 	$L__BB6_17;
$L__BB6_11:
	mul.wide.u32 	%rd21, %r14, 4;
	add.s64 	%rd22, %rd1, %rd21;
	ld.global.f32 	%f14, [%rd22];
	setp.lt.s32 	%p25, %r10, 0;
	setp.eq.s32 	%p26, %r11, 1062207488;
	fma.rn.f32 	%f15, %f7, %f11, %f8;
	cvt.f64.f32 	%fd7, %f7;
	{
	.reg .b32 %temp; 
	mov.b64 	{%temp, %r16}, %fd7;
	}
	abs.f64 	%fd8, %fd7;
	{ // callseq 4, 0
	.param .b64 param0;
	st.param.f64 	[param0], %fd8;
	.param .b64 retval0;
	call.uni (retval0), 
	__internal_accurate_pow, 
	(
	param0
	);
	ld.param.f64 	%fd34, [retval0];
	} // callseq 4
	setp.lt.s32 	%p28, %r16, 0;
	neg.f64 	%fd36, %fd34;
	selp.f64 	%fd37, %fd36, %fd34, %p26;
	selp.f64 	%fd38, %fd37, %fd34, %p28;
	setp.eq.f32 	%p29, %f7, 0f00000000;
	selp.b32 	%r62, %r16, 0, %p26;
	or.b32  	%r63, %r62, 2146435072;
	selp.b32 	%r64, %r63, %r62, %p25;
	mov.b32 	%r65, 0;
	mov.b64 	%fd39, {%r65, %r64};
	selp.f64 	%fd57, %fd39, %fd38, %p29;
	add.f64 	%fd40, %fd7, 0d4000000000000000;
	{
	.reg .b32 %temp; 
	mov.b64 	{%temp, %r66}, %fd40;
	}
	and.b32  	%r67, %r66, 2146435072;
	setp.ne.s32 	%p30, %r67, 2146435072;
	@%p30 bra 	$L__BB6_16;
	setp.num.f32 	%p31, %f7, %f7;
	@%p31 bra 	$L__BB6_14;
	mov.f64 	%fd41, 0d4000000000000000;
	add.rn.f64 	%fd57, %fd7, %fd41;
	bra.uni 	$L__BB6_16;
$L__BB6_14:
	setp.neu.f64 	%p32, %fd8, 0d7FF0000000000000;
	@%p32 bra 	$L__BB6_16;
	or.b32  	%r68, %r12, -2147483648;
	selp.b32 	%r69, %r68, %r12, %p1;
	selp.b32 	%r70, %r69, %r12, %p28;
	mov.b32 	%r71, 0;
	mov.b64 	%fd57, {%r71, %r70};
$L__BB6_16:
	div.rn.f32 	%f58, %f15, %f10;
	setp.lt.f32 	%p34, %f58, 0f00800000;
	mul.f32 	%f59, %f58, 0f4B000000;
	selp.f32 	%f60, %f59, %f58, %p34;
	mov.b32 	%r72, %f60;
	add.s32 	%r73, %r72, -1059760811;
	and.b32  	%r74, %r73, -8388608;
	sub.s32 	%r75, %r72, %r74;
	mov.b32 	%f61, %r75;
	add.f32 	%f62, %f61, 0fBF800000;
	setp.eq.f32 	%p35, %f7, 0f3F800000;
	selp.f64 	%fd42, 0d3FF0000000000000, %fd57, %p35;
	setp.eq.f32 	%p36, %f60, 0f00000000;
	fma.rn.f32 	%f63, %f60, 0f7F800000, 0f7F800000;
	setp.gt.u32 	%p37, %r72, 2139095039;
	fma.rn.f32 	%f64, %f62, 0fBE055027, 0f3E1039F6;
	fma.rn.f32 	%f65, %f64, %f62, 0fBDF8CDCC;
	fma.rn.f32 	%f66, %f65, %f62, 0f3E0F2955;
	fma.rn.f32 	%f67, %f66, %f62, 0fBE2AD8B9;
	fma.rn.f32 	%f68, %f67, %f62, 0f3E4CED0B;
	fma.rn.f32 	%f69, %f68, %f62, 0fBE7FFF22;
	fma.rn.f32 	%f70, %f69, %f62, 0f3EAAAA78;
	fma.rn.f32 	%f71, %f70, %f62, 0fBF000000;
	mul.f32 	%f72, %f62, %f71;
	fma.rn.f32 	%f73, %f72, %f62, %f62;
	cvt.rn.f32.s32 	%f74, %r74;
	selp.f32 	%f75, 0fC1B80000, 0f00000000, %p34;
	fma.rn.f32 	%f76, %f74, 0f34000000, %f75;
	fma.rn.f32 	%f77, %f76, 0f3F317218, %f73;
	selp.f32 	%f78, %f63, %f77, %p37;
	selp.f32 	%f79, 0fFF800000, %f78, %p36;
	mul.f32 	%f80, %f79, %f14;
	cvt.f64.f32 	%fd43, %f80;
	div.rn.f64 	%fd44, %fd43, %fd42;
	cvt.rn.f32.f64 	%f81, %fd44;
	sub.f32 	%f82, %f144, %f11;
	mul.f32 	%f83, %f7, %f9;
	mul.f32 	%f84, %f8, %f14;
	sub.f32 	%f85, %f83, %f84;
	mul.f32 	%f86, %f85, %f82;
	mul.f32 	%f87, %f7, %f10;
	mul.f32 	%f88, %f87, %f15;
	div.rn.f32 	%f89, %f86, %f88;
	sub.f32 	%f143, %f89, %f81;
$L__BB6_17:
	sub.f32 	%f146, %f146, %f143;
	setp.eq.s32 	%p38, %r8, -1;
	@%p38 bra 	$L__BB6_20;
	setp.ne.s32 	%p39, %r8, 1;
	@%p39 bra 	$L__BB6_21;
	add.s32 	%r76, %r106, 1;
	cvt.rn.f32.s32 	%f94, %r76;
	mul.f32 	%f95, %f3, %f94;
	div.rn.f32 	%f96, %f95, %f4;
	add.f32 	%f97, %f37, %f96;
	add.f32 	%f144, %f97, 0f34000000;
	bra.uni 	$L__BB6_21;
$L__BB6_20:
	cvt.rn.f32.s32 	%f90, %r106;
	mul.f32 	%f91, %f3, %f90;
	div.rn.f32 	%f92, %f91, %f4;
	add.f32 	%f93, %f37, %f92;
	add.f32 	%f144, %f93, 0fB4000000;
$L__BB6_21:
	add.s32 	%r106, %r106, %r8;
	mul.lo.s32 	%r77, %r106, %r8;
	setp.lt.s32 	%p40, %r77, %r9;
	@%p40 bra 	$L__BB6_4;
$L__BB6_22:
	sub.f32 	%f98, %f144, %f37;
	div.rn.f32 	%f99, %f98, %f3;
	mul.f32 	%f100, %f99, %f4;
	cvt.rmi.f32.f32 	%f101, %f100;
	cvt.rzi.s32.f32 	%r78, %f101;
	min.s32 	%r79, %r78, %r6;
	max.s32 	%r80, %r79, 0;
	shl.b32 	%r81, %r80, 1;
	mad.lo.s32 	%r82, %r81, %r25, %r32;
	mul.wide.u32 	%rd23, %r82, 4;
	add.s64 	%rd24, %rd2, %rd23;
	ld.global.f32 	%f24, [%rd24];
	add.s32 	%r83, %r82, %r25;
	mul.wide.u32 	%rd25, %r83, 4;
	add.s64 	%rd3, %rd2, %rd25;
	mad.lo.s32 	%r84, %r81, %r23, %r3;
	mul.wide.u32 	%rd26, %r84, 4;
	add.s64 	%rd27, %rd1, %rd26;
	ld.global.f32 	%f25, [%rd27];
	add.s32 	%r85, %r84, %r23;
	mul.wide.u32 	%rd28, %r85, 4;
	add.s64 	%rd29, %rd1, %rd28;
	ld.global.f32 	%f26, [%rd29];
	abs.f32 	%f27, %f24;
	setp.geu.f32 	%p41, %f27, 0f358637BD;
	@%p41 bra 	$L__BB6_24;
	fma.rn.f32 	%f102, %f144, %f25, %f26;
	mul.f32 	%f148, %f1, %f102;
	ld.global.f32 	%f149, [%rd3];
	bra.uni 	$L__BB6_32;
$L__BB6_24:
	ld.global.f32 	%f149, [%rd3];
	mul.f32 	%f103, %f1, %f25;
	mul.f32 	%f104, %f1, %f24;
	fma.rn.f32 	%f105, %f104, 0f3BBB989D, 0f3F000000;
	cvt.sat.f32.f32 	%f106, %f105;
	mov.f32 	%f107, 0f4B400001;
	mov.f32 	%f108, 0f437C0000;
	fma.rm.f32 	%f109, %f106, %f108, %f107;
	add.f32 	%f110, %f109, 0fCB40007F;
	neg.f32 	%f111, %f110;
	fma.rn.f32 	%f112, %f104, 0f3FB8AA3B, %f111;
	fma.rn.f32 	%f113, %f104, 0f32A57060, %f112;
	mov.b32 	%r86, %f109;
	shl.b32 	%r87, %r86, 23;
	mov.b32 	%f114, %r87;
	ex2.approx.ftz.f32 	%f115, %f113;
	mul.f32 	%f116, %f115, %f114;
	mul.f32 	%f117, %f103, %f116;
	div.rn.f32 	%f118, %f149, %f24;
	add.f32 	%f119, %f144, %f118;
	mul.f32 	%f120, %f119, %f117;
	cvt.f64.f32 	%fd13, %f120;
	add.f32 	%f121, %f116, 0fBF800000;
	mul.f32 	%f122, %f24, %f26;
	mul.f32 	%f123, %f25, %f149;
	sub.f32 	%f124, %f122, %f123;
	mul.f32 	%f31, %f124, %f121;
	cvt.f64.f32 	%fd14, %f24;
	{
	.reg .b32 %temp; 
	mov.b64 	{%temp, %r18}, %fd14;
	}
	mov.f64 	%fd45, 0d4000000000000000;
	{
	.reg .b32 %temp; 
	mov.b64 	{%temp, %r88}, %fd45;
	}
	and.b32  	%r20, %r88, 2146435072;
	setp.eq.s32 	%p42, %r20, 1062207488;
	abs.f64 	%fd15, %fd14;
	{ // callseq 5, 0
	.param .b64 param0;
	st.param.f64 	[param0], %fd15;
	.param .b64 retval0;
	call.uni (retval0), 
	__internal_accurate_pow, 
	(
	param0
	);
	ld.param.f64 	%fd46, [retval0];
	} // callseq 5
	setp.lt.s32 	%p43, %r18, 0;
	neg.f64 	%fd48, %fd46;
	selp.f64 	%fd49, %fd48, %fd46, %p42;
	selp.f64 	%fd59, %fd49, %fd46, %p43;
	setp.neu.f32 	%p44, %f24, 0f00000000;
	@%p44 bra 	$L__BB6_26;
	setp.eq.s32 	%p45, %r20, 1062207488;
	selp.b32 	%r89, %r18, 0, %p45;
	setp.lt.s32 	%p46, %r88, 0;
	or.b32  	%r90, %r89, 2146435072;
	selp.b32 	%r91, %r90, %r89, %p46;
	mov.b32 	%r92, 0;
	mov.b64 	%fd59, {%r92, %r91};
$L__BB6_26:
	add.f64 	%fd50, %fd14, 0d4000000000000000;
	{
	.reg .b32 %temp; 
	mov.b64 	{%temp, %r93}, %fd50;
	}
	and.b32  	%r94, %r93, 2146435072;
	setp.ne.s32 	%p47, %r94, 2146435072;
	@%p47 bra 	$L__BB6_31;
	setp.num.f32 	%p48, %f24, %f24;
	@%p48 bra 	$L__BB6_29;
	mov.f64 	%fd51, 0d4000000000000000;
	add.rn.f64 	%fd59, %fd14, %fd51;
	bra.uni 	$L__BB6_31;
$L__BB6_29:
	setp.neu.f64 	%p49, %fd15, 0d7FF0000000000000;
	@%p49 bra 	$L__BB6_31;
	setp.lt.s32 	%p50, %r18, 0;
	setp.eq.s32 	%p51, %r20, 1062207488;
	setp.lt.s32 	%p52, %r88, 0;
	selp.b32 	%r96, 0, 2146435072, %p52;
	and.b32  	%r97, %r88, 2147483647;
	setp.ne.s32 	%p53, %r97, 1071644672;
	or.b32  	%r98, %r96, -2147483648;
	selp.b32 	%r99, %r98, %r96, %p53;
	selp.b32 	%r100, %r99, %r96, %p51;
	selp.b32 	%r101, %r100, %r96, %p50;
	mov.b32 	%r102, 0;
	mov.b64 	%fd59, {%r102, %r101};
$L__BB6_31:
	setp.eq.f32 	%p54, %f24, 0f3F800000;
	selp.f64 	%fd52, 0d3FF0000000000000, %fd59, %p54;
	cvt.f64.f32 	%fd53, %f31;
	div.rn.f64 	%fd54, %fd53, %fd52;
	add.f64 	%fd55, %fd54, %fd13;
	cvt.rn.f32.f64 	%f148, %fd55;
$L__BB6_32:
	setp.lt.f32 	%p55, %f27, 0f358637BD;
	@%p55 bra 	$L__BB6_34;
	mul.f32 	%f125, %f1, %f24;
	fma.rn.f32 	%f126, %f125, 0f3BBB989D, 0f3F000000;
	cvt.sat.f32.f32 	%f127, %f126;
	mov.f32 	%f128, 0f4B400001;
	mov.f32 	%f129, 0f437C0000;
	fma.rm.f32 	%f130, %f127, %f129, %f128;
	add.f32 	%f131, %f130, 0fCB40007F;
	neg.f32 	%f132, %f131;
	fma.rn.f32 	%f133, %f125, 0f3FB8AA3B, %f132;
	fma.rn.f32 	%f134, %f125, 0f32A57060, %f133;
	mov.b32 	%r103, %f130;
	shl.b32 	%r104, %r103, 23;
	mov.b32 	%f135, %r104;
	ex2.approx.ftz.f32 	%f136, %f134;
	mul.f32 	%f137, %f136, %f135;
	fma.rn.f32 	%f138, %f144, %f24, %f149;
	mul.f32 	%f149, %f138, %f137;
$L__BB6_34:
	ld.param.u64 	%rd33, [_Z35kernel_derivative_closed_form_traceiiiPKfS0_S0_S0_ffiPf_param_10];
	fma.rn.f32 	%f139, %f146, %f149, %f148;
	mad.lo.s32 	%r105, %r4, %r23, %r3;
	cvta.to.global.u64 	%rd30, %rd33;
	mul.wide.s32 	%rd31, %r105, 4;
	add.s64 	%rd32, %rd30, %rd31;
	st.global.f32 	[%rd32], %f139;
$L__BB6_35:
	ret;

}
.func  (.param .b64 func_retval0) __internal_accurate_pow(
	.param .b64 __internal_accurate_pow_param_0
)
{
	.reg .pred 	%p<8>;
	.reg .b32 	%r<49>;
	.reg .b32 	%f<3>;
	.reg .b64 	%fd<109>;

	ld.param.f64 	%fd10, [__internal_accurate_pow_param_0];
	{
	.reg .b32 %temp; 
	mov.b64 	{%temp, %r46}, %fd10;
	}
	{
	.reg .b32 %temp; 
	mov.b64 	{%r45, %temp}, %fd10;
	}
	shr.u32 	%r47, %r46, 20;
	setp.gt.u32 	%p1, %r46, 1048575;
	@%p1 bra 	$L__BB7_2;
	mul.f64 	%fd11, %fd10, 0d4350000000000000;
	{
	.reg .b32 %temp; 
	mov.b64 	{%temp, %r46}, %fd11;
	}
	{
	.reg .b32 %temp; 
	mov.b64 	{%r45, %temp}, %fd11;
	}
	shr.u32 	%r16, %r46, 20;
	add.s32 	%r47, %r16, -54;
$L__BB7_2:
	add.s32 	%r48, %r47, -1023;
	and.b32  	%r17, %r46, -2146435073;
	or.b32  	%r18, %r17, 1072693248;
	mov.b64 	%fd107, {%r45, %r18};
	setp.lt.u32 	%p2, %r18, 1073127583;
	@%p2 bra 	$L__BB7_4;
	{
	.reg .b32 %temp; 
	mov.b64 	{%r19, %temp}, %fd107;
	}
	{
	.reg .b32 %temp; 
	mov.b64 	{%temp, %r20}, %fd107;
	}
	add.s32 	%r21, %r20, -1048576;
	mov.b64 	%fd107, {%r19, %r21};
	add.s32 	%r48, %r47, -1022;
$L__BB7_4:
	add.f64 	%fd12, %fd107, 0dBFF0000000000000;
	add.f64 	%fd13, %fd107, 0d3FF0000000000000;
	rcp.approx.ftz.f64 	%fd14, %fd13;
	neg.f64 	%fd15, %fd13;
	fma.rn.f64 	%fd16, %fd15, %fd14, 0d3FF0000000000000;
	fma.rn.f64 	%fd17, %fd16, %fd16, %fd16;
	fma.rn.f64 	%fd18, %fd17, %fd14, %fd14;
	mul.f64 	%fd19, %fd12, %fd18;
	fma.rn.f64 	%fd20, %fd12, %fd18, %fd19;
	mul.f64 	%fd21, %fd20, %fd20;
	fma.rn.f64 	%fd22, %fd21, 0d3EB0F5FF7D2CAFE2, 0d3ED0F5D241AD3B5A;
	fma.rn.f64 	%fd23, %fd22, %fd21, 0d3EF3B20A75488A3F;
	fma.rn.f64 	%fd24, %fd23, %fd21, 0d3F1745CDE4FAECD5;
	fma.rn.f64 	%fd25, %fd24, %fd21, 0d3F3C71C7258A578B;
	fma.rn.f64 	%fd26, %fd25, %fd21, 0d3F6249249242B910;
	fma.rn.f64 	%fd27, %fd26, %fd21, 0d3F89999999999DFB;
	sub.f64 	%fd28, %fd12, %fd20;
	add.f64 	%fd29, %fd28, %fd28;
	neg.f64 	%fd30, %fd20;
	fma.rn.f64 	%fd31, %fd30, %fd12, %fd29;
	mul.f64 	%fd32, %fd18, %fd31;
	fma.rn.f64 	%fd33, %fd21, %fd27, 0d3FB5555555555555;
	mov.f64 	%fd34, 0d3FB5555555555555;
	sub.f64 	%fd35, %fd34, %fd33;
	fma.rn.f64 	%fd36, %fd21, %fd27, %fd35;
	add.f64 	%fd37, %fd36, 0dBC46A4CB00B9E7B0;
	add.f64 	%fd38, %fd33, %fd37;
	sub.f64 	%fd39, %fd33, %fd38;
	add.f64 	%fd40, %fd37, %fd39;
	mul.rn.f64 	%fd41, %fd20, %fd20;
	neg.f64 	%fd42, %fd41;
	fma.rn.f64 	%fd43, %fd20, %fd20, %fd42;
	{
	.reg .b32 %temp; 
	mov.b64 	{%r22, %temp}, %fd32;
	}
	{
	.reg .b32 %temp; 
	mov.b64 	{%temp, %r23}, %fd32;
	}
	add.s32 	%r24, %r23, 1048576;
	mov.b64 	%fd44, {%r22, %r24};
	fma.rn.f64 	%fd45, %fd20, %fd44, %fd43;
	mul.rn.f64 	%fd46, %fd41, %fd20;
	neg.f64 	%fd47, %fd46;
	fma.rn.f64 	%fd48, %fd41, %fd20, %fd47;
	fma.rn.f64 	%fd49, %fd41, %fd32, %fd48;
	fma.rn.f64 	%fd50, %fd45, %fd20, %fd49;
	mul.rn.f64 	%fd51, %fd38, %fd46;
	neg.f64 	%fd52, %fd51;
	fma.rn.f64 	%fd53, %fd38, %fd46, %fd52;
	fma.rn.f64 	%fd54, %fd38, %fd50, %fd53;
	fma.rn.f64 	%fd55, %fd40, %fd46, %fd54;
	add.f64 	%fd56, %fd51, %fd55;
	sub.f64 	%fd57, %fd51, %fd56;
	add.f64 	%fd58, %fd55, %fd57;
	add.f64 	%fd59, %fd20, %fd56;
	sub.f64 	%fd60, %fd20, %fd59;
	add.f64 	%fd61, %fd56, %fd60;
	add.f64 	%fd62, %fd58, %fd61;
	add.f64 	%fd63, %fd32, %fd62;
	add.f64 	%fd64, %fd59, %fd63;
	sub.f64 	%fd65, %fd59, %fd64;
	add.f64 	%fd66, %fd63, %fd65;
	xor.b32  	%r25, %r48, -2147483648;
	mov.b32 	%r26, 1127219200;
	mov.b64 	%fd67, {%r25, %r26};
	mov.b32 	%r27, -2147483648;
	mov.b64 	%fd68, {%r27, %r26};
	sub.f64 	%fd69, %fd67, %fd68;
	fma.rn.f64 	%fd70, %fd69, 0d3FE62E42FEFA39EF, %fd64;
	fma.rn.f64 	%fd71, %fd69, 0dBFE62E42FEFA39EF, %fd70;
	sub.f64 	%fd72, %fd71, %fd64;
	sub.f64 	%fd73, %fd66, %fd72;
	fma.rn.f64 	%fd74, %fd69, 0d3C7ABC9E3B39803F, %fd73;
	add.f64 	%fd75, %fd70, %fd74;
	sub.f64 	%fd76, %fd70, %fd75;
	add.f64 	%fd77, %fd74, %fd76;
	mov.f64 	%fd78, 0d4000000000000000;
	{
	.reg .b32 %temp; 
	mov.b64 	{%temp, %r28}, %fd78;
	}
	{
	.reg .b32 %temp; 
	mov.b64 	{%r29, %temp}, %fd78;
	}
	shl.b32 	%r30, %r28, 1;
	setp.gt.u32 	%p3, %r30, -33554433;
	and.b32  	%r31, %r28, -15728641;
	selp.b32 	%r32, %r31, %r28, %p3;
	mov.b64 	%fd79, {%r29, %r32};
	mul.rn.f64 	%fd80, %fd75, %fd79;
	neg.f64 	%fd81, %fd80;
	fma.rn.f64 	%fd82, %fd75, %fd79, %fd81;
	fma.rn.f64 	%fd83, %fd77, %fd79, %fd82;
	add.f64 	%fd4, %fd80, %fd83;
	sub.f64 	%fd84, %fd80, %fd4;
	add.f64 	%fd5, %fd83, %fd84;
	fma.rn.f64 	%fd85, %fd4, 0d3FF71547652B82FE, 0d4338000000000000;
	{
	.reg .b32 %temp; 
	mov.b64 	{%r13, %temp}, %fd85;
	}
	mov.f64 	%fd86, 0dC338000000000000;
	add.rn.f64 	%fd87, %fd85, %fd86;
	fma.rn.f64 	%fd88, %fd87, 0dBFE62E42FEFA39EF, %fd4;
	fma.rn.f64 	%fd89, %fd87, 0dBC7ABC9E3B39803F, %fd88;
	fma.rn.f64 	%fd90, %fd89, 0d3E5ADE1569CE2BDF, 0d3E928AF3FCA213EA;
	fma.rn.f64 	%fd91, %fd90, %fd89, 0d3EC71DEE62401315;
	fma.rn.f64 	%fd92, %fd91, %fd89, 0d3EFA01997C89EB71;
	fma.rn.f64 	%fd93, %fd92, %fd89, 0d3F2A01A014761F65;
	fma.rn.f64 	%fd94, %fd93, %fd89, 0d3F56C16C1852B7AF;
	fma.rn.f64 	%fd95, %fd94, %fd89, 0d3F81111111122322;
	fma.rn.f64 	%fd96, %fd95, %fd89, 0d3FA55555555502A1;
	fma.rn.f64 	%fd97, %fd96, %fd89, 0d3FC5555555555511;
	fma.rn.f64 	%fd98, %fd97, %fd89, 0d3FE000000000000B;
	fma.rn.f64 	%fd99, %fd98, %fd89, 0d3FF0000000000000;
	fma.rn.f64 	%fd100, %fd99, %fd89, 0d3FF0000000000000;
	{
	.reg .b32 %temp; 
	mov.b64 	{%r14, %temp}, %fd100;
	}
	{
	.reg .b32 %temp; 
	mov.b64 	{%temp, %r15}, %fd100;
	}
	shl.b32 	%r33, %r13, 20;
	add.s32 	%r34, %r33, %r15;
	mov.b64 	%fd108, {%r14, %r34};
	{
	.reg .b32 %temp; 
	mov.b64 	{%temp, %r35}, %fd4;
	}
	mov.b32 	%f2, %r35;
	abs.f32 	%f1, %f2;
	setp.lt.f32 	%p4, %f1, 0f4086232B;
	@%p4 bra 	$L__BB7_7;
	setp.lt.f64 	%p5, %fd4, 0d0000000000000000;
	add.f64 	%fd101, %fd4, 0d7FF0000000000000;
	selp.f64 	%fd108, 0d0000000000000000, %fd101, %p5;
	setp.geu.f32 	%p6, %f1, 0f40874800;
	@%p6 bra 	$L__BB7_7;
	shr.u32 	%r36, %r13, 31;
	add.s32 	%r37, %r13, %r36;
	shr.s32 	%r38, %r37, 1;
	shl.b32 	%r39, %r38, 20;
	add.s32 	%r40, %r15, %r39;
	mov.b64 	%fd102, {%r14, %r40};
	sub.s32 	%r41, %r13, %r38;
	shl.b32 	%r42, %r41, 20;
	add.s32 	%r43, %r42, 1072693248;
	mov.b32 	%r44, 0;
	mov.b64 	%fd103, {%r44, %r43};
	mul.f64 	%fd108, %fd103, %fd102;
$L__BB7_7:
	abs.f64 	%fd104, %fd108;
	setp.eq.f64 	%p7, %fd104, 0d7FF0000000000000;
	fma.rn.f64 	%fd105, %fd108, %fd5, %fd108;
	selp.f64 	%fd106, %fd108, %fd105, %p7;
	st.param.f64 	[func_retval0], %fd106;
	ret;

}


// ===== COMPILED SASS (sm_100) =====

	.target	sm_100

	.elftype	@"ET_EXEC"


//--------------------- .note.nv.tkinfo           --------------------------
	.section	.note.nv.tkinfo,"",@"SHT_NOTE"
	.sectionflags	@"SHF_NOTE_NV_TKINFO"
	.tkinfo
        /*0018*/ 	.word	0x00000002
        /*0030*/ 	.string	""
        /*0030*/ 	.string	"ptxas"
        /*0030*/ 	.string	"Cuda compilation tools, release 13.0, V13.0.88"
        /*0030*/ 	.string	"Build cuda_13.0.r13.0/compiler.36424714_0"
        /*0030*/ 	.string	"-arch sm_100 -m 64 "



//--------------------- .note.nv.cuinfo           --------------------------
	.section	.note.nv.cuinfo,"",@"SHT_NOTE"
	.sectionflags	@"SHF_NOTE_NV_CUINFO"
        /*0018*/ 	.short	0x0002
        /*001a*/ 	.short	0x0064
        /*001c*/ 	.short	0x0082
	.zero		2


//--------------------- .nv.info                  --------------------------
	.section	.nv.info,"",@"SHT_CUDA_INFO"
	.align	4


	//----- nvinfo : EIATTR_REGCOUNT
	.align		4
        /*0000*/ 	.byte	0x04, 0x2f
        /*0002*/ 	.short	(.L_1 - .L_0)
	.align		4
.L_0:
        /*0004*/ 	.word	index@(_Z15kernel_get_celliPKfffiPi)
        /*0008*/ 	.word	0x00000010


	//----- nvinfo : EIATTR_FRAME_SIZE
	.align		4
.L_1:
        /*000c*/ 	.byte	0x04, 0x11
        /*000e*/ 	.short	(.L_3 - .L_2)
	.align		4
.L_2:
        /*0010*/ 	.word	index@($__internal_9_$__cuda_sm3x_div_rn_noftz_f32_slowpath)
        /*0014*/ 	.word	0x00000000


	//----- nvinfo : EIATTR_FRAME_SIZE
	.align		4
.L_3:
        /*0018*/ 	.byte	0x04, 0x11
        /*001a*/ 	.short	(.L_5 - .L_4)
	.align		4
.L_4:
        /*001c*/ 	.word	index@(_Z15kernel_get_celliPKfffiPi)
        /*0020*/ 	.word	0x00000000


	//----- nvinfo : EIATTR_REGCOUNT
	.align		4
.L_5:
        /*0024*/ 	.byte	0x04, 0x2f
        /*0026*/ 	.short	(.L_7 - .L_6)
	.align		4
.L_6:
        /*0028*/ 	.word	index@(_Z19kernel_get_velocityiiPKfS0_ffiPf)
        /*002c*/ 	.word	0x00000012


	//----- nvinfo : EIATTR_FRAME_SIZE
	.align		4
.L_7:
        /*0030*/ 	.byte	0x04, 0x11
        /*0032*/ 	.short	(.L_9 - .L_8)
	.align		4
.L_8:
        /*0034*/ 	.word	index@($__internal_8_$__cuda_sm3x_div_rn_noftz_f32_slowpath)
        /*0038*/ 	.word	0x00000000


	//----- nvinfo : EIATTR_FRAME_SIZE
	.align		4
.L_9:
        /*003c*/ 	.byte	0x04, 0x11
        /*003e*/ 	.short	(.L_11 - .L_10)
	.align		4
.L_10:
        /*0040*/ 	.word	index@(_Z19kernel_get_velocityiiPKfS0_ffiPf)
        /*0044*/ 	.word	0x00000000


	//----- nvinfo : EIATTR_REGCOUNT
	.align		4
.L_11:
        /*0048*/ 	.byte	0x04, 0x2f
        /*004a*/ 	.short	(.L_13 - .L_12)
	.align		4
.L_12:
        /*004c*/ 	.word	index@(_Z24kernel_integrate_numericiiPKfS0_ffiiiPf)
        /*0050*/ 	.word	0x0000001b


	//----- nvinfo : EIATTR_FRAME_SIZE
	.align		4
.L_13:
        /*0054*/ 	.byte	0x04, 0x11
        /*0056*/ 	.short	(.L_15 - .L_14)
	.align		4
.L_14:
        /*0058*/ 	.word	index@($__internal_7_$__cuda_sm3x_div_rn_noftz_f32_slowpath)
        /*005c*/ 	.word	0x00000000


	//----- nvinfo : EIATTR_FRAME_SIZE
	.align		4
.L_15:
        /*0060*/ 	.byte	0x04, 0x11
        /*0062*/ 	.short	(.L_17 - .L_16)
	.align		4
.L_16:
        /*0064*/ 	.word	index@($__internal_6_$__cuda_sm20_rcp_rn_f32_slowpath)
        /*0068*/ 	.word	0x00000000


	//----- nvinfo : EIATTR_FRAME_SIZE
	.align		4
.L_17:
        /*006c*/ 	.byte	0x04, 0x11
        /*006e*/ 	.short	(.L_19 - .L_18)
	.align		4
.L_18:
        /*0070*/ 	.word	index@(_Z24kernel_integrate_numericiiPKfS0_ffiiiPf)
        /*0074*/ 	.word	0x00000000


	//----- nvinfo : EIATTR_REGCOUNT
	.align		4
.L_19:
        /*0078*/ 	.byte	0x04, 0x2f
        /*007a*/ 	.short	(.L_21 - .L_20)
	.align		4
.L_20:
        /*007c*/ 	.word	index@(_Z28kernel_integrate_closed_formiiPKfS0_ffiPf)
        /*0080*/ 	.word	0x0000001f


	//----- nvinfo : EIATTR_FRAME_SIZE
	.align		4
.L_21:
        /*0084*/ 	.byte	0x04, 0x11
        /*0086*/ 	.short	(.L_23 - .L_22)
	.align		4
.L_22:
        /*0088*/ 	.word	index@($__internal_5_$__cuda_sm3x_div_rn_noftz_f32_slowpath)
        /*008c*/ 	.word	0x00000000


	//----- nvinfo : EIATTR_FRAME_SIZE
	.align		4
.L_23:
        /*0090*/ 	.byte	0x04, 0x11
        /*0092*/ 	.short	(.L_25 - .L_24)
	.align		4
.L_24:
        /*0094*/ 	.word	index@(_Z28kernel_integrate_closed_formiiPKfS0_ffiPf)
        /*0098*/ 	.word	0x00000000


	//----- nvinfo : EIATTR_REGCOUNT
	.align		4
.L_25:
        /*009c*/ 	.byte	0x04, 0x2f
        /*009e*/ 	.short	(.L_27 - .L_26)
	.align		4
.L_26:
        /*00a0*/ 	.word	index@(_Z29kernel_derivative_closed_formiiiPKfS0_S0_iiiPf)
        /*00a4*/ 	.word	0x00000030


	//----- nvinfo : EIATTR_FRAME_SIZE
	.align		4
.L_27:
        /*00a8*/ 	.byte	0x04, 0x11
        /*00aa*/ 	.short	(.L_29 - .L_28)
	.align		4
.L_28:
        /*00ac*/ 	.word	index@($_Z29kernel_derivative_closed_formiiiPKfS0_S0_iiiPf$__internal_accurate_pow)
        /*00b0*/ 	.word	0x00000000


	//----- nvinfo : EIATTR_FRAME_SIZE
	.align		4
.L_29:
        /*00b4*/ 	.byte	0x04, 0x11
        /*00b6*/ 	.short	(.L_31 - .L_30)
	.align		4
.L_30:
        /*00b8*/ 	.word	index@($__internal_4_$__cuda_sm3x_div_rn_noftz_f32_slowpath)
        /*00bc*/ 	.word	0x00000000


	//----- nvinfo : EIATTR_FRAME_SIZE
	.align		4
.L_31:
        /*00c0*/ 	.byte	0x04, 0x11
        /*00c2*/ 	.short	(.L_33 - .L_32)
	.align		4
.L_32:
        /*00c4*/ 	.word	index@($__internal_3_$__cuda_sm20_div_rn_f64_full)
        /*00c8*/ 	.word	0x00000000


	//----- nvinfo : EIATTR_FRAME_SIZE
	.align		4
.L_33:
        /*00cc*/ 	.byte	0x04, 0x11
        /*00ce*/ 	.short	(.L_35 - .L_34)
	.align		4
.L_34:
        /*00d0*/ 	.word	index@(_Z29kernel_derivative_closed_formiiiPKfS0_S0_iiiPf)
        /*00d4*/ 	.word	0x00000000


	//----- nvinfo : EIATTR_REGCOUNT
	.align		4
.L_35:
        /*00d8*/ 	.byte	0x04, 0x2f
        /*00da*/ 	.short	(.L_37 - .L_36)
	.align		4
.L_36:
        /*00dc*/ 	.word	index@(_Z34kernel_integrate_closed_form_traceiiPKfS0_ffiPf)
        /*00e0*/ 	.word	0x00000020


	//----- nvinfo : EIATTR_FRAME_SIZE
	.align		4
.L_37:
        /*00e4*/ 	.byte	0x04, 0x11
        /*00e6*/ 	.short	(.L_39 - .L_38)
	.align		4
.L_38:
        /*00e8*/ 	.word	index@($__internal_2_$__cuda_sm3x_div_rn_noftz_f32_slowpath)
        /*00ec*/ 	.word	0x00000000


	//----- nvinfo : EIATTR_FRAME_SIZE
	.align		4
.L_39:
        /*00f0*/ 	.byte	0x04, 0x11
        /*00f2*/ 	.short	(.L_41 - .L_40)
	.align		4
.L_40:
        /*00f4*/ 	.word	index@(_Z34kernel_integrate_closed_form_traceiiPKfS0_ffiPf)
        /*00f8*/ 	.word	0x00000000


	//----- nvinfo : EIATTR_REGCOUNT
	.align		4
.L_41:
        /*00fc*/ 	.byte	0x04, 0x2f
        /*00fe*/ 	.short	(.L_43 - .L_42)
	.align		4
.L_42:
        /*0100*/ 	.word	index@(_Z35kernel_derivative_closed_form_traceiiiPKfS0_S0_S0_ffiPf)
        /*0104*/ 	.word	0x0000002a


	//----- nvinfo : EIATTR_FRAME_SIZE
	.align		4
.L_43:
        /*0108*/ 	.byte	0x04, 0x11
        /*010a*/ 	.short	(.L_45 - .L_44)
	.align		4
.L_44:
        /*010c*/ 	.word	index@($_Z35kernel_derivative_closed_form_traceiiiPKfS0_S0_S0_ffiPf$__internal_accurate_pow)
        /*0110*/ 	.word	0x00000000


	//----- nvinfo : EIATTR_FRAME_SIZE
	.align		4
.L_45:
        /*0114*/ 	.byte	0x04, 0x11
        /*0116*/ 	.short	(.L_47 - .L_46)
	.align		4
.L_46:
        /*0118*/ 	.word	index@($__internal_1_$__cuda_sm3x_div_rn_noftz_f32_slowpath)
        /*011c*/ 	.word	0x00000000


	//----- nvinfo : EIATTR_FRAME_SIZE
	.align		4
.L_47:
        /*0120*/ 	.byte	0x04, 0x11
        /*0122*/ 	.short	(.L_49 - .L_48)
	.align		4
.L_48:
        /*0124*/ 	.word	index@($__internal_0_$__cuda_sm20_div_rn_f64_full)
        /*0128*/ 	.word	0x00000000


	//----- nvinfo : EIATTR_FRAME_SIZE
	.align		4
.L_49:
        /*012c*/ 	.byte	0x04, 0x11
        /*012e*/ 	.short	(.L_51 - .L_50)
	.align		4
.L_50:
        /*0130*/ 	.word	index@(_Z35kernel_derivative_closed_form_traceiiiPKfS0_S0_S0_ffiPf)
        /*0134*/ 	.word	0x00000000


	//----- nvinfo : EIATTR_MIN_STACK_SIZE
	.align		4
.L_51:
        /*0138*/ 	.byte	0x04, 0x12
        /*013a*/ 	.short	(.L_53 - .L_52)
	.align		4
.L_52:
        /*013c*/ 	.word	index@(_Z35kernel_derivative_closed_form_traceiiiPKfS0_S0_S0_ffiPf)
        /*0140*/ 	.word	0x00000000


	//----- nvinfo : EIATTR_MIN_STACK_SIZE
	.align		4
.L_53:
        /*0144*/ 	.byte	0x04, 0x12
        /*0146*/ 	.short	(.L_55 - .L_54)
	.align		4
.L_54:
        /*0148*/ 	.word	index@(_Z34kernel_integrate_closed_form_traceiiPKfS0_ffiPf)
        /*014c*/ 	.word	0x00000000


	//----- nvinfo : EIATTR_MIN_STACK_SIZE
	.align		4
.L_55:
        /*0150*/ 	.byte	0x04, 0x12
        /*0152*/ 	.short	(.L_57 - .L_56)
	.align		4
.L_56:
        /*0154*/ 	.word	index@(_Z29kernel_derivative_closed_formiiiPKfS0_S0_iiiPf)
        /*0158*/ 	.word	0x00000000


	//----- nvinfo : EIATTR_MIN_STACK_SIZE
	.align		4
.L_57:
        /*015c*/ 	.byte	0x04, 0x12
        /*015e*/ 	.short	(.L_59 - .L_58)
	.align		4
.L_58:
        /*0160*/ 	.word	index@(_Z28kernel_integrate_closed_formiiPKfS0_ffiPf)
        /*0164*/ 	.word	0x00000000


	//----- nvinfo : EIATTR_MIN_STACK_SIZE
	.align		4
.L_59:
        /*0168*/ 	.byte	0x04, 0x12
        /*016a*/ 	.short	(.L_61 - .L_60)
	.align		4
.L_60:
        /*016c*/ 	.word	index@(_Z24kernel_integrate_numericiiPKfS0_ffiiiPf)
        /*0170*/ 	.word	0x00000000


	//----- nvinfo : EIATTR_MIN_STACK_SIZE
	.align		4
.L_61:
        /*0174*/ 	.byte	0x04, 0x12
        /*0176*/ 	.short	(.L_63 - .L_62)
	.align		4
.L_62:
        /*0178*/ 	.word	index@(_Z19kernel_get_velocityiiPKfS0_ffiPf)
        /*017c*/ 	.word	0x00000000


	//----- nvinfo : EIATTR_MIN_STACK_SIZE
	.align		4
.L_63:
        /*0180*/ 	.byte	0x04, 0x12
        /*0182*/ 	.short	(.L_65 - .L_64)
	.align		4
.L_64:
        /*0184*/ 	.word	index@(_Z15kernel_get_celliPKfffiPi)
        /*0188*/ 	.word	0x00000000
.L_65:


//--------------------- .nv.compat                --------------------------
	.section	.nv.compat,"",@"SHT_CUDA_COMPAT_INFO"
	.align	4
        /*0000*/ 	.byte	0x02, 0x09, 0x00, 0x00, 0x02, 0x02, 0x01, 0x00, 0x02, 0x05, 0x05, 0x00, 0x03, 0x07, 0x01, 0x01
        /*0010*/ 	.byte	0x02, 0x03, 0x00, 0x00, 0x02, 0x06, 0x01, 0x00, 0x04, 0x0b, 0x08, 0x00, 0x01, 0x00, 0x00, 0x00
        /*0020*/ 	.byte	0x00, 0x00, 0x00, 0x00


//--------------------- .nv.info._Z35kernel_derivative_closed_form_traceiiiPKfS0_S0_S0_ffiPf --------------------------
	.section	.nv.info._Z35kernel_derivative_closed_form_traceiiiPKfS0_S0_S0_ffiPf,"",@"SHT_CUDA_INFO"
	.sectionflags	@""
	.align	4


	//----- nvinfo : EIATTR_CUDA_API_VERSION
	.align		4
        /*0000*/ 	.byte	0x04, 0x37
        /*0002*/ 	.short	(.L_67 - .L_66)
.L_66:
        /*0004*/ 	.word	0x00000082


	//----- nvinfo : EIATTR_KPARAM_INFO
	.align		4
.L_67:
        /*0008*/ 	.byte	0x04, 0x17
        /*000a*/ 	.short	(.L_69 - .L_68)
.L_68:
        /*000c*/ 	.word	0x00000000
        /*0010*/ 	.short	0x000a
        /*0012*/ 	.short	0x0040
        /*0014*/ 	.byte	0x00, 0xf5, 0x21, 0x00


	//----- nvinfo : EIATTR_KPARAM_INFO
	.align		4
.L_69:
        /*0018*/ 	.byte	0x04, 0x17
        /*001a*/ 	.short	(.L_71 - .L_70)
.L_70:
        /*001c*/ 	.word	0x00000000
        /*0020*/ 	.short	0x0009
        /*0022*/ 	.short	0x0038
        /*0024*/ 	.byte	0x00, 0xf0, 0x11, 0x00


	//----- nvinfo : EIATTR_KPARAM_INFO
	.align		4
.L_71:
        /*0028*/ 	.byte	0x04, 0x17
        /*002a*/ 	.short	(.L_73 - .L_72)
.L_72:
        /*002c*/ 	.word	0x00000000
        /*0030*/ 	.short	0x0008
        /*0032*/ 	.short	0x0034
        /*0034*/ 	.byte	0x00, 0xf0, 0x11, 0x00


	//----- nvinfo : EIATTR_KPARAM_INFO
	.align		4
.L_73:
        /*0038*/ 	.byte	0x04, 0x17
        /*003a*/ 	.short	(.L_75 - .L_74)
.L_74:
        /*003c*/ 	.word	0x00000000
        /*0040*/ 	.short	0x0007
        /*0042*/ 	.short	0x0030
        /*0044*/ 	.byte	0x00, 0xf0, 0x11, 0x00


	//----- nvinfo : EIATTR_KPARAM_INFO
	.align		4
.L_75:
        /*0048*/ 	.byte	0x04, 0x17
        /*004a*/ 	.short	(.L_77 - .L_76)
.L_76:
        /*004c*/ 	.word	0x00000000
        /*0050*/ 	.short	0x0006
        /*0052*/ 	.short	0x0028
        /*0054*/ 	.byte	0x00, 0xf5, 0x21, 0x00


	//----- nvinfo : EIATTR_KPARAM_INFO
	.align		4
.L_77:
        /*0058*/ 	.byte	0x04, 0x17
        /*005a*/ 	.short	(.L_79 - .L_78)
.L_78:
        /*005c*/ 	.word	0x00000000
        /*0060*/ 	.short	0x0005
        /*0062*/ 	.short	0x0020
        /*0064*/ 	.byte	0x00, 0xf5, 0x21, 0x00


	//----- nvinfo : EIATTR_KPARAM_INFO
	.align		4
.L_79:
        /*0068*/ 	.byte	0x04, 0x17
        /*006a*/ 	.short	(.L_81 - .L_80)
.L_80:
        /*006c*/ 	.word	0x00000000
        /*0070*/ 	.short	0x0004
        /*0072*/ 	.short	0x0018
        /*0074*/ 	.byte	0x00, 0xf5, 0x21, 0x00


	//----- nvinfo : EIATTR_KPARAM_INFO
	.align		4
.L_81:
        /*0078*/ 	.byte	0x04, 0x17
        /*007a*/ 	.short	(.L_83 - .L_82)
.L_82:
        /*007c*/ 	.word	0x00000000
        /*0080*/ 	.short	0x0003
        /*0082*/ 	.short	0x0010
        /*0084*/ 	.byte	0x00, 0xf5, 0x21, 0x00


	//----- nvinfo : EIATTR_KPARAM_INFO
	.align		4
.L_83:
        /*0088*/ 	.byte	0x04, 0x17
        /*008a*/ 	.short	(.L_85 - .L_84)
.L_84:
        /*008c*/ 	.word	0x00000000
        /*0090*/ 	.short	0x0002
        /*0092*/ 	.short	0x0008
        /*0094*/ 	.byte	0x00, 0xf0, 0x11, 0x00


	//----- nvinfo : EIATTR_KPARAM_INFO
	.align		4
.L_85:
        /*0098*/ 	.byte	0x04, 0x17
        /*009a*/ 	.short	(.L_87 - .L_86)
.L_86:
        /*009c*/ 	.word	0x00000000
        /*00a0*/ 	.short	0x0001
        /*00a2*/ 	.short	0x0004
        /*00a4*/ 	.byte	0x00, 0xf0, 0x11, 0x00


	//----- nvinfo : EIATTR_KPARAM_INFO
	.align		4
.L_87:
        /*00a8*/ 	.byte	0x04, 0x17
        /*00aa*/ 	.short	(.L_89 - .L_88)
.L_88:
        /*00ac*/ 	.word	0x00000000
        /*00b0*/ 	.short	0x0000
        /*00b2*/ 	.short	0x0000
        /*00b4*/ 	.byte	0x00, 0xf0, 0x11, 0x00


	//----- nvinfo : EIATTR_SPARSE_MMA_MASK
	.align		4
.L_89:
        /*00b8*/ 	.byte	0x03, 0x50
        /*00ba*/ 	.short	0x0000


	//----- nvinfo : EIATTR_MAXREG_COUNT
	.align		4
        /*00bc*/ 	.byte	0x03, 0x1b
        /*00be*/ 	.short	0x00ff


	//----- nvinfo : EIATTR_MERCURY_ISA_VERSION
	.align		4
        /*00c0*/ 	.byte	0x03, 0x5f
        /*00c2*/ 	.short	0x0101


	//----- nvinfo : EIATTR_VRC_CTA_INIT_COUNT
	.align		4
        /*00c4*/ 	.byte	0x02, 0x4a
	.zero		1
	.zero		1


	//----- nvinfo : EIATTR_EXIT_INSTR_OFFSETS
	.align		4
        /*00c8*/ 	.byte	0x04, 0x1c
        /*00ca*/ 	.short	(.L_91 - .L_90)


	//   ....[0]....
.L_90:
        /*00cc*/ 	.word	0x00000120


	//   ....[1]....
        /*00d0*/ 	.word	0x00001f00


	//----- nvinfo : EIATTR_CRS_STACK_SIZE
	.align		4
.L_91:
        /*00d4*/ 	.byte	0x04, 0x1e
        /*00d6*/ 	.short	(.L_93 - .L_92)
.L_92:
        /*00d8*/ 	.word	0x00000000


	//----- nvinfo : EIATTR_CBANK_PARAM_SIZE
	.align		4
.L_93:
        /*00dc*/ 	.byte	0x03, 0x19
        /*00de*/ 	.short	0x0048


	//----- nvinfo : EIATTR_PARAM_CBANK
	.align		4
        /*00e0*/ 	.byte	0x04, 0x0a
        /*00e2*/ 	.short	(.L_95 - .L_94)
	.align		4
.L_94:
        /*00e4*/ 	.word	index@(.nv.constant0._Z35kernel_derivative_closed_form_traceiiiPKfS0_S0_S0_ffiPf)
        /*00e8*/ 	.short	0x0380
        /*00ea*/ 	.short	0x0048


	//----- nvinfo : EIATTR_SW_WAR
	.align		4
.L_95:
        /*00ec*/ 	.byte	0x04, 0x36
        /*00ee*/ 	.short	(.L_97 - .L_96)
.L_96:
        /*00f0*/ 	.word	0x00000008
.L_97:


//--------------------- .nv.info._Z34kernel_integrate_closed_form_traceiiPKfS0_ffiPf --------------------------
	.section	.nv.info._Z34kernel_integrate_closed_form_traceiiPKfS0_ffiPf,"",@"SHT_CUDA_INFO"
	.sectionflags	@""
	.align	4


	//----- nvinfo : EIATTR_CUDA_API_VERSION
	.align		4
        /*0000*/ 	.byte	0x04, 0x37
        /*0002*/ 	.short	(.L_99 - .L_98)
.L_98:
        /*0004*/ 	.word	0x00000082


	//----- nvinfo : EIATTR_KPARAM_INFO
	.align		4
.L_99:
        /*0008*/ 	.byte	0x04, 0x17
        /*000a*/ 	.short	(.L_101 - .L_100)
.L_100:
        /*000c*/ 	.word	0x00000000
        /*0010*/ 	.short	0x0007
        /*0012*/ 	.short	0x0028
        /*0014*/ 	.byte	0x00, 0xf5, 0x21, 0x00


	//----- nvinfo : EIATTR_KPARAM_INFO
	.align		4
.L_101:
        /*0018*/ 	.byte	0x04, 0x17
        /*001a*/ 	.short	(.L_103 - .L_102)
.L_102:
        /*001c*/ 	.word	0x00000000
        /*0020*/ 	.short	0x0006
        /*0022*/ 	.short	0x0020
        /*0024*/ 	.byte	0x00, 0xf0, 0x11, 0x00


	//----- nvinfo : EIATTR_KPARAM_INFO
	.align		4
.L_103:
        /*0028*/ 	.byte	0x04, 0x17
        /*002a*/ 	.short	(.L_105 - .L_104)
.L_104:
        /*002c*/ 	.word	0x00000000
        /*0030*/ 	.short	0x0005
        /*0032*/ 	.short	0x001c
        /*0034*/ 	.byte	0x00, 0xf0, 0x11, 0x00


	//----- nvinfo : EIATTR_KPARAM_INFO
	.align		4
.L_105:
        /*0038*/ 	.byte	0x04, 0x17
        /*003a*/ 	.short	(.L_107 - .L_106)
.L_106:
        /*003c*/ 	.word	0x00000000
        /*0040*/ 	.short	0x0004
        /*0042*/ 	.short	0x0018
        /*0044*/ 	.byte	0x00, 0xf0, 0x11, 0x00


	//----- nvinfo : EIATTR_KPARAM_INFO
	.align		4
.L_107:
        /*0048*/ 	.byte	0x04, 0x17
        /*004a*/ 	.short	(.L_109 - .L_108)
.L_108:
        /*004c*/ 	.word	0x00000000
        /*0050*/ 	.short	0x0003
        /*0052*/ 	.short	0x0010
        /*0054*/ 	.byte	0x00, 0xf5, 0x21, 0x00


	//----- nvinfo : EIATTR_KPARAM_INFO
	.align		4
.L_109:
        /*0058*/ 	.byte	0x04, 0x17
        /*005a*/ 	.short	(.L_111 - .L_110)
.L_110:
        /*005c*/ 	.word	0x00000000
        /*0060*/ 	.short	0x0002
        /*0062*/ 	.short	0x0008
        /*0064*/ 	.byte	0x00, 0xf5, 0x21, 0x00


	//----- nvinfo : EIATTR_KPARAM_INFO
	.align		4
.L_111:
        /*0068*/ 	.byte	0x04, 0x17
        /*006a*/ 	.short	(.L_113 - .L_112)
.L_112:
        /*006c*/ 	.word	0x00000000
        /*0070*/ 	.short	0x0001
        /*0072*/ 	.short	0x0004
        /*0074*/ 	.byte	0x00, 0xf0, 0x11, 0x00


	//----- nvinfo : EIATTR_KPARAM_INFO
	.align		4
.L_113:
        /*0078*/ 	.byte	0x04, 0x17
        /*007a*/ 	.short	(.L_115 - .L_114)
.L_114:
        /*007c*/ 	.word	0x00000000
        /*0080*/ 	.short	0x0000
        /*0082*/ 	.short	0x0000
        /*0084*/ 	.byte	0x00, 0xf0, 0x11, 0x00


	//----- nvinfo : EIATTR_SPARSE_MMA_MASK
	.align		4
.L_115:
        /*0088*/ 	.byte	0x03, 0x50
        /*008a*/ 	.short	0x0000


	//----- nvinfo : EIATTR_MAXREG_COUNT
	.align		4
        /*008c*/ 	.byte	0x03, 0x1b
        /*008e*/ 	.short	0x00ff


	//----- nvinfo : EIATTR_MERCURY_ISA_VERSION
	.align		4
        /*0090*/ 	.byte	0x03, 0x5f
        /*0092*/ 	.short	0x0101


	//----- nvinfo : EIATTR_VRC_CTA_INIT_COUNT
	.align		4
        /*0094*/ 	.byte	0x02, 0x4a
	.zero		1
	.zero		1


	//----- nvinfo : EIATTR_EXIT_INSTR_OFFSETS
	.align		4
        /*0098*/ 	.byte	0x04, 0x1c
        /*009a*/ 	.short	(.L_117 - .L_116)


	//   ....[0]....
.L_116:
        /*009c*/ 	.word	0x000000c0


	//   ....[1]....
        /*00a0*/ 	.word	0x000011b0


	//----- nvinfo : EIATTR_CRS_STACK_SIZE
	.align		4
.L_117:
        /*00a4*/ 	.byte	0x04, 0x1e
        /*00a6*/ 	.short	(.L_119 - .L_118)
.L_118:
        /*00a8*/ 	.word	0x00000000


	//----- nvinfo : EIATTR_CBANK_PARAM_SIZE
	.align		4
.L_119:
        /*00ac*/ 	.byte	0x03, 0x19
        /*00ae*/ 	.short	0x0030


	//----- nvinfo : EIATTR_PARAM_CBANK
	.align		4
        /*00b0*/ 	.byte	0x04, 0x0a
        /*00b2*/ 	.short	(.L_121 - .L_120)
	.align		4
.L_120:
        /*00b4*/ 	.word	index@(.nv.constant0._Z34kernel_integrate_closed_form_traceiiPKfS0_ffiPf)
        /*00b8*/ 	.short	0x0380
        /*00ba*/ 	.short	0x0030


	//----- nvinfo : EIATTR_SW_WAR
	.align		4
.L_121:
        /*00bc*/ 	.byte	0x04, 0x36
        /*00be*/ 	.short	(.L_123 - .L_122)
.L_122:
        /*00c0*/ 	.word	0x00000008
.L_123:


//--------------------- .nv.info._Z29kernel_derivative_closed_formiiiPKfS0_S0_iiiPf --------------------------
	.section	.nv.info._Z29kernel_derivative_closed_formiiiPKfS0_S0_iiiPf,"",@"SHT_CUDA_INFO"
	.sectionflags	@""
	.align	4


	//----- nvinfo : EIATTR_CUDA_API_VERSION
	.align		4
        /*0000*/ 	.byte	0x04, 0x37
        /*0002*/ 	.short	(.L_125 - .L_124)
.L_124:
        /*0004*/ 	.word	0x00000082


	//----- nvinfo : EIATTR_KPARAM_INFO
	.align		4
.L_125:
        /*0008*/ 	.byte	0x04, 0x17
        /*000a*/ 	.short	(.L_127 - .L_126)
.L_126:
        /*000c*/ 	.word	0x00000000
        /*0010*/ 	.short	0x0009
        /*0012*/ 	.short	0x0038
        /*0014*/ 	.byte	0x00, 0xf5, 0x21, 0x00


	//----- nvinfo : EIATTR_KPARAM_INFO
	.align		4
.L_127:
        /*0018*/ 	.byte	0x04, 0x17
        /*001a*/ 	.short	(.L_129 - .L_128)
.L_128:
        /*001c*/ 	.word	0x00000000
        /*0020*/ 	.short	0x0008
        /*0022*/ 	.short	0x0030
        /*0024*/ 	.byte	0x00, 0xf0, 0x11, 0x00


	//----- nvinfo : EIATTR_KPARAM_INFO
	.align		4
.L_129:
        /*0028*/ 	.byte	0x04, 0x17
        /*002a*/ 	.short	(.L_131 - .L_130)
.L_130:
        /*002c*/ 	.word	0x00000000
        /*0030*/ 	.short	0x0007
        /*0032*/ 	.short	0x002c
        /*0034*/ 	.byte	0x00, 0xf0, 0x11, 0x00


	//----- nvinfo : EIATTR_KPARAM_INFO
	.align		4
.L_131:
        /*0038*/ 	.byte	0x04, 0x17
        /*003a*/ 	.short	(.L_133 - .L_132)
.L_132:
        /*003c*/ 	.word	0x00000000
        /*0040*/ 	.short	0x0006
        /*0042*/ 	.short	0x0028
        /*0044*/ 	.byte	0x00, 0xf0, 0x11, 0x00


	//----- nvinfo : EIATTR_KPARAM_INFO
	.align		4
.L_133:
        /*0048*/ 	.byte	0x04, 0x17
        /*004a*/ 	.short	(.L_135 - .L_134)
.L_134:
        /*004c*/ 	.word	0x00000000
        /*0050*/ 	.short	0x0005
        /*0052*/ 	.short	0x0020
        /*0054*/ 	.byte	0x00, 0xf5, 0x21, 0x00


	//----- nvinfo : EIATTR_KPARAM_INFO
	.align		4
.L_135:
        /*0058*/ 	.byte	0x04, 0x17
        /*005a*/ 	.short	(.L_137 - .L_136)
.L_136:
        /*005c*/ 	.word	0x00000000
        /*0060*/ 	.short	0x0004
        /*0062*/ 	.short	0x0018
        /*0064*/ 	.byte	0x00, 0xf5, 0x21, 0x00


	//----- nvinfo : EIATTR_KPARAM_INFO
	.align		4
.L_137:
        /*0068*/ 	.byte	0x04, 0x17
        /*006a*/ 	.short	(.L_139 - .L_138)
.L_138:
        /*006c*/ 	.word	0x00000000
        /*0070*/ 	.short	0x0003
        /*0072*/ 	.short	0x0010
        /*0074*/ 	.byte	0x00, 0xf5, 0x21, 0x00


	//----- nvinfo : EIATTR_KPARAM_INFO
	.align		4
.L_139:
        /*0078*/ 	.byte	0x04, 0x17
        /*007a*/ 	.short	(.L_141 - .L_140)
.L_140:
        /*007c*/ 	.word	0x00000000
        /*0080*/ 	.short	0x0002
        /*0082*/ 	.short	0x0008
        /*0084*/ 	.byte	0x00, 0xf0, 0x11, 0x00


	//----- nvinfo : EIATTR_KPARAM_INFO
	.align		4
.L_141:
        /*0088*/ 	.byte	0x04, 0x17
        /*008a*/ 	.short	(.L_143 - .L_142)
.L_142:
        /*008c*/ 	.word	0x00000000
        /*0090*/ 	.short	0x0001
        /*0092*/ 	.short	0x0004
        /*0094*/ 	.byte	0x00, 0xf0, 0x11, 0x00


	//----- nvinfo : EIATTR_KPARAM_INFO
	.align		4
.L_143:
        /*0098*/ 	.byte	0x04, 0x17
        /*009a*/ 	.short	(.L_145 - .L_144)
.L_144:
        /*009c*/ 	.word	0x00000000
        /*00a0*/ 	.short	0x0000
        /*00a2*/ 	.short	0x0000
        /*00a4*/ 	.byte	0x00, 0xf0, 0x11, 0x00


	//----- nvinfo : EIATTR_SPARSE_MMA_MASK
	.align		4
.L_145:
        /*00a8*/ 	.byte	0x03, 0x50
        /*00aa*/ 	.short	0x0000


	//----- nvinfo : EIATTR_MAXREG_COUNT
	.align		4
        /*00ac*/ 	.byte	0x03, 0x1b
        /*00ae*/ 	.short	0x00ff


	//----- nvinfo : EIATTR_MERCURY_ISA_VERSION
	.align		4
        /*00b0*/ 	.byte	0x03, 0x5f
        /*00b2*/ 	.short	0x0101


	//----- nvinfo : EIATTR_VRC_CTA_INIT_COUNT
	.align		4
        /*00b4*/ 	.byte	0x02, 0x4a
	.zero		1
	.zero		1


	//----- nvinfo : EIATTR_EXIT_INSTR_OFFSETS
	.align		4
        /*00b8*/ 	.byte	0x04, 0x1c
        /*00ba*/ 	.short	(.L_147 - .L_146)


	//   ....[0]....
.L_146:
        /*00bc*/ 	.word	0x000000c0


	//   ....[1]....
        /*00c0*/ 	.word	0x00001100


	//   ....[2]....
        /*00c4*/ 	.word	0x00002e10


	//----- nvinfo : EIATTR_CRS_STACK_SIZE
	.align		4
.L_147:
        /*00c8*/ 	.byte	0x04, 0x1e
        /*00ca*/ 	.short	(.L_149 - .L_148)
.L_148:
        /*00cc*/ 	.word	0x00000000


	//----- nvinfo : EIATTR_CBANK_PARAM_SIZE
	.align		4
.L_149:
        /*00d0*/ 	.byte	0x03, 0x19
        /*00d2*/ 	.short	0x0040


	//----- nvinfo : EIATTR_PARAM_CBANK
	.align		4
        /*00d4*/ 	.byte	0x04, 0x0a
        /*00d6*/ 	.short	(.L_151 - .L_150)
	.align		4
.L_150:
        /*00d8*/ 	.word	index@(.nv.constant0._Z29kernel_derivative_closed_formiiiPKfS0_S0_iiiPf)
        /*00dc*/ 	.short	0x0380
        /*00de*/ 	.short	0x0040


	//----- nvinfo : EIATTR_SW_WAR
	.align		4
.L_151:
        /*00e0*/ 	.byte	0x04, 0x36
        /*00e2*/ 	.short	(.L_153 - .L_152)
.L_152:
        /*00e4*/ 	.word	0x00000008
.L_153:


//--------------------- .nv.info._Z28kernel_integrate_closed_formiiPKfS0_ffiPf --------------------------
	.section	.nv.info._Z28kernel_integrate_closed_formiiPKfS0_ffiPf,"",@"SHT_CUDA_INFO"
	.sectionflags	@""
	.align	4


	//----- nvinfo : EIATTR_CUDA_API_VERSION
	.align		4
        /*0000*/ 	.byte	0x04, 0x37
        /*0002*/ 	.short	(.L_155 - .L_154)
.L_154:
        /*0004*/ 	.word	0x00000082


	//----- nvinfo : EIATTR_KPARAM_INFO
	.align		4
.L_155:
        /*0008*/ 	.byte	0x04, 0x17
        /*000a*/ 	.short	(.L_157 - .L_156)
.L_156:
        /*000c*/ 	.word	0x00000000
        /*0010*/ 	.short	0x0007
        /*0012*/ 	.short	0x0028
        /*0014*/ 	.byte	0x00, 0xf5, 0x21, 0x00


	//----- nvinfo : EIATTR_KPARAM_INFO
	.align		4
.L_157:
        /*0018*/ 	.byte	0x04, 0x17
        /*001a*/ 	.short	(.L_159 - .L_158)
.L_158:
        /*001c*/ 	.word	0x00000000
        /*0020*/ 	.short	0x0006
        /*0022*/ 	.short	0x0020
        /*0024*/ 	.byte	0x00, 0xf0, 0x11, 0x00


	//----- nvinfo : EIATTR_KPARAM_INFO
	.align		4
.L_159:
        /*0028*/ 	.byte	0x04, 0x17
        /*002a*/ 	.short	(.L_161 - .L_160)
.L_160:
        /*002c*/ 	.word	0x00000000
        /*0030*/ 	.short	0x0005
        /*0032*/ 	.short	0x001c
        /*0034*/ 	.byte	0x00, 0xf0, 0x11, 0x00


	//----- nvinfo : EIATTR_KPARAM_INFO
	.align		4
.L_161:
        /*0038*/ 	.byte	0x04, 0x17
        /*003a*/ 	.short	(.L_163 - .L_162)
.L_162:
        /*003c*/ 	.word	0x00000000
        /*0040*/ 	.short	0x0004
        /*0042*/ 	.short	0x0018
        /*0044*/ 	.byte	0x00, 0xf0, 0x11, 0x00


	//----- nvinfo : EIATTR_KPARAM_INFO
	.align		4
.L_163:
        /*0048*/ 	.byte	0x04, 0x17
        /*004a*/ 	.short	(.L_165 - .L_164)
.L_164:
        /*004c*/ 	.word	0x00000000
        /*0050*/ 	.short	0x0003
        /*0052*/ 	.short	0x0010
        /*0054*/ 	.byte	0x00, 0xf5, 0x21, 0x00


	//----- nvinfo : EIATTR_KPARAM_INFO
	.align		4
.L_165:
        /*0058*/ 	.byte	0x04, 0x17
        /*005a*/ 	.short	(.L_167 - .L_166)
.L_166:
        /*005c*/ 	.word	0x00000000
        /*0060*/ 	.short	0x0002
        /*0062*/ 	.short	0x0008
        /*0064*/ 	.byte	0x00, 0xf5, 0x21, 0x00


	//----- nvinfo : EIATTR_KPARAM_INFO
	.align		4
.L_167:
        /*0068*/ 	.byte	0x04, 0x17
        /*006a*/ 	.short	(.L_169 - .L_168)
.L_168:
        /*006c*/ 	.word	0x00000000
        /*0070*/ 	.short	0x0001
        /*0072*/ 	.short	0x0004
        /*0074*/ 	.byte	0x00, 0xf0, 0x11, 0x00


	//----- nvinfo : EIATTR_KPARAM_INFO
	.align		4
.L_169:
        /*0078*/ 	.byte	0x04, 0x17
        /*007a*/ 	.short	(.L_171 - .L_170)
.L_170:
        /*007c*/ 	.word	0x00000000
        /*0080*/ 	.short	0x0000
        /*0082*/ 	.short	0x0000
        /*0084*/ 	.byte	0x00, 0xf0, 0x11, 0x00


	//----- nvinfo : EIATTR_SPARSE_MMA_MASK
	.align		4
.L_171:
        /*0088*/ 	.byte	0x03, 0x50
        /*008a*/ 	.short	0x0000


	//----- nvinfo : EIATTR_MAXREG_COUNT
	.align		4
        /*008c*/ 	.byte	0x03, 0x1b
        /*008e*/ 	.short	0x00ff


	//----- nvinfo : EIATTR_MERCURY_ISA_VERSION
	.align		4
        /*0090*/ 	.byte	0x03, 0x5f
        /*0092*/ 	.short	0x0101


	//----- nvinfo : EIATTR_VRC_CTA_INIT_COUNT
	.align		4
        /*0094*/ 	.byte	0x02, 0x4a
	.zero		1
	.zero		1


	//----- nvinfo : EIATTR_EXIT_INSTR_OFFSETS
	.align		4
        /*0098*/ 	.byte	0x04, 0x1c
        /*009a*/ 	.short	(.L_173 - .L_172)


	//   ....[0]....
.L_172:
        /*009c*/ 	.word	0x000000c0


	//   ....[1]....
        /*00a0*/ 	.word	0x00001140


	//----- nvinfo : EIATTR_CRS_STACK_SIZE
	.align		4
.L_173:
        /*00a4*/ 	.byte	0x04, 0x1e
        /*00a6*/ 	.short	(.L_175 - .L_174)
.L_174:
        /*00a8*/ 	.word	0x00000000


	//----- nvinfo : EIATTR_CBANK_PARAM_SIZE
	.align		4
.L_175:
        /*00ac*/ 	.byte	0x03, 0x19
        /*00ae*/ 	.short	0x0030


	//----- nvinfo : EIATTR_PARAM_CBANK
	.align		4
        /*00b0*/ 	.byte	0x04, 0x0a
        /*00b2*/ 	.short	(.L_177 - .L_176)
	.align		4
.L_176:
        /*00b4*/ 	.word	index@(.nv.constant0._Z28kernel_integrate_closed_formiiPKfS0_ffiPf)
        /*00b8*/ 	.short	0x0380
        /*00ba*/ 	.short	0x0030


	//----- nvinfo : EIATTR_SW_WAR
	.align		4
.L_177:
        /*00bc*/ 	.byte	0x04, 0x36
        /*00be*/ 	.short	(.L_179 - .L_178)
.L_178:
        /*00c0*/ 	.word	0x00000008
.L_179:


//--------------------- .nv.info._Z24kernel_integrate_numericiiPKfS0_ffiiiPf --------------------------
	.section	.nv.info._Z24kernel_integrate_numericiiPKfS0_ffiiiPf,"",@"SHT_CUDA_INFO"
	.sectionflags	@""
	.align	4


	//----- nvinfo : EIATTR_CUDA_API_VERSION
	.align		4
        /*0000*/ 	.byte	0x04, 0x37
        /*0002*/ 	.short	(.L_181 - .L_180)
.L_180:
        /*0004*/ 	.word	0x00000082


	//----- nvinfo : EIATTR_KPARAM_INFO
	.align		4
.L_181:
        /*0008*/ 	.byte	0x04, 0x17
        /*000a*/ 	.short	(.L_183 - .L_182)
.L_182:
        /*000c*/ 	.word	0x00000000
        /*0010*/ 	.short	0x0009
        /*0012*/ 	.short	0x0030
        /*0014*/ 	.byte	0x00, 0xf5, 0x21, 0x00


	//----- nvinfo : EIATTR_KPARAM_INFO
	.align		4
.L_183:
        /*0018*/ 	.byte	0x04, 0x17
        /*001a*/ 	.short	(.L_185 - .L_184)
.L_184:
        /*001c*/ 	.word	0x00000000
        /*0020*/ 	.short	0x0008
        /*0022*/ 	.short	0x0028
        /*0024*/ 	.byte	0x00, 0xf0, 0x11, 0x00


	//----- nvinfo : EIATTR_KPARAM_INFO
	.align		4
.L_185:
        /*0028*/ 	.byte	0x04, 0x17
        /*002a*/ 	.short	(.L_187 - .L_186)
.L_186:
        /*002c*/ 	.word	0x00000000
        /*0030*/ 	.short	0x0007
        /*0032*/ 	.short	0x0024
        /*0034*/ 	.byte	0x00, 0xf0, 0x11, 0x00


	//----- nvinfo : EIATTR_KPARAM_INFO
	.align		4
.L_187:
        /*0038*/ 	.byte	0x04, 0x17
        /*003a*/ 	.short	(.L_189 - .L_188)
.L_188:
        /*003c*/ 	.word	0x00000000
        /*0040*/ 	.short	0x0006
        /*0042*/ 	.short	0x0020
        /*0044*/ 	.byte	0x00, 0xf0, 0x11, 0x00


	//----- nvinfo : EIATTR_KPARAM_INFO
	.align		4
.L_189:
        /*0048*/ 	.byte	0x04, 0x17
        /*004a*/ 	.short	(.L_191 - .L_190)
.L_190:
        /*004c*/ 	.word	0x00000000
        /*0050*/ 	.short	0x0005
        /*0052*/ 	.short	0x001c
        /*0054*/ 	.byte	0x00, 0xf0, 0x11, 0x00


	//----- nvinfo : EIATTR_KPARAM_INFO
	.align		4
.L_191:
        /*0058*/ 	.byte	0x04, 0x17
        /*005a*/ 	.short	(.L_193 - .L_192)
.L_192:
        /*005c*/ 	.word	0x00000000
        /*0060*/ 	.short	0x0004
        /*0062*/ 	.short	0x0018
        /*0064*/ 	.byte	0x00, 0xf0, 0x11, 0x00


	//----- nvinfo : EIATTR_KPARAM_INFO
	.align		4
.L_193:
        /*0068*/ 	.byte	0x04, 0x17
        /*006a*/ 	.short	(.L_195 - .L_194)
.L_194:
        /*006c*/ 	.word	0x00000000
        /*0070*/ 	.short	0x0003
        /*0072*/ 	.short	0x0010
        /*0074*/ 	.byte	0x00, 0xf5, 0x21, 0x00


	//----- nvinfo : EIATTR_KPARAM_INFO
	.align		4
.L_195:
        /*0078*/ 	.byte	0x04, 0x17
        /*007a*/ 	.short	(.L_197 - .L_196)
.L_196:
        /*007c*/ 	.word	0x00000000
        /*0080*/ 	.short	0x0002
        /*0082*/ 	.short	0x0008
        /*0084*/ 	.byte	0x00, 0xf5, 0x21, 0x00


	//----- nvinfo : EIATTR_KPARAM_INFO
	.align		4
.L_197:
        /*0088*/ 	.byte	0x04, 0x17
        /*008a*/ 	.short	(.L_199 - .L_198)
.L_198:
        /*008c*/ 	.word	0x00000000
        /*0090*/ 	.short	0x0001
        /*0092*/ 	.short	0x0004
        /*0094*/ 	.byte	0x00, 0xf0, 0x11, 0x00


	//----- nvinfo : EIATTR_KPARAM_INFO
	.align		4
.L_199:
        /*0098*/ 	.byte	0x04, 0x17
        /*009a*/ 	.short	(.L_201 - .L_200)
.L_200:
        /*009c*/ 	.word	0x00000000
        /*00a0*/ 	.short	0x0000
        /*00a2*/ 	.short	0x0000
        /*00a4*/ 	.byte	0x00, 0xf0, 0x11, 0x00


	//----- nvinfo : EIATTR_SPARSE_MMA_MASK
	.align		4
.L_201:
        /*00a8*/ 	.byte	0x03, 0x50
        /*00aa*/ 	.short	0x0000


	//----- nvinfo : EIATTR_MAXREG_COUNT
	.align		4
        /*00ac*/ 	.byte	0x03, 0x1b
        /*00ae*/ 	.short	0x00ff


	//----- nvinfo : EIATTR_MERCURY_ISA_VERSION
	.align		4
        /*00b0*/ 	.byte	0x03, 0x5f
        /*00b2*/ 	.short	0x0101


	//----- nvinfo : EIATTR_VRC_CTA_INIT_COUNT
	.align		4
        /*00b4*/ 	.byte	0x02, 0x4a
	.zero		1
	.zero		1


	//----- nvinfo : EIATTR_EXIT_INSTR_OFFSETS
	.align		4
        /*00b8*/ 	.byte	0x04, 0x1c
        /*00ba*/ 	.short	(.L_203 - .L_202)


	//   ....[0]....
.L_202:
        /*00bc*/ 	.word	0x000000c0


	//   ....[1]....
        /*00c0*/ 	.word	0x00002a50


	//----- nvinfo : EIATTR_CRS_STACK_SIZE
	.align		4
.L_203:
        /*00c4*/ 	.byte	0x04, 0x1e
        /*00c6*/ 	.short	(.L_205 - .L_204)
.L_204:
        /*00c8*/ 	.word	0x00000000


	//----- nvinfo : EIATTR_CBANK_PARAM_SIZE
	.align		4
.L_205:
        /*00cc*/ 	.byte	0x03, 0x19
        /*00ce*/ 	.short	0x0038


	//----- nvinfo : EIATTR_PARAM_CBANK
	.align		4
        /*00d0*/ 	.byte	0x04, 0x0a
        /*00d2*/ 	.short	(.L_207 - .L_206)
	.align		4
.L_206:
        /*00d4*/ 	.word	index@(.nv.constant0._Z24kernel_integrate_numericiiPKfS0_ffiiiPf)
        /*00d8*/ 	.short	0x0380
        /*00da*/ 	.short	0x0038


	//----- nvinfo : EIATTR_SW_WAR
	.align		4
.L_207:
        /*00dc*/ 	.byte	0x04, 0x36
        /*00de*/ 	.short	(.L_209 - .L_208)
.L_208:
        /*00e0*/ 	.word	0x00000008
.L_209:


//--------------------- .nv.info._Z19kernel_get_velocityiiPKfS0_ffiPf --------------------------
	.section	.nv.info._Z19kernel_get_velocityiiPKfS0_ffiPf,"",@"SHT_CUDA_INFO"
	.sectionflags	@""
	.align	4


	//----- nvinfo : EIATTR_CUDA_API_VERSION
	.align		4
        /*0000*/ 	.byte	0x04, 0x37
        /*0002*/ 	.short	(.L_211 - .L_210)
.L_210:
        /*0004*/ 	.word	0x00000082


	//----- nvinfo : EIATTR_KPARAM_INFO
	.align		4
.L_211:
        /*0008*/ 	.byte	0x04, 0x17
        /*000a*/ 	.short	(.L_213 - .L_212)
.L_212:
        /*000c*/ 	.word	0x00000000
        /*0010*/ 	.short	0x0007
        /*0012*/ 	.short	0x0028
        /*0014*/ 	.byte	0x00, 0xf5, 0x21, 0x00


	//----- nvinfo : EIATTR_KPARAM_INFO
	.align		4
.L_213:
        /*0018*/ 	.byte	0x04, 0x17
        /*001a*/ 	.short	(.L_215 - .L_214)
.L_214:
        /*001c*/ 	.word	0x00000000
        /*0020*/ 	.short	0x0006
        /*0022*/ 	.short	0x0020
        /*0024*/ 	.byte	0x00, 0xf0, 0x11, 0x00


	//----- nvinfo : EIATTR_KPARAM_INFO
	.align		4
.L_215:
        /*0028*/ 	.byte	0x04, 0x17
        /*002a*/ 	.short	(.L_217 - .L_216)
.L_216:
        /*002c*/ 	.word	0x00000000
        /*0030*/ 	.short	0x0005
        /*0032*/ 	.short	0x001c
        /*0034*/ 	.byte	0x00, 0xf0, 0x11, 0x00


	//----- nvinfo : EIATTR_KPARAM_INFO
	.align		4
.L_217:
        /*0038*/ 	.byte	0x04, 0x17
        /*003a*/ 	.short	(.L_219 - .L_218)
.L_218:
        /*003c*/ 	.word	0x00000000
        /*0040*/ 	.short	0x0004
        /*0042*/ 	.short	0x0018
        /*0044*/ 	.byte	0x00, 0xf0, 0x11, 0x00


	//----- nvinfo : EIATTR_KPARAM_INFO
	.align		4
.L_219:
        /*0048*/ 	.byte	0x04, 0x17
        /*004a*/ 	.short	(.L_221 - .L_220)
.L_220:
        /*004c*/ 	.word	0x00000000
        /*0050*/ 	.short	0x0003
        /*0052*/ 	.short	0x0010
        /*0054*/ 	.byte	0x00, 0xf5, 0x21, 0x00


	//----- nvinfo : EIATTR_KPARAM_INFO
	.align		4
.L_221:
        /*0058*/ 	.byte	0x04, 0x17
        /*005a*/ 	.short	(.L_223 - .L_222)
.L_222:
        /*005c*/ 	.word	0x00000000
        /*0060*/ 	.short	0x0002
        /*0062*/ 	.short	0x0008
        /*0064*/ 	.byte	0x00, 0xf5, 0x21, 0x00


	//----- nvinfo : EIATTR_KPARAM_INFO
	.align		4
.L_223:
        /*0068*/ 	.byte	0x04, 0x17
        /*006a*/ 	.short	(.L_225 - .L_224)
.L_224:
        /*006c*/ 	.word	0x00000000
        /*0070*/ 	.short	0x0001
        /*0072*/ 	.short	0x0004
        /*0074*/ 	.byte	0x00, 0xf0, 0x11, 0x00


	//----- nvinfo : EIATTR_KPARAM_INFO
	.align		4
.L_225:
        /*0078*/ 	.byte	0x04, 0x17
        /*007a*/ 	.short	(.L_227 - .L_226)
.L_226:
        /*007c*/ 	.word	0x00000000
        /*0080*/ 	.short	0x0000
        /*0082*/ 	.short	0x0000
        /*0084*/ 	.byte	0x00, 0xf0, 0x11, 0x00


	//----- nvinfo : EIATTR_SPARSE_MMA_MASK
	.align		4
.L_227:
        /*0088*/ 	.byte	0x03, 0x50
        /*008a*/ 	.short	0x0000


	//----- nvinfo : EIATTR_MAXREG_COUNT
	.align		4
        /*008c*/ 	.byte	0x03, 0x1b
        /*008e*/ 	.short	0x00ff


	//----- nvinfo : EIATTR_MERCURY_ISA_VERSION
	.align		4
        /*0090*/ 	.byte	0x03, 0x5f
        /*0092*/ 	.short	0x0101


	//----- nvinfo : EIATTR_VRC_CTA_INIT_COUNT
	.align		4
        /*0094*/ 	.byte	0x02, 0x4a
	.zero		1
	.zero		1


	//----- nvinfo : EIATTR_EXIT_INSTR_OFFSETS
	.align		4
        /*0098*/ 	.byte	0x04, 0x1c
        /*009a*/ 	.short	(.L_229 - .L_228)


	//   ....[0]....
.L_228:
        /*009c*/ 	.word	0x000000c0


	//   ....[1]....
        /*00a0*/ 	.word	0x00000340


	//----- nvinfo : EIATTR_CRS_STACK_SIZE
	.align		4
.L_229:
        /*00a4*/ 	.byte	0x04, 0x1e
        /*00a6*/ 	.short	(.L_231 - .L_230)
.L_230:
        /*00a8*/ 	.word	0x00000000


	//----- nvinfo : EIATTR_CBANK_PARAM_SIZE
	.align		4
.L_231:
        /*00ac*/ 	.byte	0x03, 0x19
        /*00ae*/ 	.short	0x0030


	//----- nvinfo : EIATTR_PARAM_CBANK
	.align		4
        /*00b0*/ 	.byte	0x04, 0x0a
        /*00b2*/ 	.short	(.L_233 - .L_232)
	.align		4
.L_232:
        /*00b4*/ 	.word	index@(.nv.constant0._Z19kernel_get_velocityiiPKfS0_ffiPf)
        /*00b8*/ 	.short	0x0380
        /*00ba*/ 	.short	0x0030


	//----- nvinfo : EIATTR_SW_WAR
	.align		4
.L_233:
        /*00bc*/ 	.byte	0x04, 0x36
        /*00be*/ 	.short	(.L_235 - .L_234)
.L_234:
        /*00c0*/ 	.word	0x00000008
.L_235:


//--------------------- .nv.info._Z15kernel_get_celliPKfffiPi --------------------------
	.section	.nv.info._Z15kernel_get_celliPKfffiPi,"",@"SHT_CUDA_INFO"
	.sectionflags	@""
	.align	4


	//----- nvinfo : EIATTR_CUDA_API_VERSION
	.align		4
        /*0000*/ 	.byte	0x04, 0x37
        /*0002*/ 	.short	(.L_237 - .L_236)
.L_236:
        /*0004*/ 	.word	0x00000082


	//----- nvinfo : EIATTR_KPARAM_INFO
	.align		4
.L_237:
        /*0008*/ 	.byte	0x04, 0x17
        /*000a*/ 	.short	(.L_239 - .L_238)
.L_238:
        /*000c*/ 	.word	0x00000000
        /*0010*/ 	.short	0x0005
        /*0012*/ 	.short	0x0020
        /*0014*/ 	.byte	0x00, 0xf5, 0x21, 0x00


	//----- nvinfo : EIATTR_KPARAM_INFO
	.align		4
.L_239:
        /*0018*/ 	.byte	0x04, 0x17
        /*001a*/ 	.short	(.L_241 - .L_240)
.L_240:
        /*001c*/ 	.word	0x00000000
        /*0020*/ 	.short	0x0004
        /*0022*/ 	.short	0x0018
        /*0024*/ 	.byte	0x00, 0xf0, 0x11, 0x00


	//----- nvinfo : EIATTR_KPARAM_INFO
	.align		4
.L_241:
        /*0028*/ 	.byte	0x04, 0x17
        /*002a*/ 	.short	(.L_243 - .L_242)
.L_242:
        /*002c*/ 	.word	0x00000000
        /*0030*/ 	.short	0x0003
        /*0032*/ 	.short	0x0014
        /*0034*/ 	.byte	0x00, 0xf0, 0x11, 0x00


	//----- nvinfo : EIATTR_KPARAM_INFO
	.align		4
.L_243:
        /*0038*/ 	.byte	0x04, 0x17
        /*003a*/ 	.short	(.L_245 - .L_244)
.L_244:
        /*003c*/ 	.word	0x00000000
        /*0040*/ 	.short	0x0002
        /*0042*/ 	.short	0x0010
        /*0044*/ 	.byte	0x00, 0xf0, 0x11, 0x00


	//----- nvinfo : EIATTR_KPARAM_INFO
	.align		4
.L_245:
        /*0048*/ 	.byte	0x04, 0x17
        /*004a*/ 	.short	(.L_247 - .L_246)
.L_246:
        /*004c*/ 	.word	0x00000000
        /*0050*/ 	.short	0x0001
        /*0052*/ 	.short	0x0008
        /*0054*/ 	.byte	0x00, 0xf5, 0x21, 0x00


	//----- nvinfo : EIATTR_KPARAM_INFO
	.align		4
.L_247:
        /*0058*/ 	.byte	0x04, 0x17
        /*005a*/ 	.short	(.L_249 - .L_248)
.L_248:
        /*005c*/ 	.word	0x00000000
        /*0060*/ 	.short	0x0000
        /*0062*/ 	.short	0x0000
        /*0064*/ 	.byte	0x00, 0xf0, 0x11, 0x00


	//----- nvinfo : EIATTR_SPARSE_MMA_MASK
	.align		4
.L_249:
        /*0068*/ 	.byte	0x03, 0x50
        /*006a*/ 	.short	0x0000


	//----- nvinfo : EIATTR_MAXREG_COUNT
	.align		4
        /*006c*/ 	.byte	0x03, 0x1b
        /*006e*/ 	.short	0x00ff


	//----- nvinfo : EIATTR_MERCURY_ISA_VERSION
	.align		4
        /*0070*/ 	.byte	0x03, 0x5f
        /*0072*/ 	.short	0x0101


	//----- nvinfo : EIATTR_VRC_CTA_INIT_COUNT
	.align		4
        /*0074*/ 	.byte	0x02, 0x4a
	.zero		1
	.zero		1


	//----- nvinfo : EIATTR_EXIT_INSTR_OFFSETS
	.align		4
        /*0078*/ 	.byte	0x04, 0x1c
        /*007a*/ 	.short	(.L_251 - .L_250)


	//   ....[0]....
.L_250:
        /*007c*/ 	.word	0x00000070


	//   ....[1]....
        /*0080*/ 	.word	0x00000240


	//----- nvinfo : EIATTR_CRS_STACK_SIZE
	.align		4
.L_251:
        /*0084*/ 	.byte	0x04, 0x1e
        /*0086*/ 	.short	(.L_253 - .L_252)
.L_252:
        /*0088*/ 	.word	0x00000000


	//----- nvinfo : EIATTR_CBANK_PARAM_SIZE
	.align		4
.L_253:
        /*008c*/ 	.byte	0x03, 0x19
        /*008e*/ 	.short	0x0028


	//----- nvinfo : EIATTR_PARAM_CBANK
	.align		4
        /*0090*/ 	.byte	0x04, 0x0a
        /*0092*/ 	.short	(.L_255 - .L_254)
	.align		4
.L_254:
        /*0094*/ 	.word	index@(.nv.constant0._Z15kernel_get_celliPKfffiPi)
        /*0098*/ 	.short	0x0380
        /*009a*/ 	.short	0x0028


	//----- nvinfo : EIATTR_SW_WAR
	.align		4
.L_255:
        /*009c*/ 	.byte	0x04, 0x36
        /*009e*/ 	.short	(.L_257 - .L_256)
.L_256:
        /*00a0*/ 	.word	0x00000008
.L_257:


//--------------------- .nv.callgraph             --------------------------
	.section	.nv.callgraph,"",@"SHT_CUDA_CALLGRAPH"
	.align	4
	.sectionentsize	8
	.align		4
        /*0000*/ 	.word	0x00000000
	.align		4
        /*0004*/ 	.word	0xffffffff
	.align		4
        /*0008*/ 	.word	0x00000000
	.align		4
        /*000c*/ 	.word	0xfffffffe
	.align		4
        /*0010*/ 	.word	0x00000000
	.align		4
        /*0014*/ 	.word	0xfffffffd
	.align		4
        /*0018*/ 	.word	0x00000000
	.align		4
        /*001c*/ 	.word	0xfffffffc


//--------------------- .text._Z35kernel_derivative_closed_form_traceiiiPKfS0_S0_S0_ffiPf --------------------------
	.section	.text._Z35kernel_derivative_closed_form_traceiiiPKfS0_S0_S0_ffiPf,"ax",@progbits
	.align	128
        .global         _Z35kernel_derivative_closed_form_traceiiiPKfS0_S0_S0_ffiPf
        .type           _Z35kernel_derivative_closed_form_traceiiiPKfS0_S0_S0_ffiPf,@function
        .size           _Z35kernel_derivative_closed_form_traceiiiPKfS0_S0_S0_ffiPf,(.L_x_343 - _Z35kernel_derivative_closed_form_traceiiiPKfS0_S0_S0_ffiPf)
        .other          _Z35kernel_derivative_closed_form_traceiiiPKfS0_S0_S0_ffiPf,@"STO_CUDA_ENTRY STV_DEFAULT"
_Z35kernel_derivative_closed_form_traceiiiPKfS0_S0_S0_ffiPf:
.text._Z35kernel_derivative_closed_form_traceiiiPKfS0_S0_S0_ffiPf:
[----:B------:R-:W-:Y:S01]  /*0000*/  LDC R1, c[0x0][0x37c] ;  /* 0x0000df00ff017b82 */ /* 0x000fe20000000800 */
[----:B------:R-:W0:Y:S07]  /*0010*/  S2R R2, SR_TID.Y ;  /* 0x0000000000027919 */ /* 0x000e2e0000002200 */
[----:B------:R-:W1:Y:S01]  /*0020*/  LDC R13, c[0x0][0x360] ;  /* 0x0000d800ff0d7b82 */ /* 0x000e620000000800 */
[----:B------:R-:W2:Y:S01]  /*0030*/  LDCU.64 UR8, c[0x0][0x380] ;  /* 0x00007000ff0877ac */ /* 0x000ea20008000a00 */
[----:B------:R-:W1:Y:S01]  /*0040*/  S2R R0, SR_TID.X ;  /* 0x0000000000007919 */ /* 0x000e620000002100 */
[----:B------:R-:W3:Y:S01]  /*0050*/  LDCU UR7, c[0x0][0x388] ;  /* 0x00007100ff0777ac */ /* 0x000ee20008000800 */
[----:B------:R-:W4:Y:S04]  /*0060*/  S2R R3, SR_TID.Z ;  /* 0x0000000000037919 */ /* 0x000f280000002300 */
[----:B------:R-:W0:Y:S08]  /*0070*/  S2UR UR5, SR_CTAID.Y ;  /* 0x00000000000579c3 */ /* 0x000e300000002600 */
[----:B------:R-:W0:Y:S08]  /*0080*/  LDC R33, c[0x0][0x364] ;  /* 0x0000d900ff217b82 */ /* 0x000e300000000800 */
[----:B------:R-:W1:Y:S08]  /*0090*/  S2UR UR4, SR_CTAID.X ;  /* 0x00000000000479c3 */ /* 0x000e700000002500 */
[----:B------:R-:W4:Y:S08]  /*00a0*/  S2UR UR6, SR_CTAID.Z ;  /* 0x00000000000679c3 */ /* 0x000f300000002700 */
[----:B------:R-:W4:Y:S01]  /*00b0*/  LDC R32, c[0x0][0x368] ;  /* 0x0000da00ff207b82 */ /* 0x000f220000000800 */
[----:B0-----:R-:W-:-:S05]  /*00c0*/  IMAD R33, R33, UR5, R2 ;  /* 0x0000000521217c24 */ /* 0x001fca000f8e0202 */
[----:B--2---:R-:W-:Y:S01]  /*00d0*/  ISETP.GE.AND P0, PT, R33, UR9, PT ;  /* 0x0000000921007c0c */ /* 0x004fe2000bf06270 */
[----:B-1----:R-:W-:-:S05]  /*00e0*/  IMAD R13, R13, UR4, R0 ;  /* 0x000000040d0d7c24 */ /* 0x002fca000f8e0200 */
[----:B------:R-:W-:Y:S01]  /*00f0*/  ISETP.GE.OR P0, PT, R13, UR8, P0 ;  /* 0x000000080d007c0c */ /* 0x000fe20008706670 */
[----:B----4-:R-:W-:-:S05]  /*0100*/  IMAD R32, R32, UR6, R3 ;  /* 0x0000000620207c24 */ /* 0x010fca000f8e0203 */
[----:B---3--:R-:W-:-:S13]  /*0110*/  ISETP.GE.OR P0, PT, R32, UR7, P0 ;  /* 0x0000000720007c0c */ /* 0x008fda0008706670 */
[----:B------:R-:W-:Y:S05]  /*0120*/  @P0 EXIT ;  /* 0x000000000000094d */ /* 0x000fea0003800000 */
[----:B------:R-:W0:Y:S01]  /*0130*/  LDC.64 R4, c[0x0][0x398] ;  /* 0x0000e600ff047b82 */ /* 0x000e220000000a00 */
[----:B------:R-:W1:Y:S07]  /*0140*/  LDCU.64 UR6, c[0x0][0x358] ;  /* 0x00006b00ff0677ac */ /* 0x000e6e0008000a00 */
[----:B------:R-:W2:Y:S01]  /*0150*/  LDC.64 R6, c[0x0][0x390] ;  /* 0x0000e400ff067b82 */ /* 0x000ea20000000a00 */
[----:B0-----:R-:W-:-:S04]  /*0160*/  IMAD.WIDE R4, R13, 0x4, R4 ;  /* 0x000000040d047825 */ /* 0x001fc800078e0204 */
[----:B------:R-:W-:Y:S01]  /*0170*/  IMAD R13, R33, UR8, R13 ;  /* 0x00000008210d7c24 */ /* 0x000fe2000f8e020d */
[----:B-1----:R-:W3:Y:S03]  /*0180*/  LDG.E R12, desc[UR6][R4.64] ;  /* 0x00000006040c7981 */ /* 0x002ee6000c1e1900 */
[----:B------:R-:W-:-:S04]  /*0190*/  IMAD R3, R13, 0x3, RZ ;  /* 0x000000030d037824 */ /* 0x000fc800078e02ff */
[----:B--2---:R-:W-:Y:S02]  /*01a0*/  IMAD.WIDE R6, R3, 0x4, R6 ;  /* 0x0000000403067825 */ /* 0x004fe400078e0206 */
[----:B------:R-:W0:Y:S03]  /*01b0*/  LDC.64 R2, c[0x0][0x3b0] ;  /* 0x0000ec00ff027b82 */ /* 0x000e260000000a00 */
[----:B------:R-:W2:Y:S04]  /*01c0*/  LDG.E R0, desc[UR6][R6.64+0x8] ;  /* 0x0000080606007981 */ /* 0x000ea8000c1e1900 */
[----:B------:R1:W5:Y:S01]  /*01d0*/  LDG.E R11, desc[UR6][R6.64+0x4] ;  /* 0x00000406060b7981 */ /* 0x000362000c1e1900 */
[----:B------:R-:W-:Y:S01]  /*01e0*/  BSSY.RECONVERGENT B0, `(.L_x_0) ;  /* 0x0000012000007945 */ /* 0x000fe20003800200 */
[----:B0-----:R-:W-:-:S04]  /*01f0*/  FADD R10, -R2, R3 ;  /* 0x00000003020a7221 */ /* 0x001fc80000000100 */
[----:B------:R-:W0:Y:S01]  /*0200*/  MUFU.RCP R9, R10 ;  /* 0x0000000a00097308 */ /* 0x000e220000001000 */
[----:B---3--:R-:W-:Y:S01]  /*0210*/  FADD R3, R12, -R2 ;  /* 0x800000020c037221 */ /* 0x008fe20000000000 */
[----:B0-----:R-:W-:-:S06]  /*0220*/  FFMA R2, -R10, R9, 1 ;  /* 0x3f8000000a027423 */ /* 0x001fcc0000000109 */
[----:B------:R-:W0:Y:S01]  /*0230*/  FCHK P0, R3, R10 ;  /* 0x0000000a03007302 */ /* 0x000e220000000000 */
[----:B------:R-:W-:Y:S01]  /*0240*/  FFMA R2, R9, R2, R9 ;  /* 0x0000000209027223 */ /* 0x000fe20000000009 */
[----:B------:R-:W-:-:S03]  /*0250*/  IMAD.MOV.U32 R9, RZ, RZ, RZ ;  /* 0x000000ffff097224 */ /* 0x000fc600078e00ff */
[----:B------:R-:W-:-:S03]  /*0260*/  FFMA R5, R3, R2, RZ ;  /* 0x0000000203057223 */ /* 0x000fc600000000ff */
[----:B--2---:R1:W2:Y:S01]  /*0270*/  F2I.TRUNC.NTZ R4, R0 ;  /* 0x0000000000047305 */ /* 0x0042a2000020f100 */
[----:B------:R-:W-:-:S04]  /*0280*/  FFMA R8, -R10, R5, R3 ;  /* 0x000000050a087223 */ /* 0x000fc80000000103 */
[----:B------:R-:W-:Y:S01]  /*0290*/  FFMA R5, R2, R8, R5 ;  /* 0x0000000802057223 */ /* 0x000fe20000000005 */
[----:B0-----:R-:W-:Y:S06]  /*02a0*/  @!P0 BRA `(.L_x_1) ;  /* 0x0000000000148947 */ /* 0x001fec0003800000 */
[----:B------:R-:W-:Y:S01]  /*02b0*/  IMAD.MOV.U32 R14, RZ, RZ, R3 ;  /* 0x000000ffff0e7224 */ /* 0x000fe200078e0003 */
[----:B------:R-:W-:Y:S02]  /*02c0*/  MOV R15, R10 ;  /* 0x0000000a000f7202 */ /* 0x000fe40000000f00 */
[----:B------:R-:W-:-:S07]  /*02d0*/  MOV R18, 0x2f0 ;  /* 0x000002f000127802 */ /* 0x000fce0000000f00 */
[----:B-12--5:R-:W-:Y:S05]  /*02e0*/  CALL.REL.NOINC `($__internal_1_$__cuda_sm3x_div_rn_noftz_f32_slowpath) ;  /* 0x0000002000807944 */ /* 0x026fea0003c00000 */
[----:B------:R-:W-:-:S07]  /*02f0*/  IMAD.MOV.U32 R5, RZ, RZ, R19 ;  /* 0x000000ffff057224 */ /* 0x000fce00078e0013 */
.L_x_1:
[----:B------:R-:W-:Y:S05]  /*0300*/  BSYNC.RECONVERGENT B0 ;  /* 0x0000000000007941 */ /* 0x000fea0003800200 */
.L_x_0:
[----:B------:R-:W0:Y:S01]  /*0310*/  LDCU UR4, c[0x0][0x3b8] ;  /* 0x00007700ff0477ac */ /* 0x000e220008000800 */
[----:B------:R-:W-:Y:S01]  /*0320*/  BSSY.RECONVERGENT B0, `(.L_x_2) ;  /* 0x0000129000007945 */ /* 0x000fe20003800200 */
[----:B------:R-:W3:Y:S01]  /*0330*/  LDCU UR5, c[0x0][0x3b0] ;  /* 0x00007600ff0577ac */ /* 0x000ee20008000800 */
[----:B------:R-:W4:Y:S01]  /*0340*/  LDCU UR13, c[0x0][0x388] ;  /* 0x00007100ff0d77ac */ /* 0x000f220008000800 */
[----:B------:R-:W1:Y:S01]  /*0350*/  LDCU UR12, c[0x0][0x384] ;  /* 0x00007080ff0c77ac */ /* 0x000e620008000800 */
[----:B0-----:R-:W-:Y:S01]  /*0360*/  I2FP.F32.S32 R8, UR4 ;  /* 0x0000000400087c45 */ /* 0x001fe20008201400 */
[----:B------:R-:W-:-:S04]  /*0370*/  UIADD3 UR4, UPT, UPT, UR4, -0x1, URZ ;  /* 0xffffffff04047890 */ /* 0x000fc8000fffe0ff */
[----:B------:R-:W-:-:S06]  /*0380*/  FMUL R5, R8, R5 ;  /* 0x0000000508057220 */ /* 0x000fcc0000400000 */
[----:B------:R-:W1:Y:S02]  /*0390*/  F2I.FLOOR.NTZ R5, R5 ;  /* 0x0000000500057305 */ /* 0x000e640000207100 */
[----:B-1----:R-:W-:-:S04]  /*03a0*/  VIMNMX.RELU R7, PT, PT, R5, UR4, PT ;  /* 0x0000000405077c48 */ /* 0x002fc8000bfe1100 */
[----:B--2---:R-:W-:-:S13]  /*03b0*/  ISETP.NE.AND P0, PT, R4, R7, PT ;  /* 0x000000070400720c */ /* 0x004fda0003f05270 */
[----:B---34-:R-:W-:Y:S05]  /*03c0*/  @!P0 BRA `(.L_x_3) ;  /* 0x0000001000788947 */ /* 0x018fea0003800000 */
[----:B------:R-:W-:-:S05]  /*03d0*/  IMAD.IADD R0, R4, 0x1, -R7 ;  /* 0x0000000104007824 */ /* 0x000fca00078e0a07 */
[----:B------:R-:W-:Y:S02]  /*03e0*/  ISETP.GE.AND P0, PT, R0, 0x1, PT ;  /* 0x000000010000780c */ /* 0x000fe40003f06270 */
[----:B------:R-:W-:-:S04]  /*03f0*/  SHF.R.S32.HI R6, RZ, 0x1f, R0 ;  /* 0x0000001fff067819 */ /* 0x000fc80000011400 */
[----:B------:R-:W-:-:S05]  /*0400*/  SEL R6, R6, 0x1, !P0 ;  /* 0x0000000106067807 */ /* 0x000fca0004000000 */
[-C--:B------:R-:W-:Y:S02]  /*0410*/  IMAD R4, R4, R6.reuse, RZ ;  /* 0x0000000604047224 */ /* 0x080fe400078e02ff */
[----:B------:R-:W-:-:S05]  /*0420*/  IMAD R3, R7, R6, RZ ;  /* 0x0000000607037224 */ /* 0x000fca00078e02ff */
[----:B------:R-:W-:-:S13]  /*0430*/  ISETP.GE.AND P0, PT, R3, R4, PT ;  /* 0x000000040300720c */ /* 0x000fda0003f06270 */
[----:B------:R-:W-:Y:S05]  /*0440*/  @P0 BRA `(.L_x_3) ;  /* 0x0000001000580947 */ /* 0x000fea0003800000 */
[----:B------:R-:W-:-:S07]  /*0450*/  HFMA2 R9, -RZ, RZ, 0, 0 ;  /* 0x00000000ff097431 */ /* 0x000fce00000001ff */
.L_x_32:
[----:B0-----:R-:W0:Y:S01]  /*0460*/  MUFU.RCP R3, R10 ;  /* 0x0000000a00037308 */ /* 0x001e220000001000 */
[----:B------:R-:W-:Y:S01]  /*0470*/  FADD R14, R12, -UR5 ;  /* 0x800000050c0e7e21 */ /* 0x000fe20008000000 */
[----:B------:R-:W-:Y:S06]  /*0480*/  BSSY.RECONVERGENT B3, `(.L_x_4) ;  /* 0x000000c000037945 */ /* 0x000fec0003800200 */
[----:B------:R-:W1:Y:S01]  /*0490*/  FCHK P0, R14, R10 ;  /* 0x0000000a0e007302 */ /* 0x000e620000000000 */
[----:B0-----:R-:W-:-:S04]  /*04a0*/  FFMA R0, -R10, R3, 1 ;  /* 0x3f8000000a007423 */ /* 0x001fc80000000103 */
[----:B------:R-:W-:-:S04]  /*04b0*/  FFMA R0, R3, R0, R3 ;  /* 0x0000000003007223 */ /* 0x000fc80000000003 */
[----:B------:R-:W-:-:S04]  /*04c0*/  FFMA R3, R0, R14, RZ ;  /* 0x0000000e00037223 */ /* 0x000fc800000000ff */
[----:B------:R-:W-:-:S04]  /*04d0*/  FFMA R2, -R10, R3, R14 ;  /* 0x000000030a027223 */ /* 0x000fc8000000010e */
[----:B------:R-:W-:Y:S01]  /*04e0*/  FFMA R3, R0, R2, R3 ;  /* 0x0000000200037223 */ /* 0x000fe20000000003 */
[----:B-1----:R-:W-:Y:S06]  /*04f0*/  @!P0 BRA `(.L_x_5) ;  /* 0x0000000000108947 */ /* 0x002fec0003800000 */
[----:B------:R-:W-:Y:S01]  /*0500*/  IMAD.MOV.U32 R15, RZ, RZ, R10 ;  /* 0x000000ffff0f7224 */ /* 0x000fe200078e000a */
[----:B------:R-:W-:-:S07]  /*0510*/  MOV R18, 0x530 ;  /* 0x0000053000127802 */ /* 0x000fce0000000f00 */
[----:B-----5:R-:W-:Y:S05]  /*0520*/  CALL.REL.NOINC `($__internal_1_$__cuda_sm3x_div_rn_noftz_f32_slowpath) ;  /* 0x0000001c00f07944 */ /* 0x020fea0003c00000 */
[----:B------:R-:W-:-:S07]  /*0530*/  IMAD.MOV.U32 R3, RZ, RZ, R19 ;  /* 0x000000ffff037224 */ /* 0x000fce00078e0013 */
.L_x_5:
[----:B------:R-:W-:Y:S05]  /*0540*/  BSYNC.RECONVERGENT B3 ;  /* 0x0000000000037941 */ /* 0x000fea0003800200 */
.L_x_4:
[----:B------:R-:W-:Y:S01]  /*0550*/  FMUL R0, R8, R3 ;  /* 0x0000000308007220 */ /* 0x000fe20000400000 */
[----:B------:R-:W0:Y:S05]  /*0560*/  LDC.64 R16, c[0x0][0x3a0] ;  /* 0x0000e800ff107b82 */ /* 0x000e2a0000000a00 */
[----:B------:R-:W1:Y:S02]  /*0570*/  F2I.FLOOR.NTZ R0, R0 ;  /* 0x0000000000007305 */ /* 0x000e640000207100 */
[----:B-1----:R-:W-:-:S04]  /*0580*/  VIMNMX.RELU R18, PT, PT, R0, UR4, PT ;  /* 0x0000000400127c48 */ /* 0x002fc8000bfe1100 */
[----:B------:R-:W-:-:S05]  /*0590*/  SHF.L.U32 R19, R18, 0x1, RZ ;  /* 0x0000000112137819 */ /* 0x000fca00000006ff */
[----:B------:R-:W-:-:S04]  /*05a0*/  IMAD R15, R19, UR12, R33 ;  /* 0x0000000c130f7c24 */ /* 0x000fc8000f8e0221 */
[C---:B------:R-:W-:Y:S02]  /*05b0*/  VIADD R3, R15.reuse, UR12 ;  /* 0x0000000c0f037c36 */ /* 0x040fe40008000000 */
[----:B0-----:R-:W-:-:S04]  /*05c0*/  IMAD.WIDE.U32 R14, R15, 0x4, R16 ;  /* 0x000000040f0e7825 */ /* 0x001fc800078e0010 */
[----:B------:R-:W-:Y:S01]  /*05d0*/  IMAD.WIDE.U32 R16, R3, 0x4, R16 ;  /* 0x0000000403107825 */ /* 0x000fe200078e0010 */
[----:B------:R0:W2:Y:S01]  /*05e0*/  LDG.E R36, desc[UR6][R14.64] ;  /* 0x000000060e247981 */ /* 0x0000a2000c1e1900 */
[----:B------:R-:W1:Y:S03]  /*05f0*/  LDC.64 R2, c[0x0][0x3a8] ;  /* 0x0000ea00ff027b82 */ /* 0x000e660000000a00 */
[----:B------:R-:W2:Y:S01]  /*0600*/  LDG.E R5, desc[UR6][R16.64] ;  /* 0x0000000610057981 */ /* 0x000ea2000c1e1900 */
[----:B------:R-:W0:Y:S01]  /*0610*/  MUFU.RCP R21, R8 ;  /* 0x0000000800157308 */ /* 0x000e220000001000 */
[----:B------:R-:W-:-:S04]  /*0620*/  IMAD R0, R19, UR13, R32 ;  /* 0x0000000d13007c24 */ /* 0x000fc8000f8e0220 */
[----:B------:R-:W-:-:S04]  /*0630*/  VIADD R19, R0, UR13 ;  /* 0x0000000d00137c36 */ /* 0x000fc80008000000 */
[----:B-1----:R-:W-:Y:S01]  /*0640*/  IMAD.WIDE.U32 R2, R19, 0x4, R2 ;  /* 0x0000000413027825 */ /* 0x002fe200078e0002 */
[----:B------:R-:W-:-:S03]  /*0650*/  IADD3 R19, PT, PT, R18, 0x1, RZ ;  /* 0x0000000112137810 */ /* 0x000fc60007ffe0ff */
[----:B0-----:R-:W-:-:S04]  /*0660*/  FFMA R14, -R8, R21, 1 ;  /* 0x3f800000080e7423 */ /* 0x001fc80000000115 */
[----:B------:R-:W-:Y:S01]  /*0670*/  FFMA R21, R21, R14, R21 ;  /* 0x0000000e15157223 */ /* 0x000fe20000000015 */
[----:B------:R0:W5:Y:S01]  /*0680*/  LDG.E R3, desc[UR6][R2.64] ;  /* 0x0000000602037981 */ /* 0x000162000c1e1900 */
[----:B------:R-:W-:Y:S01]  /*0690*/  IMAD.MOV.U32 R15, RZ, RZ, 0x34000000 ;  /* 0x34000000ff0f7424 */ /* 0x000fe200078e00ff */
[----:B------:R-:W-:Y:S01]  /*06a0*/  BSSY.RECONVERGENT B3, `(.L_x_6) ;  /* 0x0000010000037945 */ /* 0x000fe20003800200 */
[----:B--2---:R-:W-:-:S05]  /*06b0*/  FFMA R37, R12, R36, R5 ;  /* 0x000000240c257223 */ /* 0x004fca0000000005 */
[----:B------:R-:W-:-:S13]  /*06c0*/  FSETP.GE.AND P0, PT, R37, RZ, PT ;  /* 0x000000ff2500720b */ /* 0x000fda0003f06000 */
[----:B------:R-:W-:-:S05]  /*06d0*/  @!P0 IMAD.MOV R19, RZ, RZ, R18 ;  /* 0x000000ffff138224 */ /* 0x000fca00078e0212 */
[----:B------:R-:W-:-:S05]  /*06e0*/  I2FP.F32.U32 R19, R19 ;  /* 0x0000001300137245 */ /* 0x000fca0000201000 */
[----:B------:R-:W-:-:S04]  /*06f0*/  FMUL R14, R10, R19 ;  /* 0x000000130a0e7220 */ /* 0x000fc80000400000 */
[----:B------:R-:W1:Y:S01]  /*0700*/  FCHK P1, R14, R8 ;  /* 0x000000080e007302 */ /* 0x000e620000020000 */
[----:B------:R-:W-:-:S04]  /*0710*/  FFMA R16, R14, R21, RZ ;  /* 0x000000150e107223 */ /* 0x000fc800000000ff */
[----:B0-----:R-:W-:-:S04]  /*0720*/  FFMA R2, -R8, R16, R14 ;  /* 0x0000001008027223 */ /* 0x001fc8000000010e */
[----:B------:R-:W-:Y:S01]  /*0730*/  FFMA R16, R21, R2, R16 ;  /* 0x0000000215107223 */ /* 0x000fe20000000010 */
[----:B------:R-:W-:Y:S01]  /*0740*/  FSEL R2, R15, -1.1920928955078125e-07, P0 ;  /* 0xb40000000f027808 */ /* 0x000fe20000000000 */
[----:B-1----:R-:W-:Y:S06]  /*0750*/  @!P1 BRA `(.L_x_7) ;  /* 0x0000000000109947 */ /* 0x002fec0003800000 */
[----:B------:R-:W-:Y:S02]  /*0760*/  MOV R15, R8 ;  /* 0x00000008000f7202 */ /* 0x000fe40000000f00 */
[----:B------:R-:W-:-:S07]  /*0770*/  MOV R18, 0x790 ;  /* 0x0000079000127802 */ /* 0x000fce0000000f00 */
[----:B-----5:R-:W-:Y:S05]  /*0780*/  CALL.REL.NOINC `($__internal_1_$__cuda_sm3x_div_rn_noftz_f32_slowpath) ;  /* 0x0000001c00587944 */ /* 0x020fea0003c00000 */
[----:B------:R-:W-:-:S07]  /*0790*/  IMAD.MOV.U32 R16, RZ, RZ, R19 ;  /* 0x000000ffff107224 */ /* 0x000fce00078e0013 */
.L_x_7:
[----:B------:R-:W-:Y:S05]  /*07a0*/  BSYNC.RECONVERGENT B3 ;  /* 0x0000000000037941 */ /* 0x000fea0003800200 */
.L_x_6:
[----:B------:R-:W-:Y:S01]  /*07b0*/  FSETP.GEU.AND P0, PT, |R36|, 9.9999999747524270788e-07, PT ;  /* 0x358637bd2400780b */ /* 0x000fe20003f0e200 */
[----:B------:R-:W-:Y:S01]  /*07c0*/  FADD R15, R16, UR5 ;  /* 0x00000005100f7e21 */ /* 0x000fe20008000000 */
[----:B------:R-:W-:Y:S03]  /*07d0*/  BSSY.RECONVERGENT B3, `(.L_x_8) ;  /* 0x00000ac000037945 */ /* 0x000fe60003800200 */
[----:B------:R-:W-:-:S08]  /*07e0*/  FADD R2, R2, R15 ;  /* 0x0000000f02027221 */ /* 0x000fd00000000000 */
[----:B------:R-:W-:Y:S05]  /*07f0*/  @P0 BRA `(.L_x_9) ;  /* 0x0000000000d00947 */ /* 0x000fea0003800000 */
[----:B------:R-:W0:Y:S01]  /*0800*/  F2F.F64.F32 R30, R5 ;  /* 0x00000005001e7310 */ /* 0x000e220000201800 */
[----:B------:R-:W-:Y:S01]  /*0810*/  FADD R2, R12, -R2 ;  /* 0x800000020c027221 */ /* 0x000fe20000000000 */
[----:B------:R-:W-:Y:S01]  /*0820*/  BSSY.RECONVERGENT B1, `(.L_x_10) ;  /* 0x0000006000017945 */ /* 0x000fe20003800200 */
[----:B------:R-:W-:Y:S02]  /*0830*/  MOV R34, 0x880 ;  /* 0x0000088000227802 */ /* 0x000fe40000000f00 */
[----:B-----5:R-:W-:Y:S01]  /*0840*/  FMUL R3, R3, R2 ;  /* 0x0000000203037220 */ /* 0x020fe20000400000 */
[----:B0-----:R-:W-:-:S10]  /*0850*/  DADD R14, -RZ, |R30| ;  /* 0x00000000ff0e7229 */ /* 0x001fd4000000051e */
[----:B------:R-:W-:-:S07]  /*0860*/  IMAD.MOV.U32 R35, RZ, RZ, R15 ;  /* 0x000000ffff237224 */ /* 0x000fce00078e000f */
[----:B------:R-:W-:Y:S05]  /*0870*/  CALL.REL.NOINC `($_Z35kernel_derivative_closed_form_traceiiiPKfS0_S0_S0_ffiPf$__internal_accurate_pow) ;  /* 0x0000002000bc7944 */ /* 0x000fea0003c00000 */
[----:B------:R-:W-:Y:S05]  /*0880*/  BSYNC.RECONVERGENT B1 ;  /* 0x0000000000017941 */ /* 0x000fea0003800200 */
.L_x_10:
[----:B------:R-:W-:Y:S01]  /*0890*/  DADD R14, R30, 2 ;  /* 0x400000001e0e7429 */ /* 0x000fe20000000000 */
[C---:B------:R-:W-:Y:S01]  /*08a0*/  FSETP.NEU.AND P1, PT, R5.reuse, RZ, PT ;  /* 0x000000ff0500720b */ /* 0x040fe20003f2d000 */
[----:B------:R-:W-:Y:S01]  /*08b0*/  BSSY.RECONVERGENT B1, `(.L_x_11) ;  /* 0x000000d000017945 */ /* 0x000fe20003800200 */
[----:B------:R-:W-:Y:S02]  /*08c0*/  FSETP.NEU.AND P0, PT, R5, 1, PT ;  /* 0x3f8000000500780b */ /* 0x000fe40003f0d000 */
[----:B------:R-:W-:Y:S02]  /*08d0*/  FSEL R20, R20, RZ, P1 ;  /* 0x000000ff14147208 */ /* 0x000fe40000800000 */
[----:B------:R-:W-:-:S03]  /*08e0*/  FSEL R21, R21, RZ, P1 ;  /* 0x000000ff15157208 */ /* 0x000fc60000800000 */
[----:B------:R-:W-:-:S04]  /*08f0*/  LOP3.LUT R14, R15, 0x7ff00000, RZ, 0xc0, !PT ;  /* 0x7ff000000f0e7812 */ /* 0x000fc800078ec0ff */
[----:B------:R-:W-:-:S13]  /*0900*/  ISETP.NE.AND P2, PT, R14, 0x7ff00000, PT ;  /* 0x7ff000000e00780c */ /* 0x000fda0003f45270 */
[----:B------:R-:W-:Y:S05]  /*0910*/  @P2 BRA `(.L_x_12) ;  /* 0x0000000000182947 */ /* 0x000fea0003800000 */
[----:B------:R-:W-:-:S13]  /*0920*/  FSETP.NAN.AND P1, PT, R5, R5, PT ;  /* 0x000000050500720b */ /* 0x000fda0003f28000 */
[----:B------:R-:W-:Y:S01]  /*0930*/  @P1 DADD R20, R30, 2 ;  /* 0x400000001e141429 */ /* 0x000fe20000000000 */
[----:B------:R-:W-:Y:S10]  /*0940*/  @P1 BRA `(.L_x_12) ;  /* 0x00000000000c1947 */ /* 0x000ff40003800000 */
[----:B------:R-:W-:-:S14]  /*0950*/  DSETP.NEU.AND P1, PT, |R30|, +INF , PT ;  /* 0x7ff000001e00742a */ /* 0x000fdc0003f2d200 */
[----:B------:R-:W-:Y:S01]  /*0960*/  @!P1 MOV R20, 0x0 ;  /* 0x0000000000149802 */ /* 0x000fe20000000f00 */
[----:B------:R-:W-:-:S07]  /*0970*/  @!P1 IMAD.MOV.U32 R21, RZ, RZ, 0x7ff00000 ;  /* 0x7ff00000ff159424 */ /* 0x000fce00078e00ff */
.L_x_12:
[----:B------:R-:W-:Y:S05]  /*0980*/  BSYNC.RECONVERGENT B1 ;  /* 0x0000000000017941 */ /* 0x000fea0003800200 */
.L_x_11:
[----:B------:R-:W-:Y:S01]  /*0990*/  FSEL R17, R21, 1.875, P0 ;  /* 0x3ff0000015117808 */ /* 0x000fe20000000000 */
[----:B------:R-:W-:Y:S01]  /*09a0*/  IMAD.MOV.U32 R14, RZ, RZ, 0x1 ;  /* 0x00000001ff0e7424 */ /* 0x000fe200078e00ff */
[----:B------:R-:W-:Y:S01]  /*09b0*/  FSEL R16, R20, RZ, P0 ;  /* 0x000000ff14107208 */ /* 0x000fe20000000000 */
[----:B------:R-:W0:Y:S01]  /*09c0*/  F2F.F64.F32 R2, R3 ;  /* 0x0000000300027310 */ /* 0x000e220000201800 */
[----:B------:R-:W-:Y:S07]  /*09d0*/  BSSY.RECONVERGENT B1, `(.L_x_13) ;  /* 0x0000014000017945 */ /* 0x000fee0003800200 */
[----:B------:R-:W1:Y:S01]  /*09e0*/  MUFU.RCP64H R15, R17 ;  /* 0x00000011000f7308 */ /* 0x000e620000001800 */
[----:B0-----:R-:W-:Y:S01]  /*09f0*/  FSETP.GEU.AND P1, PT, |R3|, 6.5827683646048100446e-37, PT ;  /* 0x036000000300780b */ /* 0x001fe20003f2e200 */
[----:B-1----:R-:W-:-:S08]  /*0a00*/  DFMA R18, -R16, R14, 1 ;  /* 0x3ff000001012742b */ /* 0x002fd0000000010e */
[----:B------:R-:W-:-:S08]  /*0a10*/  DFMA R18, R18, R18, R18 ;  /* 0x000000121212722b */ /* 0x000fd00000000012 */
[----:B------:R-:W-:-:S08]  /*0a20*/  DFMA R18, R14, R18, R14 ;  /* 0x000000120e12722b */ /* 0x000fd0000000000e */
[----:B------:R-:W-:-:S08]  /*0a30*/  DFMA R14, -R16, R18, 1 ;  /* 0x3ff00000100e742b */ /* 0x000fd00000000112 */
[----:B------:R-:W-:-:S08]  /*0a40*/  DFMA R14, R18, R14, R18 ;  /* 0x0000000e120e722b */ /* 0x000fd00000000012 */
[----:B------:R-:W-:-:S08]  /*0a50*/  DMUL R18, R2, R14 ;  /* 0x0000000e02127228 */ /* 0x000fd00000000000 */
[----:B------:R-:W-:-:S08]  /*0a60*/  DFMA R20, -R16, R18, R2 ;  /* 0x000000121014722b */ /* 0x000fd00000000102 */
[----:B------:R-:W-:-:S10]  /*0a70*/  DFMA R14, R14, R20, R18 ;  /* 0x000000140e0e722b */ /* 0x000fd40000000012 */
[----:B------:R-:W-:-:S05]  /*0a80*/  FFMA R0, RZ, R17, R15 ;  /* 0x00000011ff007223 */ /* 0x000fca000000000f */
[----:B------:R-:W-:-:S13]  /*0a90*/  FSETP.GT.AND P0, PT, |R0|, 1.469367938527859385e-39, PT ;  /* 0x001000000000780b */ /* 0x000fda0003f04200 */
[----:B------:R-:W-:Y:S05]  /*0aa0*/  @P0 BRA P1, `(.L_x_14) ;  /* 0x0000000000180947 */ /* 0x000fea0000800000 */
[----:B------:R-:W-:Y:S01]  /*0ab0*/  MOV R20, R2 ;  /* 0x0000000200147202 */ /* 0x000fe20000000f00 */
[----:B------:R-:W-:Y:S01]  /*0ac0*/  IMAD.MOV.U32 R21, RZ, RZ, R3 ;  /* 0x000000ffff157224 */ /* 0x000fe200078e0003 */
[----:B------:R-:W-:Y:S01]  /*0ad0*/  MOV R15, R17 ;  /* 0x00000011000f7202 */ /* 0x000fe20000000f00 */
[----:B------:R-:W-:Y:S01]  /*0ae0*/  IMAD.MOV.U32 R14, RZ, RZ, R16 ;  /* 0x000000ffff0e7224 */ /* 0x000fe200078e0010 */
[----:B------:R-:W-:-:S07]  /*0af0*/  MOV R28, 0xb10 ;  /* 0x00000b10001c7802 */ /* 0x000fce0000000f00 */
[----:B------:R-:W-:Y:S05]  /*0b00*/  CALL.REL.NOINC `($__internal_0_$__cuda_sm20_div_rn_f64_full) ;  /* 0x0000001400007944 */ /* 0x000fea0003c00000 */
.L_x_14:
[----:B------:R-:W-:Y:S05]  /*0b10*/  BSYNC.RECONVERGENT B1 ;  /* 0x0000000000017941 */ /* 0x000fea0003800200 */
.L_x_13:
[----:B------:R0:W1:Y:S01]  /*0b20*/  F2F.F32.F64 R14, R14 ;  /* 0x0000000e000e7310 */ /* 0x0000620000301000 */
[----:B------:R-:W-:Y:S05]  /*0b30*/  BRA `(.L_x_15) ;  /* 0x0000000400d47947 */ /* 0x000fea0003800000 */
.L_x_9:
[----:B------:R-:W0:Y:S02]  /*0b40*/  LDC.64 R38, c[0x0][0x3a8] ;  /* 0x0000ea00ff267b82 */ /* 0x000e240000000a00 */
[----:B0-----:R-:W-:-:S06]  /*0b50*/  IMAD.WIDE.U32 R38, R0, 0x4, R38 ;  /* 0x0000000400267825 */ /* 0x001fcc00078e0026 */
[----:B------:R0:W5:Y:S01]  /*0b60*/  LDG.E R38, desc[UR6][R38.64] ;  /* 0x0000000626267981 */ /* 0x000162000c1e1900 */
[----:B------:R-:W1:Y:S01]  /*0b70*/  F2F.F64.F32 R30, R36 ;  /* 0x00000024001e7310 */ /* 0x000e620000201800 */
[----:B------:R-:W-:Y:S01]  /*0b80*/  BSSY.RECONVERGENT B1, `(.L_x_16) ;  /* 0x0000006000017945 */ /* 0x000fe20003800200 */
[----:B------:R-:W-:Y:S01]  /*0b90*/  FFMA R0, R36, R2, R5 ;  /* 0x0000000224007223 */ /* 0x000fe20000000005 */
[----:B------:R-:W-:Y:S01]  /*0ba0*/  MOV R34, 0xbe0 ;  /* 0x00000be000227802 */ /* 0x000fe20000000f00 */
[----:B-1----:R-:W-:-:S10]  /*0bb0*/  DADD R14, -RZ, |R30| ;  /* 0x00000000ff0e7229 */ /* 0x002fd4000000051e */
[----:B0-----:R-:W-:-:S07]  /*0bc0*/  IMAD.MOV.U32 R35, RZ, RZ, R15 ;  /* 0x000000ffff237224 */ /* 0x001fce00078e000f */
[----:B-----5:R-:W-:Y:S05]  /*0bd0*/  CALL.REL.NOINC `($_Z35kernel_derivative_closed_form_traceiiiPKfS0_S0_S0_ffiPf$__internal_accurate_pow) ;  /* 0x0000001c00e47944 */ /* 0x020fea0003c00000 */
[----:B------:R-:W-:Y:S05]  /*0be0*/  BSYNC.RECONVERGENT B1 ;  /* 0x0000000000017941 */ /* 0x000fea0003800200 */
.L_x_16:
[----:B------:R-:W0:Y:S01]  /*0bf0*/  MUFU.RCP R16, R37 ;  /* 0x0000002500107308 */ /* 0x000e220000001000 */
[----:B------:R-:W-:Y:S01]  /*0c00*/  DADD R14, R30, 2 ;  /* 0x400000001e0e7429 */ /* 0x000fe20000000000 */
[----:B------:R-:W-:Y:S01]  /*0c10*/  FSETP.NEU.AND P1, PT, R36, RZ, PT ;  /* 0x000000ff2400720b */ /* 0x000fe20003f2d000 */
[----:B------:R-:W-:Y:S05]  /*0c20*/  BSSY.RECONVERGENT B1, `(.L_x_17) ;  /* 0x0000011000017945 */ /* 0x000fea0003800200 */
[----:B------:R1:W2:Y:S03]  /*0c30*/  FCHK P0, R0, R37 ;  /* 0x0000002500007302 */ /* 0x0002a60000000000 */
[----:B------:R-:W-:-:S04]  /*0c40*/  LOP3.LUT R14, R15, 0x7ff00000, RZ, 0xc0, !PT ;  /* 0x7ff000000f0e7812 */ /* 0x000fc800078ec0ff */
[----:B------:R-:W-:Y:S01]  /*0c50*/  ISETP.NE.AND P2, PT, R14, 0x7ff00000, PT ;  /* 0x7ff000000e00780c */ /* 0x000fe20003f45270 */
[----:B0-----:R-:W-:-:S04]  /*0c60*/  FFMA R17, -R37, R16, 1 ;  /* 0x3f80000025117423 */ /* 0x001fc80000000110 */
[----:B------:R-:W-:Y:S01]  /*0c70*/  FFMA R15, R16, R17, R16 ;  /* 0x00000011100f7223 */ /* 0x000fe20000000010 */
[----:B------:R-:W-:Y:S02]  /*0c80*/  FSEL R16, R20, RZ, P1 ;  /* 0x000000ff14107208 */ /* 0x000fe40000800000 */
[----:B------:R-:W-:Y:S01]  /*0c90*/  FSEL R17, R21, RZ, P1 ;  /* 0x000000ff15117208 */ /* 0x000fe20000800000 */
[----:B------:R-:W-:-:S04]  /*0ca0*/  FFMA R14, R0, R15, RZ ;  /* 0x0000000f000e7223 */ /* 0x000fc800000000ff */
[----:B------:R-:W-:Y:S01]  /*0cb0*/  FFMA R18, -R37, R14, R0 ;  /* 0x0000000e25127223 */ /* 0x000fe20000000100 */
[----:B-12---:R-:W-:Y:S06]  /*0cc0*/  @P2 BRA `(.L_x_18) ;  /* 0x0000000000182947 */ /* 0x006fec0003800000 */
[----:B------:R-:W-:-:S13]  /*0cd0*/  FSETP.NAN.AND P1, PT, R36, R36, PT ;  /* 0x000000242400720b */ /* 0x000fda0003f28000 */
[----:B------:R-:W-:Y:S01]  /*0ce0*/  @P1 DADD R16, R30, 2 ;  /* 0x400000001e101429 */ /* 0x000fe20000000000 */
[----:B------:R-:W-:Y:S10]  /*0cf0*/  @P1 BRA `(.L_x_18) ;  /* 0x00000000000c1947 */ /* 0x000ff40003800000 */
[----:B------:R-:W-:-:S14]  /*0d00*/  DSETP.NEU.AND P1, PT, |R30|, +INF , PT ;  /* 0x7ff000001e00742a */ /* 0x000fdc0003f2d200 */
[----:B------:R-:W-:Y:S01]  /*0d10*/  @!P1 IMAD.MOV.U32 R16, RZ, RZ, 0x0 ;  /* 0x00000000ff109424 */ /* 0x000fe200078e00ff */
[----:B------:R-:W-:-:S07]  /*0d20*/  @!P1 MOV R17, 0x7ff00000 ;  /* 0x7ff0000000119802 */ /* 0x000fce0000000f00 */
.L_x_18:
[----:B------:R-:W-:Y:S05]  /*0d30*/  BSYNC.RECONVERGENT B1 ;  /* 0x0000000000017941 */ /* 0x000fea0003800200 */
.L_x_17:
[----:B------:R-:W-:Y:S01]  /*0d40*/  BSSY.RECONVERGENT B4, `(.L_x_19) ;  /* 0x0000008000047945 */ /* 0x000fe20003800200 */
[----:B------:R-:W-:-:S03]  /*0d50*/  FFMA R18, R15, R18, R14 ;  /* 0x000000120f127223 */ /* 0x000fc6000000000e */
[----:B------:R-:W-:Y:S05]  /*0d60*/  @!P0 BRA `(.L_x_20) ;  /* 0x0000000000148947 */ /* 0x000fea0003800000 */
[----:B------:R-:W-:Y:S01]  /*0d70*/  IMAD.MOV.U32 R14, RZ, RZ, R0 ;  /* 0x000000ffff0e7224 */ /* 0x000fe200078e0000 */
[----:B------:R-:W-:Y:S01]  /*0d80*/  MOV R18, 0xdb0 ;  /* 0x00000db000127802 */ /* 0x000fe20000000f00 */
[----:B------:R-:W-:-:S07]  /*0d90*/  IMAD.MOV.U32 R15, RZ, RZ, R37 ;  /* 0x000000ffff0f7224 */ /* 0x000fce00078e0025 */
[----:B------:R-:W-:Y:S05]  /*0da0*/  CALL.REL.NOINC `($__internal_1_$__cuda_sm3x_div_rn_noftz_f32_slowpath) ;  /* 0x0000001400d07944 */ /* 0x000fea0003c00000 */
[----:B------:R-:W-:-:S07]  /*0db0*/  MOV R18, R19 ;  /* 0x0000001300127202 */ /* 0x000fce0000000f00 */
.L_x_20:
[----:B------:R-:W-:Y:S05]  /*0dc0*/  BSYNC.RECONVERGENT B4 ;  /* 0x0000000000047941 */ /* 0x000fea0003800200 */
.L_x_19:
[----:B------:R-:W-:Y:S01]  /*0dd0*/  FSETP.GEU.AND P0, PT, R18, 1.175494350822287508e-38, PT ;  /* 0x008000001200780b */ /* 0x000fe20003f0e000 */
[----:B------:R-:W-:Y:S01]  /*0de0*/  HFMA2 R15, -RZ, RZ, 1.5048828125, 33.21875 ;  /* 0x3e055027ff0f7431 */ /* 0x000fe200000001ff */
[----:B------:R-:W-:Y:S01]  /*0df0*/  FSETP.NEU.AND P1, PT, R36, 1, PT ;  /* 0x3f8000002400780b */ /* 0x000fe20003f2d000 */
[----:B------:R-:W-:Y:S01]  /*0e00*/  IMAD.MOV.U32 R25, RZ, RZ, 0x7f800000 ;  /* 0x7f800000ff197424 */ /* 0x000fe200078e00ff */
[----:B------:R-:W-:Y:S01]  /*0e10*/  FSEL R24, RZ, -23, P0 ;  /* 0xc1b80000ff187808 */ /* 0x000fe20000000000 */
[----:B------:R-:W-:Y:S01]  /*0e20*/  BSSY.RECONVERGENT B1, `(.L_x_21) ;  /* 0x0000031000017945 */ /* 0x000fe20003800200 */
[----:B------:R-:W-:Y:S02]  /*0e30*/  FSEL R23, R17, 1.875, P1 ;  /* 0x3ff0000011177808 */ /* 0x000fe40000800000 */
[----:B------:R-:W-:-:S05]  /*0e40*/  FSEL R22, R16, RZ, P1 ;  /* 0x000000ff10167208 */ /* 0x000fca0000800000 */
[----:B------:R-:W-:-:S04]  /*0e50*/  @!P0 FMUL R18, R18, 8388608 ;  /* 0x4b00000012128820 */ /* 0x000fc80000400000 */
[C---:B------:R-:W-:Y:S01]  /*0e60*/  VIADD R14, R18.reuse, 0xc0d55555 ;  /* 0xc0d55555120e7836 */ /* 0x040fe20000000000 */
[----:B------:R-:W-:-:S04]  /*0e70*/  ISETP.GT.U32.AND P0, PT, R18, 0x7f7fffff, PT ;  /* 0x7f7fffff1200780c */ /* 0x000fc80003f04070 */
[----:B------:R-:W-:-:S05]  /*0e80*/  LOP3.LUT R19, R14, 0xff800000, RZ, 0xc0, !PT ;  /* 0xff8000000e137812 */ /* 0x000fca00078ec0ff */
[----:B------:R-:W-:Y:S01]  /*0e90*/  IMAD.IADD R14, R18, 0x1, -R19 ;  /* 0x00000001120e7824 */ /* 0x000fe200078e0a13 */
[----:B------:R-:W-:-:S03]  /*0ea0*/  I2FP.F32.S32 R19, R19 ;  /* 0x0000001300137245 */ /* 0x000fc60000201400 */
[----:B------:R-:W-:Y:S01]  /*0eb0*/  FADD R20, R14, -1 ;  /* 0xbf8000000e147421 */ /* 0x000fe20000000000 */
[----:B------:R-:W-:Y:S02]  /*0ec0*/  IMAD.MOV.U32 R14, RZ, RZ, 0x1 ;  /* 0x00000001ff0e7424 */ /* 0x000fe400078e00ff */
[----:B------:R-:W-:Y:S01]  /*0ed0*/  FFMA R24, R19, 1.1920928955078125e-07, R24 ;  /* 0x3400000013187823 */ /* 0x000fe20000000018 */
[----:B------:R-:W-:Y:S01]  /*0ee0*/  FFMA R19, R18, R25, +INF ;  /* 0x7f80000012137423 */ /* 0x000fe20000000019 */
[----:B------:R-:W-:-:S04]  /*0ef0*/  FFMA R15, R20, -R15, 0.14084610342979431152 ;  /* 0x3e1039f6140f7423 */ /* 0x000fc8000000080f */
[----:B------:R-:W-:-:S04]  /*0f00*/  FFMA R15, R20, R15, -0.12148627638816833496 ;  /* 0xbdf8cdcc140f7423 */ /* 0x000fc8000000000f */
[----:B------:R-:W-:-:S04]  /*0f10*/  FFMA R15, R20, R15, 0.13980610668659210205 ;  /* 0x3e0f2955140f7423 */ /* 0x000fc8000000000f */
[C---:B------:R-:W-:Y:S02]  /*0f20*/  FFMA R17, R20.reuse, R15, -0.16684235632419586182 ;  /* 0xbe2ad8b914117423 */ /* 0x040fe4000000000f */
[----:B------:R-:W0:Y:S02]  /*0f30*/  MUFU.RCP64H R15, R23 ;  /* 0x00000017000f7308 */ /* 0x000e240000001800 */
[----:B------:R-:W-:-:S04]  /*0f40*/  FFMA R17, R20, R17, 0.20012299716472625732 ;  /* 0x3e4ced0b14117423 */ /* 0x000fc80000000011 */
[----:B------:R-:W-:-:S04]  /*0f50*/  FFMA R17, R20, R17, -0.24999669194221496582 ;  /* 0xbe7fff2214117423 */ /* 0x000fc80000000011 */
[----:B------:R-:W-:-:S04]  /*0f60*/  FFMA R17, R20, R17, 0.33333182334899902344 ;  /* 0x3eaaaa7814117423 */ /* 0x000fc80000000011 */
[----:B------:R-:W-:Y:S01]  /*0f70*/  FFMA R21, R20, R17, -0.5 ;  /* 0xbf00000014157423 */ /* 0x000fe20000000011 */
[----:B0-----:R-:W-:-:S03]  /*0f80*/  DFMA R16, -R22, R14, 1 ;  /* 0x3ff000001610742b */ /* 0x001fc6000000010e */
[----:B------:R-:W-:-:S04]  /*0f90*/  FMUL R21, R20, R21 ;  /* 0x0000001514157220 */ /* 0x000fc80000400000 */
[----:B------:R-:W-:Y:S01]  /*0fa0*/  FFMA R21, R20, R21, R20 ;  /* 0x0000001514157223 */ /* 0x000fe20000000014 */
[----:B------:R-:W-:-:S03]  /*0fb0*/  DFMA R16, R16, R16, R16 ;  /* 0x000000101010722b */ /* 0x000fc60000000010 */
[----:B------:R-:W-:Y:S01]  /*0fc0*/  @!P0 FFMA R19, R24, 0.69314718246459960938, R21 ;  /* 0x3f31721818138823 */ /* 0x000fe20000000015 */
[----:B------:R-:W-:-:S04]  /*0fd0*/  FSETP.NEU.AND P0, PT, R18, RZ, PT ;  /* 0x000000ff1200720b */ /* 0x000fc80003f0d000 */
[----:B------:R-:W-:Y:S01]  /*0fe0*/  FSEL R19, R19, -INF , P0 ;  /* 0xff80000013137808 */ /* 0x000fe20000000000 */
[----:B------:R-:W-:-:S04]  /*0ff0*/  DFMA R16, R14, R16, R14 ;  /* 0x000000100e10722b */ /* 0x000fc8000000000e */
[----:B------:R-:W-:-:S04]  /*1000*/  FMUL R14, R38, R19 ;  /* 0x00000013260e7220 */ /* 0x000fc80000400000 */
[----:B------:R-:W-:Y:S02]  /*1010*/  DFMA R18, -R22, R16, 1 ;  /* 0x3ff000001612742b */ /* 0x000fe40000000110 */
[----:B------:R-:W0:Y:S06]  /*1020*/  F2F.F64.F32 R14, R14 ;  /* 0x0000000e000e7310 */ /* 0x000e2c0000201800 */
[----:B------:R-:W-:-:S08]  /*1030*/  DFMA R16, R16, R18, R16 ;  /* 0x000000121010722b */ /* 0x000fd00000000010 */
[----:B0-----:R-:W-:Y:S01]  /*1040*/  DMUL R18, R14, R16 ;  /* 0x000000100e127228 */ /* 0x001fe20000000000 */
[----:B------:R-:W-:-:S07]  /*1050*/  FSETP.GEU.AND P1, PT, |R15|, 6.5827683646048100446e-37, PT ;  /* 0x036000000f00780b */ /* 0x000fce0003f2e200 */
        /* <DEDUP_REMOVED lines=11> */
[----:B------:R-:W-:Y:S02]  /*1110*/  IMAD.MOV.U32 R16, RZ, RZ, R14 ;  /* 0x000000ffff107224 */ /* 0x000fe400078e000e */
[----:B------:R-:W-:-:S07]  /*1120*/  IMAD.MOV.U32 R17, RZ, RZ, R15 ;  /* 0x000000ffff117224 */ /* 0x000fce00078e000f */
.L_x_22:
[----:B------:R-:W-:Y:S05]  /*1130*/  BSYNC.RECONVERGENT B1 ;  /* 0x0000000000017941 */ /* 0x000fea0003800200 */
.L_x_21:
[----:B------:R-:W-:Y:S01]  /*1140*/  FMUL R37, R36, R37 ;  /* 0x0000002524257220 */ /* 0x000fe20000400000 */
[----:B------:R-:W-:Y:S01]  /*1150*/  FMUL R5, R5, R38 ;  /* 0x0000002605057220 */ /* 0x000fe20000400000 */
[----:B------:R-:W-:Y:S01]  /*1160*/  FADD R14, R12, -R2 ;  /* 0x800000020c0e7221 */ /* 0x000fe20000000000 */
[----:B------:R0:W1:Y:S01]  /*1170*/  F2F.F32.F64 R16, R16 ;  /* 0x0000001000107310 */ /* 0x0000620000301000 */
[----:B------:R-:W-:Y:S01]  /*1180*/  FMUL R15, R0, R37 ;  /* 0x00000025000f7220 */ /* 0x000fe20000400000 */
[----:B------:R-:W-:Y:S01]  /*1190*/  FFMA R5, R36, R3, -R5 ;  /* 0x0000000324057223 */ /* 0x000fe20000000805 */
[----:B------:R-:W-:Y:S03]  /*11a0*/  BSSY.RECONVERGENT B4, `(.L_x_23) ;  /* 0x000000d000047945 */ /* 0x000fe60003800200 */
[----:B------:R-:W-:Y:S02]  /*11b0*/  FMUL R14, R14, R5 ;  /* 0x000000050e0e7220 */ /* 0x000fe40000400000 */
[----:B------:R-:W2:Y:S08]  /*11c0*/  MUFU.RCP R0, R15 ;  /* 0x0000000f00007308 */ /* 0x000eb00000001000 */
[----:B------:R-:W3:Y:S01]  /*11d0*/  FCHK P0, R14, R15 ;  /* 0x0000000f0e007302 */ /* 0x000ee20000000000 */
[----:B--2---:R-:W-:-:S04]  /*11e0*/  FFMA R3, -R15, R0, 1 ;  /* 0x3f8000000f037423 */ /* 0x004fc80000000100 */
[----:B------:R-:W-:-:S04]  /*11f0*/  FFMA R3, R0, R3, R0 ;  /* 0x0000000300037223 */ /* 0x000fc80000000000 */
[----:B------:R-:W-:-:S04]  /*1200*/  FFMA R0, R14, R3, RZ ;  /* 0x000000030e007223 */ /* 0x000fc800000000ff */
[----:B------:R-:W-:-:S04]  /*1210*/  FFMA R2, -R15, R0, R14 ;  /* 0x000000000f027223 */ /* 0x000fc8000000010e */
[----:B------:R-:W-:Y:S01]  /*1220*/  FFMA R3, R3, R2, R0 ;  /* 0x0000000203037223 */ /* 0x000fe20000000000 */
[----:B01-3--:R-:W-:Y:S06]  /*1230*/  @!P0 BRA `(.L_x_24) ;  /* 0x00000000000c8947 */ /* 0x00bfec0003800000 */
[----:B------:R-:W-:-:S07]  /*1240*/  MOV R18, 0x1260 ;  /* 0x0000126000127802 */ /* 0x000fce0000000f00 */
[----:B------:R-:W-:Y:S05]  /*1250*/  CALL.REL.NOINC `($__internal_1_$__cuda_sm3x_div_rn_noftz_f32_slowpath) ;  /* 0x0000001000a47944 */ /* 0x000fea0003c00000 */
[----:B------:R-:W-:-:S07]  /*1260*/  MOV R3, R19 ;  /* 0x0000001300037202 */ /* 0x000fce0000000f00 */
.L_x_24:
[----:B------:R-:W-:Y:S05]  /*1270*/  BSYNC.RECONVERGENT B4 ;  /* 0x0000000000047941 */ /* 0x000fea0003800200 */
.L_x_23:
[----:B------:R-:W-:-:S07]  /*1280*/  FADD R14, -R16, R3 ;  /* 0x00000003100e7221 */ /* 0x000fce0000000100 */
.L_x_15:
[----:B------:R-:W-:Y:S05]  /*1290*/  BSYNC.RECONVERGENT B3 ;  /* 0x0000000000037941 */ /* 0x000fea0003800200 */
.L_x_8:
[----:B------:R-:W-:Y:S01]  /*12a0*/  ISETP.NE.AND P0, PT, R6, -0x1, PT ;  /* 0xffffffff0600780c */ /* 0x000fe20003f05270 */
[----:B------:R-:W-:Y:S01]  /*12b0*/  BSSY.RECONVERGENT B3, `(.L_x_25) ;  /* 0x000002b000037945 */ /* 0x000fe20003800200 */
[----:B-1----:R-:W-:-:S11]  /*12c0*/  FADD R9, -R14, R9 ;  /* 0x000000090e097221 */ /* 0x002fd60000000100 */
[----:B------:R-:W-:Y:S05]  /*12d0*/  @!P0 BRA `(.L_x_26) ;  /* 0x0000000000588947 */ /* 0x000fea0003800000 */
[----:B------:R-:W-:-:S13]  /*12e0*/  ISETP.NE.AND P0, PT, R6, 0x1, PT ;  /* 0x000000010600780c */ /* 0x000fda0003f05270 */
[----:B------:R-:W-:Y:S05]  /*12f0*/  @P0 BRA `(.L_x_27) ;  /* 0x0000000000980947 */ /* 0x000fea0003800000 */
[----:B------:R-:W1:Y:S01]  /*1300*/  MUFU.RCP R5, R8 ;  /* 0x0000000800057308 */ /* 0x000e620000001000 */
[----:B------:R-:W-:Y:S01]  /*1310*/  VIADD R0, R7, 0x1 ;  /* 0x0000000107007836 */ /* 0x000fe20000000000 */
[----:B------:R-:W-:Y:S04]  /*1320*/  BSSY.RECONVERGENT B4, `(.L_x_28) ;  /* 0x000000e000047945 */ /* 0x000fe80003800200 */
[----:B------:R-:W-:-:S05]  /*1330*/  I2FP.F32.S32 R3, R0 ;  /* 0x0000000000037245 */ /* 0x000fca0000201400 */
[----:B------:R-:W-:-:S04]  /*1340*/  FMUL R14, R10, R3 ;  /* 0x000000030a0e7220 */ /* 0x000fc80000400000 */
[----:B------:R-:W2:Y:S01]  /*1350*/  FCHK P0, R14, R8 ;  /* 0x000000080e007302 */ /* 0x000ea20000000000 */
[----:B-1----:R-:W-:-:S04]  /*1360*/  FFMA R0, -R8, R5, 1 ;  /* 0x3f80000008007423 */ /* 0x002fc80000000105 */
[----:B------:R-:W-:-:S04]  /*1370*/  FFMA R0, R5, R0, R5 ;  /* 0x0000000005007223 */ /* 0x000fc80000000005 */
[----:B------:R-:W-:-:S04]  /*1380*/  FFMA R3, R0, R14, RZ ;  /* 0x0000000e00037223 */ /* 0x000fc800000000ff */
[----:B------:R-:W-:-:S04]  /*1390*/  FFMA R2, -R8, R3, R14 ;  /* 0x0000000308027223 */ /* 0x000fc8000000010e */
[----:B------:R-:W-:Y:S01]  /*13a0*/  FFMA R0, R0, R2, R3 ;  /* 0x0000000200007223 */ /* 0x000fe20000000003 */
[----:B--2---:R-:W-:Y:S06]  /*13b0*/  @!P0 BRA `(.L_x_29) ;  /* 0x0000000000108947 */ /* 0x004fec0003800000 */
[----:B0-----:R-:W-:Y:S01]  /*13c0*/  IMAD.MOV.U32 R15, RZ, RZ, R8 ;  /* 0x000000ffff0f7224 */ /* 0x001fe200078e0008 */
[----:B------:R-:W-:-:S07]  /*13d0*/  MOV R18, 0x13f0 ;  /* 0x000013f000127802 */ /* 0x000fce0000000f00 */
[----:B------:R-:W-:Y:S05]  /*13e0*/  CALL.REL.NOINC `($__internal_1_$__cuda_sm3x_div_rn_noftz_f32_slowpath) ;  /* 0x0000001000407944 */ /* 0x000fea0003c00000 */
[----:B------:R-:W-:-:S07]  /*13f0*/  MOV R0, R19 ;  /* 0x0000001300007202 */ /* 0x000fce0000000f00 */
.L_x_29:
[----:B------:R-:W-:Y:S05]  /*1400*/  BSYNC.RECONVERGENT B4 ;  /* 0x0000000000047941 */ /* 0x000fea0003800200 */
.L_x_28:
[----:B------:R-:W-:-:S04]  /*1410*/  FADD R0, R0, UR5 ;  /* 0x0000000500007e21 */ /* 0x000fc80008000000 */
[----:B------:R-:W-:Y:S01]  /*1420*/  FADD R12, R0, 1.1920928955078125e-07 ;  /* 0x34000000000c7421 */ /* 0x000fe20000000000 */
[----:B------:R-:W-:Y:S06]  /*1430*/  BRA `(.L_x_27) ;  /* 0x0000000000487947 */ /* 0x000fec0003800000 */
.L_x_26:
[----:B------:R-:W1:Y:S01]  /*1440*/  MUFU.RCP R5, R8 ;  /* 0x0000000800057308 */ /* 0x000e620000001000 */
[----:B------:R-:W-:Y:S01]  /*1450*/  I2FP.F32.S32 R3, R7 ;  /* 0x0000000700037245 */ /* 0x000fe20000201400 */
[----:B------:R-:W-:Y:S04]  /*1460*/  BSSY.RECONVERGENT B4, `(.L_x_30) ;  /* 0x000000d000047945 */ /* 0x000fe80003800200 */
        /* <DEDUP_REMOVED lines=11> */
[----:B------:R-:W-:-:S07]  /*1520*/  IMAD.MOV.U32 R0, RZ, RZ, R19 ;  /* 0x000000ffff007224 */ /* 0x000fce00078e0013 */
.L_x_31:
[----:B------:R-:W-:Y:S05]  /*1530*/  BSYNC.RECONVERGENT B4 ;  /* 0x0000000000047941 */ /* 0x000fea0003800200 */
.L_x_30:
[----:B------:R-:W-:-:S04]  /*1540*/  FADD R0, R0, UR5 ;  /* 0x0000000500007e21 */ /* 0x000fc80008000000 */
[----:B------:R-:W-:-:S07]  /*1550*/  FADD R12, R0, -1.1920928955078125e-07 ;  /* 0xb4000000000c7421 */ /* 0x000fce0000000000 */
.L_x_27:
[----:B------:R-:W-:Y:S05]  /*1560*/  BSYNC.RECONVERGENT B3 ;  /* 0x0000000000037941 */ /* 0x000fea0003800200 */
.L_x_25:
[----:B------:R-:W-:-:S05]  /*1570*/  IADD3 R7, PT, PT, R6, R7, RZ ;  /* 0x0000000706077210 */ /* 0x000fca0007ffe0ff */
[----:B------:R-:W-:-:S05]  /*1580*/  IMAD R3, R6, R7, RZ ;  /* 0x0000000706037224 */ /* 0x000fca00078e02ff */
[----:B------:R-:W-:-:S13]  /*1590*/  ISETP.GE.AND P0, PT, R3, R4, PT ;  /* 0x000000040300720c */ /* 0x000fda0003f06270 */
[----:B------:R-:W-:Y:S05]  /*15a0*/  @!P0 BRA `(.L_x_32) ;  /* 0xffffffec00ac8947 */ /* 0x000fea000383ffff */
.L_x_3:
[----:B------:R-:W-:Y:S05]  /*15b0*/  BSYNC.RECONVERGENT B0 ;  /* 0x0000000000007941 */ /* 0x000fea0003800200 */
.L_x_2:
[----:B------:R-:W1:Y:S01]  /*15c0*/  LDCU UR5, c[0x0][0x3b0] ;  /* 0x00007600ff0577ac */ /* 0x000e620008000800 */
[----:B------:R-:W2:Y:S01]  /*15d0*/  MUFU.RCP R3, R10 ;  /* 0x0000000a00037308 */ /* 0x000ea20000001000 */
[----:B------:R-:W-:Y:S01]  /*15e0*/  BSSY.RECONVERGENT B0, `(.L_x_33) ;  /* 0x000000d000007945 */ /* 0x000fe20003800200 */
[----:B-1----:R-:W-:Y:S01]  /*15f0*/  FADD R14, R12, -UR5 ;  /* 0x800000050c0e7e21 */ /* 0x002fe20008000000 */
[----:B--2---:R-:W-:-:S05]  /*1600*/  FFMA R0, -R10, R3, 1 ;  /* 0x3f8000000a007423 */ /* 0x004fca0000000103 */
[----:B------:R-:W1:Y:S01]  /*1610*/  FCHK P0, R14, R10 ;  /* 0x0000000a0e007302 */ /* 0x000e620000000000 */
[----:B------:R-:W-:-:S04]  /*1620*/  FFMA R0, R3, R0, R3 ;  /* 0x0000000003007223 */ /* 0x000fc80000000003 */
[----:B------:R-:W-:-:S04]  /*1630*/  FFMA R3, R0, R14, RZ ;  /* 0x0000000e00037223 */ /* 0x000fc800000000ff */
[----:B------:R-:W-:-:S04]  /*1640*/  FFMA R2, -R10, R3, R14 ;  /* 0x000000030a027223 */ /* 0x000fc8000000010e */
[----:B------:R-:W-:Y:S01]  /*1650*/  FFMA R3, R0, R2, R3 ;  /* 0x0000000200037223 */ /* 0x000fe20000000003 */
[----:B-1----:R-:W-:Y:S06]  /*1660*/  @!P0 BRA `(.L_x_34) ;  /* 0x0000000000108947 */ /* 0x002fec0003800000 */
[----:B0-----:R-:W-:Y:S01]  /*1670*/  IMAD.MOV.U32 R15, RZ, RZ, R10 ;  /* 0x000000ffff0f7224 */ /* 0x001fe200078e000a */
[----:B------:R-:W-:-:S07]  /*1680*/  MOV R18, 0x16a0 ;  /* 0x000016a000127802 */ /* 0x000fce0000000f00 */
[----:B-----5:R-:W-:Y:S05]  /*1690*/  CALL.REL.NOINC `($__internal_1_$__cuda_sm3x_div_rn_noftz_f32_slowpath) ;  /* 0x0000000c00947944 */ /* 0x020fea0003c00000 */
[----:B------:R-:W-:-:S07]  /*16a0*/  IMAD.MOV.U32 R3, RZ, RZ, R19 ;  /* 0x000000ffff037224 */ /* 0x000fce00078e0013 */
.L_x_34:
[----:B------:R-:W-:Y:S05]  /*16b0*/  BSYNC.RECONVERGENT B0 ;  /* 0x0000000000007941 */ /* 0x000fea0003800200 */
.L_x_33:
[----:B------:R-:W-:Y:S01]  /*16c0*/  FMUL R3, R8, R3 ;  /* 0x0000000308037220 */ /* 0x000fe20000400000 */
[----:B------:R-:W1:Y:S01]  /*16d0*/  LDC.64 R18, c[0x0][0x3a0] ;  /* 0x0000e800ff127b82 */ /* 0x000e620000000a00 */
[----:B------:R-:W2:Y:S04]  /*16e0*/  LDCU UR5, c[0x0][0x384] ;  /* 0x00007080ff0577ac */ /* 0x000ea80008000800 */
[----:B------:R-:W3:Y:S03]  /*16f0*/  F2I.FLOOR.NTZ R3, R3 ;  /* 0x0000000300037305 */ /* 0x000ee60000207100 */
[----:B0-----:R-:W0:Y:S01]  /*1700*/  LDC.64 R14, c[0x0][0x3a8] ;  /* 0x0000ea00ff0e7b82 */ /* 0x001e220000000a00 */
[----:B---3--:R-:W-:Y:S01]  /*1710*/  VIMNMX.RELU R0, PT, PT, R3, UR4, PT ;  /* 0x0000000403007c48 */ /* 0x008fe2000bfe1100 */
[----:B------:R-:W3:Y:S03]  /*1720*/  LDCU UR4, c[0x0][0x388] ;  /* 0x00007100ff0477ac */ /* 0x000ee60008000800 */
[----:B------:R-:W-:-:S05]  /*1730*/  SHF.L.U32 R2, R0, 0x1, RZ ;  /* 0x0000000100027819 */ /* 0x000fca00000006ff */
[----:B--2---:R-:W-:-:S04]  /*1740*/  IMAD R33, R2, UR5, R33 ;  /* 0x0000000502217c24 */ /* 0x004fc8000f8e0221 */
[----:B-1----:R-:W-:-:S05]  /*1750*/  IMAD.WIDE.U32 R4, R33, 0x4, R18 ;  /* 0x0000000421047825 */ /* 0x002fca00078e0012 */
[----:B------:R1:W2:Y:S01]  /*1760*/  LDG.E R0, desc[UR6][R4.64] ;  /* 0x0000000604007981 */ /* 0x0002a2000c1e1900 */
[----:B---3--:R-:W-:-:S04]  /*1770*/  IMAD R7, R2, UR4, R32 ;  /* 0x0000000402077c24 */ /* 0x008fc8000f8e0220 */
[C---:B------:R-:W-:Y:S02]  /*1780*/  VIADD R3, R7.reuse, UR4 ;  /* 0x0000000407037c36 */ /* 0x040fe40008000000 */
[----:B0-----:R-:W-:-:S04]  /*1790*/  IMAD.WIDE.U32 R6, R7, 0x4, R14 ;  /* 0x0000000407067825 */ /* 0x001fc800078e000e */
[----:B------:R-:W-:Y:S01]  /*17a0*/  IMAD.WIDE.U32 R14, R3, 0x4, R14 ;  /* 0x00000004030e7825 */ /* 0x000fe200078e000e */
[----:B------:R-:W3:Y:S03]  /*17b0*/  LDG.E R2, desc[UR6][R6.64] ;  /* 0x0000000606027981 */ /* 0x000ee6000c1e1900 */
[----:B------:R-:W-:Y:S01]  /*17c0*/  VIADD R33, R33, UR5 ;  /* 0x0000000521217c36 */ /* 0x000fe20008000000 */
[----:B------:R-:W3:Y:S03]  /*17d0*/  LDG.E R17, desc[UR6][R14.64] ;  /* 0x000000060e117981 */ /* 0x000ee6000c1e1900 */
[----:B-1----:R-:W-:Y:S01]  /*17e0*/  IMAD.WIDE.U32 R4, R33, 0x4, R18 ;  /* 0x0000000421047825 */ /* 0x002fe200078e0012 */
[----:B--2---:R-:W-:-:S13]  /*17f0*/  FSETP.GEU.AND P0, PT, |R0|, 9.9999999747524270788e-07, PT ;  /* 0x358637bd0000780b */ /* 0x004fda0003f0e200 */
[----:B------:R0:W5:Y:S01]  /*1800*/  @!P0 LDG.E R3, desc[UR6][R4.64] ;  /* 0x0000000604038981 */ /* 0x000162000c1e1900 */
[----:B------:R-:W-:Y:S01]  /*1810*/  BSSY.RECONVERGENT B0, `(.L_x_35) ;  /* 0x0000057000007945 */ /* 0x000fe20003800200 */
[----:B---3--:R-:W-:-:S04]  /*1820*/  @!P0 FFMA R8, R2, R12, R17 ;  /* 0x0000000c02088223 */ /* 0x008fc80000000011 */
[----:B-----5:R-:W-:Y:S01]  /*1830*/  @!P0 FMUL R8, R11, R8 ;  /* 0x000000080b088220 */ /* 0x020fe20000400000 */
[----:B------:R-:W-:Y:S06]  /*1840*/  @!P0 BRA `(.L_x_36) ;  /* 0x00000004004c8947 */ /* 0x000fec0003800000 */
[----:B------:R0:W2:Y:S01]  /*1850*/  LDG.E R14, desc[UR6][R4.64] ;  /* 0x00000006040e7981 */ /* 0x0000a2000c1e1900 */
[----:B------:R-:W-:Y:S02]  /*1860*/  HFMA2 R6, -RZ, RZ, 0.96630859375, -0.0022525787353515625 ;  /* 0x3bbb989dff067431 */ /* 0x000fe400000001ff */
[C---:B------:R-:W-:Y:S01]  /*1870*/  FMUL R3, R11.reuse, R0 ;  /* 0x000000000b037220 */ /* 0x040fe20000400000 */
[----:B------:R-:W-:Y:S01]  /*1880*/  IMAD.MOV.U32 R7, RZ, RZ, 0x437c0000 ;  /* 0x437c0000ff077424 */ /* 0x000fe200078e00ff */
[----:B------:R-:W1:Y:S01]  /*1890*/  MUFU.RCP R15, R0 ;  /* 0x00000000000f7308 */ /* 0x000e620000001000 */
[----:B------:R-:W-:Y:S01]  /*18a0*/  BSSY.RECONVERGENT B3, `(.L_x_37) ;  /* 0x0000017000037945 */ /* 0x000fe20003800200 */
[----:B0-----:R-:W-:Y:S01]  /*18b0*/  FMUL R5, R11, R2 ;  /* 0x000000020b057220 */ /* 0x001fe20000400000 */
[----:B------:R-:W-:-:S04]  /*18c0*/  FFMA.SAT R6, R3, R6, 0.5 ;  /* 0x3f00000003067423 */ /* 0x000fc80000002006 */
[----:B------:R-:W-:-:S04]  /*18d0*/  FFMA.RM R6, R6, R7, 12582913 ;  /* 0x4b40000106067423 */ /* 0x000fc80000004007 */
[----:B------:R-:W-:Y:S01]  /*18e0*/  FADD R8, R6, -12583039 ;  /* 0xcb40007f06087421 */ /* 0x000fe20000000000 */
[----:B-1----:R-:W-:-:S03]  /*18f0*/  FFMA R4, -R0, R15, 1 ;  /* 0x3f80000000047423 */ /* 0x002fc6000000010f */
[----:B------:R-:W-:Y:S01]  /*1900*/  FFMA R8, R3, 1.4426950216293334961, -R8 ;  /* 0x3fb8aa3b03087823 */ /* 0x000fe20000000808 */
[----:B------:R-:W-:-:S03]  /*1910*/  FFMA R15, R15, R4, R15 ;  /* 0x000000040f0f7223 */ /* 0x000fc6000000000f */
[----:B------:R-:W-:Y:S01]  /*1920*/  FFMA R7, R3, 1.925963033500011079e-08, R8 ;  /* 0x32a5706003077823 */ /* 0x000fe20000000008 */
[----:B------:R-:W-:-:S05]  /*1930*/  IMAD.SHL.U32 R8, R6, 0x800000, RZ ;  /* 0x0080000006087824 */ /* 0x000fca00078e00ff */
[----:B------:R-:W0:Y:S02]  /*1940*/  MUFU.EX2 R7, R7 ;  /* 0x0000000700077308 */ /* 0x000e240000000800 */
[----:B0-----:R-:W-:-:S04]  /*1950*/  FMUL R8, R8, R7 ;  /* 0x0000000708087220 */ /* 0x001fc80000400000 */
[----:B------:R-:W-:Y:S02]  /*1960*/  FMUL R6, R5, R8 ;  /* 0x0000000805067220 */ /* 0x000fe40000400000 */
[----:B--2---:R-:W0:Y:S01]  /*1970*/  FCHK P0, R14, R0 ;  /* 0x000000000e007302 */ /* 0x004e220000000000 */
[----:B------:R-:W-:-:S04]  /*1980*/  FFMA R4, R14, R15, RZ ;  /* 0x0000000f0e047223 */ /* 0x000fc800000000ff */
[----:B------:R-:W-:-:S04]  /*1990*/  FFMA R3, -R0, R4, R14 ;  /* 0x0000000400037223 */ /* 0x000fc8000000010e */
[----:B------:R-:W-:Y:S01]  /*19a0*/  FFMA R15, R15, R3, R4 ;  /* 0x000000030f0f7223 */ /* 0x000fe20000000004 */
[----:B------:R-:W-:Y:S01]  /*19b0*/  MOV R3, R14 ;  /* 0x0000000e00037202 */ /* 0x000fe20000000f00 */
[----:B0-----:R-:W-:Y:S06]  /*19c0*/  @!P0 BRA `(.L_x_38) ;  /* 0x0000000000108947 */ /* 0x001fec0003800000 */
[----:B------:R-:W-:Y:S01]  /*19d0*/  IMAD.MOV.U32 R15, RZ, RZ, R0 ;  /* 0x000000ffff0f7224 */ /* 0x000fe200078e0000 */
[----:B------:R-:W-:-:S07]  /*19e0*/  MOV R18, 0x1a00 ;  /* 0x00001a0000127802 */ /* 0x000fce0000000f00 */
[----:B------:R-:W-:Y:S05]  /*19f0*/  CALL.REL.NOINC `($__internal_1_$__cuda_sm3x_div_rn_noftz_f32_slowpath) ;  /* 0x0000000800bc7944 */ /* 0x000fea0003c00000 */
[----:B------:R-:W-:-:S07]  /*1a00*/  IMAD.MOV.U32 R15, RZ, RZ, R19 ;  /* 0x000000ffff0f7224 */ /* 0x000fce00078e0013 */
.L_x_38:
[----:B------:R-:W-:Y:S05]  /*1a10*/  BSYNC.RECONVERGENT B3 ;  /* 0x0000000000037941 */ /* 0x000fea0003800200 */
.L_x_37:
[----:B------:R-:W0:Y:S01]  /*1a20*/  F2F.F64.F32 R4, R0 ;  /* 0x0000000000047310 */ /* 0x000e220000201800 */
[----:B------:R-:W-:Y:S01]  /*1a30*/  FADD R15, R15, R12 ;  /* 0x0000000c0f0f7221 */ /* 0x000fe20000000000 */
[----:B------:R-:W-:Y:S01]  /*1a40*/  FMUL R19, R2, R3 ;  /* 0x0000000302137220 */ /* 0x000fe20000400000 */
[----:B------:R-:W-:Y:S01]  /*1a50*/  FADD R2, R8, -1 ;  /* 0xbf80000008027421 */ /* 0x000fe20000000000 */
[----:B------:R-:W-:Y:S01]  /*1a60*/  BSSY.RECONVERGENT B1, `(.L_x_39) ;  /* 0x0000009000017945 */ /* 0x000fe20003800200 */
[----:B------:R-:W-:Y:S01]  /*1a70*/  FMUL R6, R6, R15 ;  /* 0x0000000f06067220 */ /* 0x000fe20000400000 */
[----:B------:R-:W-:Y:S01]  /*1a80*/  FFMA R19, R0, R17, -R19 ;  /* 0x0000001100137223 */ /* 0x000fe20000000813 */
[----:B------:R-:W-:-:S03]  /*1a90*/  MOV R34, 0x1af0 ;  /* 0x00001af000227802 */ /* 0x000fc60000000f00 */
[----:B------:R-:W-:Y:S01]  /*1aa0*/  FMUL R2, R2, R19 ;  /* 0x0000001302027220 */ /* 0x000fe20000400000 */
[----:B------:R-:W1:Y:S01]  /*1ab0*/  F2F.F64.F32 R6, R6 ;  /* 0x0000000600067310 */ /* 0x000e620000201800 */
[----:B0-----:R-:W-:-:S10]  /*1ac0*/  DADD R14, -RZ, |R4| ;  /* 0x00000000ff0e7229 */ /* 0x001fd40000000504 */
[----:B------:R-:W-:-:S07]  /*1ad0*/  MOV R35, R15 ;  /* 0x0000000f00237202 */ /* 0x000fce0000000f00 */
[----:B-1----:R-:W-:Y:S05]  /*1ae0*/  CALL.REL.NOINC `($_Z35kernel_derivative_closed_form_traceiiiPKfS0_S0_S0_ffiPf$__internal_accurate_pow) ;  /* 0x0000001000207944 */ /* 0x002fea0003c00000 */
[----:B------:R-:W-:Y:S05]  /*1af0*/  BSYNC.RECONVERGENT B1 ;  /* 0x0000000000017941 */ /* 0x000fea0003800200 */
.L_x_39:
[----:B------:R-:W-:Y:S01]  /*1b00*/  DADD R14, R4, 2 ;  /* 0x40000000040e7429 */ /* 0x000fe20000000000 */
[C---:B------:R-:W-:Y:S01]  /*1b10*/  FSETP.NEU.AND P1, PT, R0.reuse, RZ, PT ;  /* 0x000000ff0000720b */ /* 0x040fe20003f2d000 */
[----:B------:R-:W-:Y:S01]  /*1b20*/  BSSY.RECONVERGENT B1, `(.L_x_40) ;  /* 0x000000c000017945 */ /* 0x000fe20003800200 */
[----:B------:R-:W-:-:S07]  /*1b30*/  FSETP.NEU.AND P0, PT, R0, 1, PT ;  /* 0x3f8000000000780b */ /* 0x000fce0003f0d000 */
[----:B------:R-:W-:-:S04]  /*1b40*/  LOP3.LUT R14, R15, 0x7ff00000, RZ, 0xc0, !PT ;  /* 0x7ff000000f0e7812 */ /* 0x000fc800078ec0ff */
[----:B------:R-:W-:Y:S02]  /*1b50*/  ISETP.NE.AND P2, PT, R14, 0x7ff00000, PT ;  /* 0x7ff000000e00780c */ /* 0x000fe40003f45270 */
[----:B------:R-:W-:-:S11]  /*1b60*/  @!P1 CS2R R20, SRZ ;  /* 0x0000000000149805 */ /* 0x000fd6000001ff00 */
[----:B------:R-:W-:Y:S05]  /*1b70*/  @P2 BRA `(.L_x_41) ;  /* 0x0000000000182947 */ /* 0x000fea0003800000 */
[----:B------:R-:W-:-:S13]  /*1b80*/  FSETP.NAN.AND P1, PT, R0, R0, PT ;  /* 0x000000000000720b */ /* 0x000fda0003f28000 */
[----:B------:R-:W-:Y:S01]  /*1b90*/  @P1 DADD R20, R4, 2 ;  /* 0x4000000004141429 */ /* 0x000fe20000000000 */
[----:B------:R-:W-:Y:S10]  /*1ba0*/  @P1 BRA `(.L_x_41) ;  /* 0x00000000000c1947 */ /* 0x000ff40003800000 */
[----:B------:R-:W-:-:S14]  /*1bb0*/  DSETP.NEU.AND P1, PT, |R4|, +INF , PT ;  /* 0x7ff000000400742a */ /* 0x000fdc0003f2d200 */
[----:B------:R-:W-:Y:S01]  /*1bc0*/  @!P1 IMAD.MOV.U32 R20, RZ, RZ, 0x0 ;  /* 0x00000000ff149424 */ /* 0x000fe200078e00ff */
[----:B------:R-:W-:-:S07]  /*1bd0*/  @!P1 MOV R21, 0x7ff00000 ;  /* 0x7ff0000000159802 */ /* 0x000fce0000000f00 */
.L_x_41:
[----:B------:R-:W-:Y:S05]  /*1be0*/  BSYNC.RECONVERGENT B1 ;  /* 0x0000000000017941 */ /* 0x000fea0003800200 */
.L_x_40:
[----:B------:R-:W-:Y:S01]  /*1bf0*/  FSEL R15, R21, 1.875, P0 ;  /* 0x3ff00000150f7808 */ /* 0x000fe20000000000 */
[----:B------:R-:W-:Y:S01]  /*1c00*/  IMAD.MOV.U32 R4, RZ, RZ, 0x1 ;  /* 0x00000001ff047424 */ /* 0x000fe200078e00ff */
[----:B------:R-:W-:Y:S01]  /*1c10*/  FSEL R14, R20, RZ, P0 ;  /* 0x000000ff140e7208 */ /* 0x000fe20000000000 */
[----:B------:R-:W-:Y:S01]  /*1c20*/  BSSY.RECONVERGENT B1, `(.L_x_42) ;  /* 0x0000013000017945 */ /* 0x000fe20003800200 */
[----:B------:R-:W0:Y:S08]  /*1c30*/  MUFU.RCP64H R5, R15 ;  /* 0x0000000f00057308 */ /* 0x000e300000001800 */
[----:B------:R-:W1:Y:S01]  /*1c40*/  F2F.F64.F32 R20, R2 ;  /* 0x0000000200147310 */ /* 0x000e620000201800 */
[----:B0-----:R-:W-:Y:S01]  /*1c50*/  DFMA R16, -R14, R4, 1 ;  /* 0x3ff000000e10742b */ /* 0x001fe20000000104 */
[----:B-1----:R-:W-:-:S07]  /*1c60*/  FSETP.GEU.AND P1, PT, |R21|, 6.5827683646048100446e-37, PT ;  /* 0x036000001500780b */ /* 0x002fce0003f2e200 */
        /* <DEDUP_REMOVED lines=10> */
[----:B------:R-:W-:-:S07]  /*1d10*/  MOV R28, 0x1d30 ;  /* 0x00001d30001c7802 */ /* 0x000fce0000000f00 */
[----:B------:R-:W-:Y:S05]  /*1d20*/  CALL.REL.NOINC `($__internal_0_$__cuda_sm20_div_rn_f64_full) ;  /* 0x0000000000787944 */ /* 0x000fea0003c00000 */
[----:B------:R-:W-:Y:S01]  /*1d30*/  MOV R4, R14 ;  /* 0x0000000e00047202 */ /* 0x000fe20000000f00 */
[----:B------:R-:W-:-:S07]  /*1d40*/  IMAD.MOV.U32 R5, RZ, RZ, R15 ;  /* 0x000000ffff057224 */ /* 0x000fce00078e000f */
.L_x_43:
[----:B------:R-:W-:Y:S05]  /*1d50*/  BSYNC.RECONVERGENT B1 ;  /* 0x0000000000017941 */ /* 0x000fea0003800200 */
.L_x_42:
[----:B------:R-:W-:-:S06]  /*1d60*/  DADD R6, R6, R4 ;  /* 0x0000000006067229 */ /* 0x000fcc0000000004 */
[----:B------:R1:W2:Y:S05]  /*1d70*/  F2F.F32.F64 R8, R6 ;  /* 0x0000000600087310 */ /* 0x0002aa0000301000 */
.L_x_36:
[----:B------:R-:W-:Y:S05]  /*1d80*/  BSYNC.RECONVERGENT B0 ;  /* 0x0000000000007941 */ /* 0x000fea0003800200 */
.L_x_35:
[----:B0-----:R-:W0:Y:S01]  /*1d90*/  LDC.64 R4, c[0x0][0x3c0] ;  /* 0x0000f000ff047b82 */ /* 0x001e220000000a00 */
[----:B------:R-:W-:Y:S01]  /*1da0*/  FSETP.GEU.AND P0, PT, |R0|, 9.9999999747524270788e-07, PT ;  /* 0x358637bd0000780b */ /* 0x000fe20003f0e200 */
[----:B------:R-:W-:-:S12]  /*1db0*/  BSSY.RECONVERGENT B0, `(.L_x_44) ;  /* 0x000000f000007945 */ /* 0x000fd80003800200 */
[----:B------:R-:W-:Y:S05]  /*1dc0*/  @!P0 BRA `(.L_x_45) ;  /* 0x0000000000348947 */ /* 0x000fea0003800000 */
[----:B------:R-:W-:Y:S01]  /*1dd0*/  MOV R2, 0x3bbb989d ;  /* 0x3bbb989d00027802 */ /* 0x000fe20000000f00 */
[----:B------:R-:W-:Y:S01]  /*1de0*/  FMUL R11, R11, R0 ;  /* 0x000000000b0b7220 */ /* 0x000fe20000400000 */
[----:B-1----:R-:W-:Y:S02]  /*1df0*/  IMAD.MOV.U32 R7, RZ, RZ, 0x437c0000 ;  /* 0x437c0000ff077424 */ /* 0x002fe400078e00ff */
[----:B------:R-:W-:Y:S01]  /*1e00*/  FFMA R3, R0, R12, R3 ;  /* 0x0000000c00037223 */ /* 0x000fe20000000003 */
[----:B------:R-:W-:-:S04]  /*1e10*/  FFMA.SAT R2, R11, R2, 0.5 ;  /* 0x3f0000000b027423 */ /* 0x000fc80000002002 */
[----:B------:R-:W-:-:S04]  /*1e20*/  FFMA.RM R2, R2, R7, 12582913 ;  /* 0x4b40000102027423 */ /* 0x000fc80000004007 */
[C---:B------:R-:W-:Y:S01]  /*1e30*/  FADD R6, R2.reuse, -12583039 ;  /* 0xcb40007f02067421 */ /* 0x040fe20000000000 */
[----:B------:R-:W-:-:S03]  /*1e40*/  SHF.L.U32 R2, R2, 0x17, RZ ;  /* 0x0000001702027819 */ /* 0x000fc600000006ff */
[----:B------:R-:W-:-:S04]  /*1e50*/  FFMA R6, R11, 1.4426950216293334961, -R6 ;  /* 0x3fb8aa3b0b067823 */ /* 0x000fc80000000806 */
[----:B------:R-:W-:-:S04]  /*1e60*/  FFMA R6, R11, 1.925963033500011079e-08, R6 ;  /* 0x32a570600b067823 */ /* 0x000fc80000000006 */
[----:B------:R-:W1:Y:S02]  /*1e70*/  MUFU.EX2 R7, R6 ;  /* 0x0000000600077308 */ /* 0x000e640000000800 */
[----:B-1----:R-:W-:-:S04]  /*1e80*/  FMUL R2, R2, R7 ;  /* 0x0000000702027220 */ /* 0x002fc80000400000 */
[----:B------:R-:W-:-:S07]  /*1e90*/  FMUL R3, R3, R2 ;  /* 0x0000000203037220 */ /* 0x000fce0000400000 */
.L_x_45:
[----:B------:R-:W-:Y:S05]  /*1ea0*/  BSYNC.RECONVERGENT B0 ;  /* 0x0000000000007941 */ /* 0x000fea0003800200 */
.L_x_44:
[----:B------:R-:W3:Y:S01]  /*1eb0*/  LDCU UR4, c[0x0][0x388] ;  /* 0x00007100ff0477ac */ /* 0x000ee20008000800 */
[----:B--2---:R-:W-:Y:S01]  /*1ec0*/  FFMA R3, R3, R9, R8 ;  /* 0x0000000903037223 */ /* 0x004fe20000000008 */
[----:B---3--:R-:W-:-:S04]  /*1ed0*/  IMAD R13, R13, UR4, R32 ;  /* 0x000000040d0d7c24 */ /* 0x008fc8000f8e0220 */
[----:B0-----:R-:W-:-:S05]  /*1ee0*/  IMAD.WIDE R4, R13, 0x4, R4 ;  /* 0x000000040d047825 */ /* 0x001fca00078e0204 */
[----:B------:R-:W-:Y:S01]  /*1ef0*/  STG.E desc[UR6][R4.64], R3 ;  /* 0x0000000304007986 */ /* 0x000fe2000c101906 */
[----:B------:R-:W-:Y:S05]  /*1f00*/  EXIT ;  /* 0x000000000000794d */ /* 0x000fea0003800000 */
        .weak           $__internal_0_$__cuda_sm20_div_rn_f64_full
        .type           $__internal_0_$__cuda_sm20_div_rn_f64_full,@function
        .size           $__internal_0_$__cuda_sm20_div_rn_f64_full,($__internal_1_$__cuda_sm3x_div_rn_noftz_f32_slowpath - $__internal_0_$__cuda_sm20_div_rn_f64_full)
$__internal_0_$__cuda_sm20_div_rn_f64_full:
[----:B------:R-:W-:Y:S01]  /*1f10*/  MOV R17, R21 ;  /* 0x0000001500117202 */ /* 0x000fe20000000f00 */
[----:B------:R-:W-:Y:S01]  /*1f20*/  IMAD.MOV.U32 R16, RZ, RZ, R20 ;  /* 0x000000ffff107224 */ /* 0x000fe200078e0014 */
[----:B------:R-:W-:Y:S01]  /*1f30*/  FSETP.GEU.AND P0, PT, |R15|, 1.469367938527859385e-39, PT ;  /* 0x001000000f00780b */ /* 0x000fe20003f0e200 */
[----:B------:R-:W-:Y:S01]  /*1f40*/  IMAD.MOV.U32 R20, RZ, RZ, 0x1 ;  /* 0x00000001ff147424 */ /* 0x000fe200078e00ff */
[----:B------:R-:W-:Y:S01]  /*1f50*/  FSETP.GEU.AND P2, PT, |R17|, 1.469367938527859385e-39, PT ;  /* 0x001000001100780b */ /* 0x000fe20003f4e200 */
[----:B------:R-:W-:Y:S01]  /*1f60*/  IMAD.MOV.U32 R24, RZ, RZ, R16 ;  /* 0x000000ffff187224 */ /* 0x000fe200078e0010 */
[----:B------:R-:W-:Y:S01]  /*1f70*/  LOP3.LUT R26, R15, 0x800fffff, RZ, 0xc0, !PT ;  /* 0x800fffff0f1a7812 */ /* 0x000fe200078ec0ff */
[----:B------:R-:W-:Y:S01]  /*1f80*/  BSSY.RECONVERGENT B2, `(.L_x_46) ;  /* 0x0000052000027945 */ /* 0x000fe20003800200 */
[----:B------:R-:W-:Y:S02]  /*1f90*/  LOP3.LUT R29, R17, 0x7ff00000, RZ, 0xc0, !PT ;  /* 0x7ff00000111d7812 */ /* 0x000fe400078ec0ff */
[----:B------:R-:W-:Y:S01]  /*1fa0*/  LOP3.LUT R27, R26, 0x3ff00000, RZ, 0xfc, !PT ;  /* 0x3ff000001a1b7812 */ /* 0x000fe200078efcff */
[----:B------:R-:W-:Y:S01]  /*1fb0*/  IMAD.MOV.U32 R26, RZ, RZ, R14 ;  /* 0x000000ffff1a7224 */ /* 0x000fe200078e000e */
[----:B------:R-:W-:-:S02]  /*1fc0*/  LOP3.LUT R34, R15, 0x7ff00000, RZ, 0xc0, !PT ;  /* 0x7ff000000f227812 */ /* 0x000fc400078ec0ff */
[----:B------:R-:W-:Y:S01]  /*1fd0*/  MOV R30, 0x1ca00000 ;  /* 0x1ca00000001e7802 */ /* 0x000fe20000000f00 */
[----:B------:R-:W-:Y:S01]  /*1fe0*/  @!P0 DMUL R26, R14, 8.98846567431157953865e+307 ;  /* 0x7fe000000e1a8828 */ /* 0x000fe20000000000 */
[----:B------:R-:W-:Y:S02]  /*1ff0*/  ISETP.GE.U32.AND P1, PT, R29, R34, PT ;  /* 0x000000221d00720c */ /* 0x000fe40003f26070 */
[----:B------:R-:W-:Y:S02]  /*2000*/  @!P2 LOP3.LUT R18, R15, 0x7ff00000, RZ, 0xc0, !PT ;  /* 0x7ff000000f12a812 */ /* 0x000fe400078ec0ff */
[----:B------:R-:W-:Y:S01]  /*2010*/  SEL R25, R30, 0x63400000, !P1 ;  /* 0x634000001e197807 */ /* 0x000fe20004800000 */
[----:B------:R-:W0:Y:S01]  /*2020*/  MUFU.RCP64H R21, R27 ;  /* 0x0000001b00157308 */ /* 0x000e220000001800 */
[----:B------:R-:W-:Y:S02]  /*2030*/  @!P2 ISETP.GE.U32.AND P3, PT, R29, R18, PT ;  /* 0x000000121d00a20c */ /* 0x000fe40003f66070 */
[----:B------:R-:W-:-:S02]  /*2040*/  LOP3.LUT R25, R25, 0x800fffff, R17, 0xf8, !PT ;  /* 0x800fffff19197812 */ /* 0x000fc400078ef811 */
[----:B------:R-:W-:Y:S02]  /*2050*/  @!P2 SEL R19, R30, 0x63400000, !P3 ;  /* 0x634000001e13a807 */ /* 0x000fe40005800000 */
[----:B------:R-:W-:Y:S02]  /*2060*/  @!P2 MOV R18, RZ ;  /* 0x000000ff0012a202 */ /* 0x000fe40000000f00 */
[----:B------:R-:W-:Y:S02]  /*2070*/  @!P2 LOP3.LUT R19, R19, 0x80000000, R17, 0xf8, !PT ;  /* 0x800000001313a812 */ /* 0x000fe400078ef811 */
[----:B------:R-:W-:Y:S02]  /*2080*/  @!P0 LOP3.LUT R34, R27, 0x7ff00000, RZ, 0xc0, !PT ;  /* 0x7ff000001b228812 */ /* 0x000fe400078ec0ff */
[----:B------:R-:W-:-:S06]  /*2090*/  @!P2 LOP3.LUT R19, R19, 0x100000, RZ, 0xfc, !PT ;  /* 0x001000001313a812 */ /* 0x000fcc00078efcff */
[----:B------:R-:W-:Y:S02]  /*20a0*/  @!P2 DFMA R24, R24, 2, -R18 ;  /* 0x400000001818a82b */ /* 0x000fe40000000812 */
[----:B0-----:R-:W-:-:S08]  /*20b0*/  DFMA R18, R20, -R26, 1 ;  /* 0x3ff000001412742b */ /* 0x001fd0000000081a */
[----:B------:R-:W-:-:S08]  /*20c0*/  DFMA R18, R18, R18, R18 ;  /* 0x000000121212722b */ /* 0x000fd00000000012 */
[----:B------:R-:W-:-:S08]  /*20d0*/  DFMA R18, R20, R18, R20 ;  /* 0x000000121412722b */ /* 0x000fd00000000014 */
[----:B------:R-:W-:-:S08]  /*20e0*/  DFMA R22, R18, -R26, 1 ;  /* 0x3ff000001216742b */ /* 0x000fd0000000081a */
[----:B------:R-:W-:-:S08]  /*20f0*/  DFMA R22, R18, R22, R18 ;  /* 0x000000161216722b */ /* 0x000fd00000000012 */
[----:B------:R-:W-:-:S08]  /*2100*/  DMUL R20, R22, R24 ;  /* 0x0000001816147228 */ /* 0x000fd00000000000 */
[----:B------:R-:W-:-:S08]  /*2110*/  DFMA R18, R20, -R26, R24 ;  /* 0x8000001a1412722b */ /* 0x000fd00000000018 */
[----:B------:R-:W-:Y:S01]  /*2120*/  DFMA R18, R22, R18, R20 ;  /* 0x000000121612722b */ /* 0x000fe20000000014 */
[----:B------:R-:W-:Y:S02]  /*2130*/  MOV R23, R29 ;  /* 0x0000001d00177202 */ /* 0x000fe40000000f00 */
[----:B------:R-:W-:-:S05]  /*2140*/  @!P2 LOP3.LUT R23, R25, 0x7ff00000, RZ, 0xc0, !PT ;  /* 0x7ff000001917a812 */ /* 0x000fca00078ec0ff */
[----:B------:R-:W-:-:S05]  /*2150*/  VIADD R20, R23, 0xffffffff ;  /* 0xffffffff17147836 */ /* 0x000fca0000000000 */
[----:B------:R-:W-:Y:S02]  /*2160*/  ISETP.GT.U32.AND P0, PT, R20, 0x7feffffe, PT ;  /* 0x7feffffe1400780c */ /* 0x000fe40003f04070 */
[----:B------:R-:W-:-:S04]  /*2170*/  IADD3 R20, PT, PT, R34, -0x1, RZ ;  /* 0xffffffff22147810 */ /* 0x000fc80007ffe0ff */
[----:B------:R-:W-:-:S13]  /*2180*/  ISETP.GT.U32.OR P0, PT, R20, 0x7feffffe, P0 ;  /* 0x7feffffe1400780c */ /* 0x000fda0000704470 */
[----:B------:R-:W-:Y:S05]  /*2190*/  @P0 BRA `(.L_x_47) ;  /* 0x00000000006c0947 */ /* 0x000fea0003800000 */
[----:B------:R-:W-:-:S04]  /*21a0*/  LOP3.LUT R20, R15, 0x7ff00000, RZ, 0xc0, !PT ;  /* 0x7ff000000f147812 */ /* 0x000fc800078ec0ff */
[CC--:B------:R-:W-:Y:S02]  /*21b0*/  VIADDMNMX R16, R29.reuse, -R20.reuse, 0xb9600000, !PT ;  /* 0xb96000001d107446 */ /* 0x0c0fe40007800914 */
[----:B------:R-:W-:Y:S02]  /*21c0*/  ISETP.GE.U32.AND P0, PT, R29, R20, PT ;  /* 0x000000141d00720c */ /* 0x000fe40003f06070 */
[----:B------:R-:W-:Y:S02]  /*21d0*/  VIMNMX R16, PT, PT, R16, 0x46a00000, PT ;  /* 0x46a0000010107848 */ /* 0x000fe40003fe0100 */
[----:B------:R-:W-:-:S05]  /*21e0*/  SEL R17, R30, 0x63400000, !P0 ;  /* 0x634000001e117807 */ /* 0x000fca0004000000 */
[----:B------:R-:W-:Y:S02]  /*21f0*/  IMAD.IADD R22, R16, 0x1, -R17 ;  /* 0x0000000110167824 */ /* 0x000fe400078e0a11 */
[----:B------:R-:W-:-:S03]  /*2200*/  IMAD.MOV.U32 R16, RZ, RZ, RZ ;  /* 0x000000ffff107224 */ /* 0x000fc600078e00ff */
[----:B------:R-:W-:-:S06]  /*2210*/  IADD3 R17, PT, PT, R22, 0x7fe00000, RZ ;  /* 0x7fe0000016117810 */ /* 0x000fcc0007ffe0ff */
[----:B------:R-:W-:-:S10]  /*2220*/  DMUL R20, R18, R16 ;  /* 0x0000001012147228 */ /* 0x000fd40000000000 */
[----:B------:R-:W-:-:S13]  /*2230*/  FSETP.GTU.AND P0, PT, |R21|, 1.469367938527859385e-39, PT ;  /* 0x001000001500780b */ /* 0x000fda0003f0c200 */
[----:B------:R-:W-:Y:S05]  /*2240*/  @P0 BRA `(.L_x_48) ;  /* 0x0000000000940947 */ /* 0x000fea0003800000 */
[----:B------:R-:W-:Y:S01]  /*2250*/  DFMA R24, R18, -R26, R24 ;  /* 0x8000001a1218722b */ /* 0x000fe20000000018 */
[----:B------:R-:W-:-:S09]  /*2260*/  MOV R16, RZ ;  /* 0x000000ff00107202 */ /* 0x000fd20000000f00 */
[C---:B------:R-:W-:Y:S02]  /*2270*/  FSETP.NEU.AND P0, PT, R25.reuse, RZ, PT ;  /* 0x000000ff1900720b */ /* 0x040fe40003f0d000 */
[----:B------:R-:W-:-:S04]  /*2280*/  LOP3.LUT R23, R25, 0x80000000, R15, 0x48, !PT ;  /* 0x8000000019177812 */ /* 0x000fc800078e480f */
[----:B------:R-:W-:-:S07]  /*2290*/  LOP3.LUT R17, R23, R17, RZ, 0xfc, !PT ;  /* 0x0000001117117212 */ /* 0x000fce00078efcff */
[----:B------:R-:W-:Y:S05]  /*22a0*/  @!P0 BRA `(.L_x_48) ;  /* 0x00000000007c8947 */ /* 0x000fea0003800000 */
[----:B------:R-:W-:Y:S01]  /*22b0*/  IMAD.MOV R15, RZ, RZ, -R22 ;  /* 0x000000ffff0f7224 */ /* 0x000fe200078e0a16 */
[----:B------:R-:W-:Y:S01]  /*22c0*/  MOV R14, RZ ;  /* 0x000000ff000e7202 */ /* 0x000fe20000000f00 */
[----:B------:R-:W-:-:S05]  /*22d0*/  DMUL.RP R16, R18, R16 ;  /* 0x0000001012107228 */ /* 0x000fca0000008000 */
[----:B------:R-:W-:-:S05]  /*22e0*/  DFMA R14, R20, -R14, R18 ;  /* 0x8000000e140e722b */ /* 0x000fca0000000012 */
[----:B------:R-:W-:Y:S02]  /*22f0*/  LOP3.LUT R23, R17, R23, RZ, 0x3c, !PT ;  /* 0x0000001711177212 */ /* 0x000fe400078e3cff */
[----:B------:R-:W-:-:S04]  /*2300*/  IADD3 R14, PT, PT, -R22, -0x43300000, RZ ;  /* 0xbcd00000160e7810 */ /* 0x000fc80007ffe1ff */
[----:B------:R-:W-:-:S04]  /*2310*/  FSETP.NEU.AND P0, PT, |R15|, R14, PT ;  /* 0x0000000e0f00720b */ /* 0x000fc80003f0d200 */
[----:B------:R-:W-:Y:S02]  /*2320*/  FSEL R20, R16, R20, !P0 ;  /* 0x0000001410147208 */ /* 0x000fe40004000000 */
[----:B------:R-:W-:Y:S01]  /*2330*/  FSEL R21, R23, R21, !P0 ;  /* 0x0000001517157208 */ /* 0x000fe20004000000 */
[----:B------:R-:W-:Y:S06]  /*2340*/  BRA `(.L_x_48) ;  /* 0x0000000000547947 */ /* 0x000fec0003800000 */
.L_x_47:
[----:B------:R-:W-:-:S14]  /*2350*/  DSETP.NAN.AND P0, PT, R16, R16, PT ;  /* 0x000000101000722a */ /* 0x000fdc0003f08000 */
[----:B------:R-:W-:Y:S05]  /*2360*/  @P0 BRA `(.L_x_49) ;  /* 0x0000000000440947 */ /* 0x000fea0003800000 */
[----:B------:R-:W-:-:S14]  /*2370*/  DSETP.NAN.AND P0, PT, R14, R14, PT ;  /* 0x0000000e0e00722a */ /* 0x000fdc0003f08000 */
[----:B------:R-:W-:Y:S05]  /*2380*/  @P0 BRA `(.L_x_50) ;  /* 0x0000000000300947 */ /* 0x000fea0003800000 */
[----:B------:R-:W-:Y:S01]  /*2390*/  ISETP.NE.AND P0, PT, R23, R34, PT ;  /* 0x000000221700720c */ /* 0x000fe20003f05270 */
[----:B------:R-:W-:Y:S01]  /*23a0*/  IMAD.MOV.U32 R20, RZ, RZ, 0x0 ;  /* 0x00000000ff147424 */ /* 0x000fe200078e00ff */
[----:B------:R-:W-:-:S11]  /*23b0*/  MOV R21, 0xfff80000 ;  /* 0xfff8000000157802 */ /* 0x000fd60000000f00 */
[----:B------:R-:W-:Y:S05]  /*23c0*/  @!P0 BRA `(.L_x_48) ;  /* 0x0000000000348947 */ /* 0x000fea0003800000 */
[----:B------:R-:W-:Y:S02]  /*23d0*/  ISETP.NE.AND P0, PT, R23, 0x7ff00000, PT ;  /* 0x7ff000001700780c */ /* 0x000fe40003f05270 */
[----:B------:R-:W-:Y:S02]  /*23e0*/  LOP3.LUT R21, R17, 0x80000000, R15, 0x48, !PT ;  /* 0x8000000011157812 */ /* 0x000fe400078e480f */
[----:B------:R-:W-:-:S13]  /*23f0*/  ISETP.EQ.OR P0, PT, R34, RZ, !P0 ;  /* 0x000000ff2200720c */ /* 0x000fda0004702670 */
[----:B------:R-:W-:Y:S01]  /*2400*/  @P0 LOP3.LUT R14, R21, 0x7ff00000, RZ, 0xfc, !PT ;  /* 0x7ff00000150e0812 */ /* 0x000fe200078efcff */
[----:B------:R-:W-:Y:S01]  /*2410*/  @!P0 IMAD.MOV.U32 R20, RZ, RZ, RZ ;  /* 0x000000ffff148224 */ /* 0x000fe200078e00ff */
[----:B------:R-:W-:-:S03]  /*2420*/  @P0 MOV R20, RZ ;  /* 0x000000ff00140202 */ /* 0x000fc60000000f00 */
[----:B------:R-:W-:Y:S01]  /*2430*/  @P0 IMAD.MOV.U32 R21, RZ, RZ, R14 ;  /* 0x000000ffff150224 */ /* 0x000fe200078e000e */
[----:B------:R-:W-:Y:S06]  /*2440*/  BRA `(.L_x_48) ;  /* 0x0000000000147947 */ /* 0x000fec0003800000 */
.L_x_50:
[----:B------:R-:W-:Y:S02]  /*2450*/  LOP3.LUT R21, R15, 0x80000, RZ, 0xfc, !PT ;  /* 0x000800000f157812 */ /* 0x000fe400078efcff */
[----:B------:R-:W-:Y:S01]  /*2460*/  MOV R20, R14 ;  /* 0x0000000e00147202 */ /* 0x000fe20000000f00 */
[----:B------:R-:W-:Y:S06]  /*2470*/  BRA `(.L_x_48) ;  /* 0x0000000000087947 */ /* 0x000fec0003800000 */
.L_x_49:
[----:B------:R-:W-:Y:S01]  /*2480*/  LOP3.LUT R21, R17, 0x80000, RZ, 0xfc, !PT ;  /* 0x0008000011157812 */ /* 0x000fe200078efcff */
[----:B------:R-:W-:-:S07]  /*2490*/  IMAD.MOV.U32 R20, RZ, RZ, R16 ;  /* 0x000000ffff147224 */ /* 0x000fce00078e0010 */
.L_x_48:
[----:B------:R-:W-:Y:S05]  /*24a0*/  BSYNC.RECONVERGENT B2 ;  /* 0x0000000000027941 */ /* 0x000fea0003800200 */
.L_x_46:
[----:B------:R-:W-:Y:S01]  /*24b0*/  HFMA2 R29, -RZ, RZ, 0, 0 ;  /* 0x00000000ff1d7431 */ /* 0x000fe200000001ff */
[----:B------:R-:W-:Y:S01]  /*24c0*/  MOV R14, R20 ;  /* 0x00000014000e7202 */ /* 0x000fe20000000f00 */
[----:B------:R-:W-:Y:S02]  /*24d0*/  IMAD.MOV.U32 R15, RZ, RZ, R21 ;  /* 0x000000ffff0f7224 */ /* 0x000fe400078e0015 */
[----:B------:R-:W-:Y:S05]  /*24e0*/  RET.REL.NODEC R28 `(_Z35kernel_derivative_closed_form_traceiiiPKfS0_S0_S0_ffiPf) ;  /* 0xffffffd81cc47950 */ /* 0x000fea0003c3ffff */
        .weak           $__internal_1_$__cuda_sm3x_div_rn_noftz_f32_slowpath
        .type           $__internal_1_$__cuda_sm3x_div_rn_noftz_f32_slowpath,@function
        .size           $__internal_1_$__cuda_sm3x_div_rn_noftz_f32_slowpath,($_Z35kernel_derivative_closed_form_traceiiiPKfS0_S0_S0_ffiPf$__internal_accurate_pow - $__internal_1_$__cuda_sm3x_div_rn_noftz_f32_slowpath)
$__internal_1_$__cuda_sm3x_div_rn_noftz_f32_slowpath:
[----:B------:R-:W-:Y:S01]  /*24f0*/  SHF.R.U32.HI R19, RZ, 0x17, R15 ;  /* 0x00000017ff137819 */ /* 0x000fe2000001160f */
[----:B------:R-:W-:Y:S01]  /*2500*/  BSSY.RECONVERGENT B1, `(.L_x_51) ;  /* 0x0000062000017945 */ /* 0x000fe20003800200 */
[----:B------:R-:W-:Y:S02]  /*2510*/  SHF.R.U32.HI R20, RZ, 0x17, R14 ;  /* 0x00000017ff147819 */ /* 0x000fe4000001160e */
[----:B------:R-:W-:Y:S02]  /*2520*/  LOP3.LUT R19, R19, 0xff, RZ, 0xc0, !PT ;  /* 0x000000ff13137812 */ /* 0x000fe400078ec0ff */
[----:B------:R-:W-:-:S03]  /*2530*/  LOP3.LUT R23, R20, 0xff, RZ, 0xc0, !PT ;  /* 0x000000ff14177812 */ /* 0x000fc600078ec0ff */
[----:B------:R-:W-:Y:S01]  /*2540*/  VIADD R22, R19, 0xffffffff ;  /* 0xffffffff13167836 */ /* 0x000fe20000000000 */
[----:B------:R-:W-:-:S04]  /*2550*/  IADD3 R21, PT, PT, R23, -0x1, RZ ;  /* 0xffffffff17157810 */ /* 0x000fc80007ffe0ff */
[----:B------:R-:W-:-:S04]  /*2560*/  ISETP.GT.U32.AND P0, PT, R22, 0xfd, PT ;  /* 0x000000fd1600780c */ /* 0x000fc80003f04070 */
[----:B------:R-:W-:-:S13]  /*2570*/  ISETP.GT.U32.OR P0, PT, R21, 0xfd, P0 ;  /* 0x000000fd1500780c */ /* 0x000fda0000704470 */
[----:B------:R-:W-:Y:S01]  /*2580*/  @!P0 IMAD.MOV.U32 R20, RZ, RZ, RZ ;  /* 0x000000ffff148224 */ /* 0x000fe200078e00ff */
[----:B------:R-:W-:Y:S06]  /*2590*/  @!P0 BRA `(.L_x_52) ;  /* 0x00000000005c8947 */ /* 0x000fec0003800000 */
[----:B------:R-:W-:Y:S02]  /*25a0*/  FSETP.GTU.FTZ.AND P0, PT, |R14|, +INF , PT ;  /* 0x7f8000000e00780b */ /* 0x000fe40003f1c200 */
[----:B------:R-:W-:-:S04]  /*25b0*/  FSETP.GTU.FTZ.AND P1, PT, |R15|, +INF , PT ;  /* 0x7f8000000f00780b */ /* 0x000fc80003f3c200 */
[----:B------:R-:W-:-:S13]  /*25c0*/  PLOP3.LUT P0, PT, P0, P1, PT, 0xf8, 0x8f ;  /* 0x00000000008f781c */ /* 0x000fda0000703f70 */
[----:B------:R-:W-:Y:S05]  /*25d0*/  @P0 BRA `(.L_x_53) ;  /* 0x00000004004c0947 */ /* 0x000fea0003800000 */
[----:B------:R-:W-:-:S13]  /*25e0*/  LOP3.LUT P0, RZ, R15, 0x7fffffff, R14, 0xc8, !PT ;  /* 0x7fffffff0fff7812 */ /* 0x000fda000780c80e */
[----:B------:R-:W-:Y:S05]  /*25f0*/  @!P0 BRA `(.L_x_54) ;  /* 0x00000004003c8947 */ /* 0x000fea0003800000 */
[C---:B------:R-:W-:Y:S02]  /*2600*/  FSETP.NEU.FTZ.AND P1, PT, |R14|.reuse, +INF , PT ;  /* 0x7f8000000e00780b */ /* 0x040fe40003f3d200 */
[----:B------:R-:W-:Y:S02]  /*2610*/  FSETP.NEU.FTZ.AND P2, PT, |R15|, +INF , PT ;  /* 0x7f8000000f00780b */ /* 0x000fe40003f5d200 */
[----:B------:R-:W-:-:S11]  /*2620*/  FSETP.NEU.FTZ.AND P0, PT, |R14|, +INF , PT ;  /* 0x7f8000000e00780b */ /* 0x000fd60003f1d200 */
[----:B------:R-:W-:Y:S05]  /*2630*/  @!P2 BRA !P1, `(.L_x_54) ;  /* 0x00000004002ca947 */ /* 0x000fea0004800000 */
[----:B------:R-:W-:-:S04]  /*2640*/  LOP3.LUT P1, RZ, R14, 0x7fffffff, RZ, 0xc0, !PT ;  /* 0x7fffffff0eff7812 */ /* 0x000fc8000782c0ff */
[----:B------:R-:W-:-:S13]  /*2650*/  PLOP3.LUT P1, PT, P2, P1, PT, 0x2f, 0xf2 ;  /* 0x0000000000f2781c */ /* 0x000fda0001722577 */
[----:B------:R-:W-:Y:S05]  /*2660*/  @P1 BRA `(.L_x_55) ;  /* 0x0000000400181947 */ /* 0x000fea0003800000 */
[----:B------:R-:W-:-:S04]  /*2670*/  LOP3.LUT P1, RZ, R15, 0x7fffffff, RZ, 0xc0, !PT ;  /* 0x7fffffff0fff7812 */ /* 0x000fc8000782c0ff */
[----:B------:R-:W-:-:S13]  /*2680*/  PLOP3.LUT P0, PT, P0, P1, PT, 0x2f, 0xf2 ;  /* 0x0000000000f2781c */ /* 0x000fda0000702577 */
[----:B------:R-:W-:Y:S05]  /*2690*/  @P0 BRA `(.L_x_56) ;  /* 0x0000000400000947 */ /* 0x000fea0003800000 */
[----:B------:R-:W-:Y:S02]  /*26a0*/  ISETP.GE.AND P0, PT, R21, RZ, PT ;  /* 0x000000ff1500720c */ /* 0x000fe40003f06270 */
[----:B------:R-:W-:-:S11]  /*26b0*/  ISETP.GE.AND P1, PT, R22, RZ, PT ;  /* 0x000000ff1600720c */ /* 0x000fd60003f26270 */
[----:B------:R-:W-:Y:S01]  /*26c0*/  @P0 MOV R20, RZ ;  /* 0x000000ff00140202 */ /* 0x000fe20000000f00 */
[----:B------:R-:W-:Y:S02]  /*26d0*/  @!P0 IMAD.MOV.U32 R20, RZ, RZ, -0x40 ;  /* 0xffffffc0ff148424 */ /* 0x000fe400078e00ff */
[----:B------:R-:W-:Y:S01]  /*26e0*/  @!P0 FFMA R14, R14, 1.84467440737095516160e+19, RZ ;  /* 0x5f8000000e0e8823 */ /* 0x000fe200000000ff */
[----:B------:R-:W-:Y:S02]  /*26f0*/  @!P1 FFMA R15, R15, 1.84467440737095516160e+19, RZ ;  /* 0x5f8000000f0f9823 */ /* 0x000fe400000000ff */
[----:B------:R-:W-:-:S07]  /*2700*/  @!P1 IADD3 R20, PT, PT, R20, 0x40, RZ ;  /* 0x0000004014149810 */ /* 0x000fce0007ffe0ff */
.L_x_52:
[----:B------:R-:W-:Y:S01]  /*2710*/  LEA R22, R19, 0xc0800000, 0x17 ;  /* 0xc080000013167811 */ /* 0x000fe200078eb8ff */
[----:B------:R-:W-:Y:S01]  /*2720*/  BSSY.RECONVERGENT B2, `(.L_x_57) ;  /* 0x0000036000027945 */ /* 0x000fe20003800200 */
[----:B------:R-:W-:-:S03]  /*2730*/  IADD3 R23, PT, PT, R23, -0x7f, RZ ;  /* 0xffffff8117177810 */ /* 0x000fc60007ffe0ff */
[----:B------:R-:W-:Y:S02]  /*2740*/  IMAD.IADD R24, R15, 0x1, -R22 ;  /* 0x000000010f187824 */ /* 0x000fe400078e0a16 */
[C---:B------:R-:W-:Y:S01]  /*2750*/  IMAD R14, R23.reuse, -0x800000, R14 ;  /* 0xff800000170e7824 */ /* 0x040fe200078e020e */
[----:B------:R-:W-:Y:S01]  /*2760*/  IADD3 R23, PT, PT, R23, 0x7f, -R19 ;  /* 0x0000007f17177810 */ /* 0x000fe20007ffe813 */
[----:B------:R-:W0:Y:S01]  /*2770*/  MUFU.RCP R15, R24 ;  /* 0x00000018000f7308 */ /* 0x000e220000001000 */
[----:B------:R-:W-:-:S03]  /*2780*/  FADD.FTZ R21, -R24, -RZ ;  /* 0x800000ff18157221 */ /* 0x000fc60000010100 */
[----:B------:R-:W-:Y:S02]  /*2790*/  IMAD.IADD R23, R23, 0x1, R20 ;  /* 0x0000000117177824 */ /* 0x000fe400078e0214 */
[----:B0-----:R-:W-:-:S04]  /*27a0*/  FFMA R22, R15, R21, 1 ;  /* 0x3f8000000f167423 */ /* 0x001fc80000000015 */
[----:B------:R-:W-:-:S04]  /*27b0*/  FFMA R15, R15, R22, R15 ;  /* 0x000000160f0f7223 */ /* 0x000fc8000000000f */
[----:B------:R-:W-:-:S04]  /*27c0*/  FFMA R22, R14, R15, RZ ;  /* 0x0000000f0e167223 */ /* 0x000fc800000000ff */
[----:B------:R-:W-:-:S04]  /*27d0*/  FFMA R25, R21, R22, R14 ;  /* 0x0000001615197223 */ /* 0x000fc8000000000e */
[----:B------:R-:W-:-:S04]  /*27e0*/  FFMA R22, R15, R25, R22 ;  /* 0x000000190f167223 */ /* 0x000fc80000000016 */
[----:B------:R-:W-:-:S04]  /*27f0*/  FFMA R21, R21, R22, R14 ;  /* 0x0000001615157223 */ /* 0x000fc8000000000e */
[----:B------:R-:W-:-:S05]  /*2800*/  FFMA R14, R15, R21, R22 ;  /* 0x000000150f0e7223 */ /* 0x000fca0000000016 */
[----:B------:R-:W-:-:S04]  /*2810*/  SHF.R.U32.HI R19, RZ, 0x17, R14 ;  /* 0x00000017ff137819 */ /* 0x000fc8000001160e */
[----:B------:R-:W-:-:S04]  /*2820*/  LOP3.LUT R19, R19, 0xff, RZ, 0xc0, !PT ;  /* 0x000000ff13137812 */ /* 0x000fc800078ec0ff */
[----:B------:R-:W-:-:S05]  /*2830*/  IADD3 R24, PT, PT, R19, R23, RZ ;  /* 0x0000001713187210 */ /* 0x000fca0007ffe0ff */
[----:B------:R-:W-:-:S05]  /*2840*/  VIADD R19, R24, 0xffffffff ;  /* 0xffffffff18137836 */ /* 0x000fca0000000000 */
[----:B------:R-:W-:-:S13]  /*2850*/  ISETP.GE.U32.AND P0, PT, R19, 0xfe, PT ;  /* 0x000000fe1300780c */ /* 0x000fda0003f06070 */
[----:B------:R-:W-:Y:S05]  /*2860*/  @!P0 BRA `(.L_x_58) ;  /* 0x0000000000808947 */ /* 0x000fea0003800000 */
[----:B------:R-:W-:-:S13]  /*2870*/  ISETP.GT.AND P0, PT, R24, 0xfe, PT ;  /* 0x000000fe1800780c */ /* 0x000fda0003f04270 */
[----:B------:R-:W-:Y:S05]  /*2880*/  @P0 BRA `(.L_x_59) ;  /* 0x00000000006c0947 */ /* 0x000fea0003800000 */
[----:B------:R-:W-:-:S13]  /*2890*/  ISETP.GE.AND P0, PT, R24, 0x1, PT ;  /* 0x000000011800780c */ /* 0x000fda0003f06270 */
[----:B------:R-:W-:Y:S05]  /*28a0*/  @P0 BRA `(.L_x_60) ;  /* 0x0000000000740947 */ /* 0x000fea0003800000 */
[----:B------:R-:W-:Y:S02]  /*28b0*/  ISETP.GE.AND P0, PT, R24, -0x18, PT ;  /* 0xffffffe81800780c */ /* 0x000fe40003f06270 */
[----:B------:R-:W-:-:S11]  /*28c0*/  LOP3.LUT R14, R14, 0x80000000, RZ, 0xc0, !PT ;  /* 0x800000000e0e7812 */ /* 0x000fd600078ec0ff */
[----:B------:R-:W-:Y:S05]  /*28d0*/  @!P0 BRA `(.L_x_60) ;  /* 0x0000000000688947 */ /* 0x000fea0003800000 */
[-CC-:B------:R-:W-:Y:S01]  /*28e0*/  FFMA.RZ R19, R15, R21.reuse, R22.reuse ;  /* 0x000000150f137223 */ /* 0x180fe2000000c016 */
[C---:B------:R-:W-:Y:S02]  /*28f0*/  ISETP.NE.AND P2, PT, R24.reuse, RZ, PT ;  /* 0x000000ff1800720c */ /* 0x040fe40003f45270 */
[C---:B------:R-:W-:Y:S02]  /*2900*/  ISETP.NE.AND P1, PT, R24.reuse, RZ, PT ;  /* 0x000000ff1800720c */ /* 0x040fe40003f25270 */
[----:B------:R-:W-:Y:S01]  /*2910*/  LOP3.LUT R20, R19, 0x7fffff, RZ, 0xc0, !PT ;  /* 0x007fffff13147812 */ /* 0x000fe200078ec0ff */
[CCC-:B------:R-:W-:Y:S01]  /*2920*/  FFMA.RP R19, R15.reuse, R21.reuse, R22.reuse ;  /* 0x000000150f137223 */ /* 0x1c0fe20000008016 */
[----:B------:R-:W-:Y:S01]  /*2930*/  FFMA.RM R22, R15, R21, R22 ;  /* 0x000000150f167223 */ /* 0x000fe20000004016 */
[----:B------:R-:W-:Y:S01]  /*2940*/  IADD3 R15, PT, PT, R24, 0x20, RZ ;  /* 0x00000020180f7810 */ /* 0x000fe20007ffe0ff */
[----:B------:R-:W-:Y:S01]  /*2950*/  IMAD.MOV R21, RZ, RZ, -R24 ;  /* 0x000000ffff157224 */ /* 0x000fe200078e0a18 */
[----:B------:R-:W-:-:S02]  /*2960*/  LOP3.LUT R20, R20, 0x800000, RZ, 0xfc, !PT ;  /* 0x0080000014147812 */ /* 0x000fc400078efcff */
[----:B------:R-:W-:Y:S02]  /*2970*/  FSETP.NEU.FTZ.AND P0, PT, R19, R22, PT ;  /* 0x000000161300720b */ /* 0x000fe40003f1d000 */
[----:B------:R-:W-:Y:S02]  /*2980*/  SHF.L.U32 R15, R20, R15, RZ ;  /* 0x0000000f140f7219 */ /* 0x000fe400000006ff */
[----:B------:R-:W-:Y:S02]  /*2990*/  SEL R19, R21, RZ, P2 ;  /* 0x000000ff15137207 */ /* 0x000fe40001000000 */
[----:B------:R-:W-:Y:S02]  /*29a0*/  ISETP.NE.AND P1, PT, R15, RZ, P1 ;  /* 0x000000ff0f00720c */ /* 0x000fe40000f25270 */
[----:B------:R-:W-:Y:S02]  /*29b0*/  SHF.R.U32.HI R19, RZ, R19, R20 ;  /* 0x00000013ff137219 */ /* 0x000fe40000011614 */
[----:B------:R-:W-:-:S02]  /*29c0*/  PLOP3.LUT P0, PT, P0, P1, PT, 0xf8, 0x8f ;  /* 0x00000000008f781c */ /* 0x000fc40000703f70 */
[----:B------:R-:W-:Y:S02]  /*29d0*/  SHF.R.U32.HI R20, RZ, 0x1, R19 ;  /* 0x00000001ff147819 */ /* 0x000fe40000011613 */
[----:B------:R-:W-:-:S04]  /*29e0*/  SEL R15, RZ, 0x1, !P0 ;  /* 0x00000001ff0f7807 */ /* 0x000fc80004000000 */
[----:B------:R-:W-:-:S04]  /*29f0*/  LOP3.LUT R22, R15, 0x1, R20, 0xf8, !PT ;  /* 0x000000010f167812 */ /* 0x000fc800078ef814 */
[----:B------:R-:W-:-:S04]  /*2a00*/  LOP3.LUT R19, R22, R19, RZ, 0xc0, !PT ;  /* 0x0000001316137212 */ /* 0x000fc800078ec0ff */
[----:B------:R-:W-:-:S04]  /*2a10*/  IADD3 R19, PT, PT, R20, R19, RZ ;  /* 0x0000001314137210 */ /* 0x000fc80007ffe0ff */
[----:B------:R-:W-:Y:S01]  /*2a20*/  LOP3.LUT R14, R19, R14, RZ, 0xfc, !PT ;  /* 0x0000000e130e7212 */ /* 0x000fe200078efcff */
[----:B------:R-:W-:Y:S06]  /*2a30*/  BRA `(.L_x_60) ;  /* 0x0000000000107947 */ /* 0x000fec0003800000 */
.L_x_59:
[----:B------:R-:W-:-:S04]  /*2a40*/  LOP3.LUT R14, R14, 0x80000000, RZ, 0xc0, !PT ;  /* 0x800000000e0e7812 */ /* 0x000fc800078ec0ff */
[----:B------:R-:W-:Y:S01]  /*2a50*/  LOP3.LUT R14, R14, 0x7f800000, RZ, 0xfc, !PT ;  /* 0x7f8000000e0e7812 */ /* 0x000fe200078efcff */
[----:B------:R-:W-:Y:S06]  /*2a60*/  BRA `(.L_x_60) ;  /* 0x0000000000047947 */ /* 0x000fec0003800000 */
.L_x_58:
[----:B------:R-:W-:-:S07]  /*2a70*/  IMAD R14, R23, 0x800000, R14 ;  /* 0x00800000170e7824 */ /* 0x000fce00078e020e */
.L_x_60:
[----:B------:R-:W-:Y:S05]  /*2a80*/  BSYNC.RECONVERGENT B2 ;  /* 0x0000000000027941 */ /* 0x000fea0003800200 */
.L_x_57:
[----:B------:R-:W-:Y:S05]  /*2a90*/  BRA `(.L_x_61) ;  /* 0x0000000000207947 */ /* 0x000fea0003800000 */
.L_x_56:
[----:B------:R-:W-:-:S04]  /*2aa0*/  LOP3.LUT R14, R15, 0x80000000, R14, 0x48, !PT ;  /* 0x800000000f0e7812 */ /* 0x000fc800078e480e */
[----:B------:R-:W-:Y:S01]  /*2ab0*/  LOP3.LUT R14, R14, 0x7f800000, RZ, 0xfc, !PT ;  /* 0x7f8000000e0e7812 */ /* 0x000fe200078efcff */
[----:B------:R-:W-:Y:S06]  /*2ac0*/  BRA `(.L_x_61) ;  /* 0x0000000000147947 */ /* 0x000fec0003800000 */
.L_x_55:
[----:B------:R-:W-:Y:S01]  /*2ad0*/  LOP3.LUT R14, R15, 0x80000000, R14, 0x48, !PT ;  /* 0x800000000f0e7812 */ /* 0x000fe200078e480e */
[----:B------:R-:W-:Y:S06]  /*2ae0*/  BRA `(.L_x_61) ;  /* 0x00000000000c7947 */ /* 0x000fec0003800000 */
.L_x_54:
[----:B------:R-:W0:Y:S01]  /*2af0*/  MUFU.RSQ R14, -QNAN ;  /* 0xffc00000000e7908 */ /* 0x000e220000001400 */
[----:B------:R-:W-:Y:S05]  /*2b00*/  BRA `(.L_x_61) ;  /* 0x0000000000047947 */ /* 0x000fea0003800000 */
.L_x_53:
[----:B------:R-:W-:-:S07]  /*2b10*/  FADD.FTZ R14, R14, R15 ;  /* 0x0000000f0e0e7221 */ /* 0x000fce0000010000 */
.L_x_61:
[----:B------:R-:W-:Y:S05]  /*2b20*/  BSYNC.RECONVERGENT B1 ;  /* 0x0000000000017941 */ /* 0x000fea0003800200 */
.L_x_51:
[----:B------:R-:W-:Y:S01]  /*2b30*/  HFMA2 R15, -RZ, RZ, 0, 0 ;  /* 0x00000000ff0f7431 */ /* 0x000fe200000001ff */
[----:B0-----:R-:W-:Y:S01]  /*2b40*/  MOV R19, R14 ;  /* 0x0000000e00137202 */ /* 0x001fe20000000f00 */
[----:B------:R-:W-:-:S04]  /*2b50*/  IMAD.MOV.U32 R14, RZ, RZ, R18 ;  /* 0x000000ffff0e7224 */ /* 0x000fc800078e0012 */
[----:B------:R-:W-:Y:S05]  /*2b60*/  RET.REL.NODEC R14 `(_Z35kernel_derivative_closed_form_traceiiiPKfS0_S0_S0_ffiPf) ;  /* 0xffffffd40e247950 */ /* 0x000fea0003c3ffff */
        .type           $_Z35kernel_derivative_closed_form_traceiiiPKfS0_S0_S0_ffiPf$__internal_accurate_pow,@function
        .size           $_Z35kernel_derivative_closed_form_traceiiiPKfS0_S0_S0_ffiPf$__internal_accurate_pow,(.L_x_343 - $_Z35kernel_derivative_closed_form_traceiiiPKfS0_S0_S0_ffiPf$__internal_accurate_pow)
$_Z35kernel_derivative_closed_form_traceiiiPKfS0_S0_S0_ffiPf$__internal_accurate_pow:
[----:B------:R-:W-:Y:S01]  /*2b70*/  ISETP.GT.U32.AND P0, PT, R35, 0xfffff, PT ;  /* 0x000fffff2300780c */ /* 0x000fe20003f04070 */
[--C-:B------:R-:W-:Y:S01]  /*2b80*/  IMAD.MOV.U32 R15, RZ, RZ, R35.reuse ;  /* 0x000000ffff0f7224 */ /* 0x100fe200078e0023 */
[----:B------:R-:W-:Y:S01]  /*2b90*/  UMOV UR8, 0x7d2cafe2 ;  /* 0x7d2cafe200087882 */ /* 0x000fe20000000000 */
[----:B------:R-:W-:Y:S01]  /*2ba0*/  UMOV UR9, 0x3eb0f5ff ;  /* 0x3eb0f5ff00097882 */ /* 0x000fe20000000000 */
[----:B------:R-:W-:Y:S01]  /*2bb0*/  SHF.R.U32.HI R35, RZ, 0x14, R35 ;  /* 0x00000014ff237819 */ /* 0x000fe20000011623 */
[----:B------:R-:W-:Y:S01]  /*2bc0*/  UMOV UR10, 0x3b39803f ;  /* 0x3b39803f000a7882 */ /* 0x000fe20000000000 */
[----:B------:R-:W-:-:S07]  /*2bd0*/  UMOV UR11, 0x3c7abc9e ;  /* 0x3c7abc9e000b7882 */ /* 0x000fce0000000000 */
[----:B------:R-:W-:-:S10]  /*2be0*/  @!P0 DMUL R24, R14, 1.80143985094819840000e+16 ;  /* 0x435000000e188828 */ /* 0x000fd40000000000 */
[----:B------:R-:W-:Y:S01]  /*2bf0*/  @!P0 MOV R15, R25 ;  /* 0x00000019000f8202 */ /* 0x000fe20000000f00 */
[----:B------:R-:W-:Y:S01]  /*2c00*/  @!P0 IMAD.MOV.U32 R14, RZ, RZ, R24 ;  /* 0x000000ffff0e8224 */ /* 0x000fe200078e0018 */
[----:B------:R-:W-:Y:S02]  /*2c10*/  @!P0 LEA.HI R35, R25, 0xffffffca, RZ, 0xc ;  /* 0xffffffca19238811 */ /* 0x000fe400078f60ff */
[----:B------:R-:W-:Y:S02]  /*2c20*/  LOP3.LUT R15, R15, 0x800fffff, RZ, 0xc0, !PT ;  /* 0x800fffff0f0f7812 */ /* 0x000fe400078ec0ff */
[----:B------:R-:W-:Y:S01]  /*2c30*/  MOV R20, R14 ;  /* 0x0000000e00147202 */ /* 0x000fe20000000f00 */
[----:B------:R-:W-:Y:S01]  /*2c40*/  IMAD.MOV.U32 R14, RZ, RZ, RZ ;  /* 0x000000ffff0e7224 */ /* 0x000fe200078e00ff */
[----:B------:R-:W-:-:S04]  /*2c50*/  LOP3.LUT R21, R15, 0x3ff00000, RZ, 0xfc, !PT ;  /* 0x3ff000000f157812 */ /* 0x000fc800078efcff */
[----:B------:R-:W-:-:S13]  /*2c60*/  ISETP.GE.U32.AND P1, PT, R21, 0x3ff6a09f, PT ;  /* 0x3ff6a09f1500780c */ /* 0x000fda0003f26070 */
[----:B------:R-:W-:-:S05]  /*2c70*/  @P1 VIADD R15, R21, 0xfff00000 ;  /* 0xfff00000150f1836 */ /* 0x000fca0000000000 */
[----:B------:R-:W-:-:S06]  /*2c80*/  @P1 MOV R21, R15 ;  /* 0x0000000f00151202 */ /* 0x000fcc0000000f00 */
[C---:B------:R-:W-:Y:S02]  /*2c90*/  DADD R22, R20.reuse, 1 ;  /* 0x3ff0000014167429 */ /* 0x040fe40000000000 */
[----:B------:R-:W-:-:S04]  /*2ca0*/  DADD R20, R20, -1 ;  /* 0xbff0000014147429 */ /* 0x000fc80000000000 */
[----:B------:R-:W0:Y:S02]  /*2cb0*/  MUFU.RCP64H R15, R23 ;  /* 0x00000017000f7308 */ /* 0x000e240000001800 */
[----:B0-----:R-:W-:-:S08]  /*2cc0*/  DFMA R18, -R22, R14, 1 ;  /* 0x3ff000001612742b */ /* 0x001fd0000000010e */
[----:B------:R-:W-:-:S08]  /*2cd0*/  DFMA R18, R18, R18, R18 ;  /* 0x000000121212722b */ /* 0x000fd00000000012 */
[----:B------:R-:W-:-:S08]  /*2ce0*/  DFMA R18, R14, R18, R14 ;  /* 0x000000120e12722b */ /* 0x000fd0000000000e */
[----:B------:R-:W-:-:S08]  /*2cf0*/  DMUL R14, R20, R18 ;  /* 0x00000012140e7228 */ /* 0x000fd00000000000 */
[----:B------:R-:W-:-:S08]  /*2d00*/  DFMA R14, R20, R18, R14 ;  /* 0x00000012140e722b */ /* 0x000fd0000000000e */
[----:B------:R-:W-:Y:S02]  /*2d10*/  DADD R16, R20, -R14 ;  /* 0x0000000014107229 */ /* 0x000fe4000000080e */
[----:B------:R-:W-:-:S06]  /*2d20*/  DMUL R22, R14, R14 ;  /* 0x0000000e0e167228 */ /* 0x000fcc0000000000 */
[----:B------:R-:W-:-:S08]  /*2d30*/  DADD R16, R16, R16 ;  /* 0x0000000010107229 */ /* 0x000fd00000000010 */
[----:B------:R-:W-:Y:S01]  /*2d40*/  DFMA R16, R20, -R14, R16 ;  /* 0x8000000e1410722b */ /* 0x000fe20000000010 */
[----:B------:R-:W-:Y:S01]  /*2d50*/  MOV R20, 0x41ad3b5a ;  /* 0x41ad3b5a00147802 */ /* 0x000fe20000000f00 */
[----:B------:R-:W-:-:S06]  /*2d60*/  IMAD.MOV.U32 R21, RZ, RZ, 0x3ed0f5d2 ;  /* 0x3ed0f5d2ff157424 */ /* 0x000fcc00078e00ff */
[----:B------:R-:W-:Y:S02]  /*2d70*/  DMUL R16, R18, R16 ;  /* 0x0000001012107228 */ /* 0x000fe40000000000 */
[----:B------:R-:W-:Y:S01]  /*2d80*/  DFMA R20, R22, UR8, R20 ;  /* 0x0000000816147c2b */ /* 0x000fe20008000014 */
[----:B------:R-:W-:Y:S01]  /*2d90*/  UMOV UR8, 0x75488a3f ;  /* 0x75488a3f00087882 */ /* 0x000fe20000000000 */
[----:B------:R-:W-:-:S06]  /*2da0*/  UMOV UR9, 0x3ef3b20a ;  /* 0x3ef3b20a00097882 */ /* 0x000fcc0000000000 */
[----:B------:R-:W-:Y:S01]  /*2db0*/  DFMA R20, R22, R20, UR8 ;  /* 0x0000000816147e2b */ /* 0x000fe20008000014 */
        /* <DEDUP_REMOVED lines=14> */
[----:B------:R-:W-:-:S08]  /*2ea0*/  DFMA R18, R22, R20, UR8 ;  /* 0x0000000816127e2b */ /* 0x000fd00008000014 */
[----:B------:R-:W-:Y:S01]  /*2eb0*/  DADD R24, -R18, UR8 ;  /* 0x0000000812187e29 */ /* 0x000fe20008000100 */
[----:B------:R-:W-:Y:S01]  /*2ec0*/  UMOV UR8, 0xb9e7b0 ;  /* 0x00b9e7b000087882 */ /* 0x000fe20000000000 */
[----:B------:R-:W-:-:S06]  /*2ed0*/  UMOV UR9, 0x3c46a4cb ;  /* 0x3c46a4cb00097882 */ /* 0x000fcc0000000000 */
[----:B------:R-:W-:Y:S02]  /*2ee0*/  DFMA R20, R22, R20, R24 ;  /* 0x000000141614722b */ /* 0x000fe40000000018 */
[----:B------:R-:W-:Y:S01]  /*2ef0*/  DMUL R22, R14, R14 ;  /* 0x0000000e0e167228 */ /* 0x000fe20000000000 */
[----:B------:R-:W-:Y:S01]  /*2f00*/  IADD3 R25, PT, PT, R17, 0x100000, RZ ;  /* 0x0010000011197810 */ /* 0x000fe20007ffe0ff */
[----:B------:R-:W-:-:S04]  /*2f10*/  IMAD.MOV.U32 R24, RZ, RZ, R16 ;  /* 0x000000ffff187224 */ /* 0x000fc800078e0010 */
[----:B------:R-:W-:Y:S01]  /*2f20*/  DADD R20, R20, -UR8 ;  /* 0x8000000814147e29 */ /* 0x000fe20008000000 */
[----:B------:R-:W-:Y:S01]  /*2f30*/  UMOV UR8, 0x80000000 ;  /* 0x8000000000087882 */ /* 0x000fe20000000000 */
[----:B------:R-:W-:Y:S01]  /*2f40*/  DFMA R26, R14, R14, -R22 ;  /* 0x0000000e0e1a722b */ /* 0x000fe20000000816 */
[----:B------:R-:W-:-:S07]  /*2f50*/  UMOV UR9, 0x43300000 ;  /* 0x4330000000097882 */ /* 0x000fce0000000000 */
[C---:B------:R-:W-:Y:S02]  /*2f60*/  DFMA R24, R14.reuse, R24, R26 ;  /* 0x000000180e18722b */ /* 0x040fe4000000001a */
[----:B------:R-:W-:-:S08]  /*2f70*/  DMUL R26, R14, R22 ;  /* 0x000000160e1a7228 */ /* 0x000fd00000000000 */
[----:B------:R-:W-:-:S08]  /*2f80*/  DFMA R28, R14, R22, -R26 ;  /* 0x000000160e1c722b */ /* 0x000fd0000000081a */
[----:B------:R-:W-:Y:S02]  /*2f90*/  DFMA R28, R16, R22, R28 ;  /* 0x00000016101c722b */ /* 0x000fe4000000001c */
[----:B------:R-:W-:-:S06]  /*2fa0*/  DADD R22, R18, R20 ;  /* 0x0000000012167229 */ /* 0x000fcc0000000014 */
[----:B------:R-:W-:Y:S02]  /*2fb0*/  DFMA R24, R14, R24, R28 ;  /* 0x000000180e18722b */ /* 0x000fe4000000001c */
[----:B------:R-:W-:-:S08]  /*2fc0*/  DADD R28, R18, -R22 ;  /* 0x00000000121c7229 */ /* 0x000fd00000000816 */
[----:B------:R-:W-:Y:S02]  /*2fd0*/  DADD R28, R20, R28 ;  /* 0x00000000141c7229 */ /* 0x000fe4000000001c */
[----:B------:R-:W-:-:S08]  /*2fe0*/  DMUL R20, R22, R26 ;  /* 0x0000001a16147228 */ /* 0x000fd00000000000 */
[----:B------:R-:W-:-:S08]  /*2ff0*/  DFMA R18, R22, R26, -R20 ;  /* 0x0000001a1612722b */ /* 0x000fd00000000814 */
[----:B------:R-:W-:-:S08]  /*3000*/  DFMA R18, R22, R24, R18 ;  /* 0x000000181612722b */ /* 0x000fd00000000012 */
[----:B------:R-:W-:-:S08]  /*3010*/  DFMA R28, R28, R26, R18 ;  /* 0x0000001a1c1c722b */ /* 0x000fd00000000012 */
[----:B------:R-:W-:-:S08]  /*3020*/  DADD R22, R20, R28 ;  /* 0x0000000014167229 */ /* 0x000fd0000000001c */
[--C-:B------:R-:W-:Y:S02]  /*3030*/  DADD R18, R14, R22.reuse ;  /* 0x000000000e127229 */ /* 0x100fe40000000016 */
[----:B------:R-:W-:-:S06]  /*3040*/  DADD R20, R20, -R22 ;  /* 0x0000000014147229 */ /* 0x000fcc0000000816 */
[----:B------:R-:W-:Y:S02]  /*3050*/  DADD R14, R14, -R18 ;  /* 0x000000000e0e7229 */ /* 0x000fe40000000812 */
[----:B------:R-:W-:-:S06]  /*3060*/  DADD R20, R28, R20 ;  /* 0x000000001c147229 */ /* 0x000fcc0000000014 */
[----:B------:R-:W-:-:S08]  /*3070*/  DADD R14, R22, R14 ;  /* 0x00000000160e7229 */ /* 0x000fd0000000000e */
[----:B------:R-:W-:Y:S01]  /*3080*/  DADD R14, R20, R14 ;  /* 0x00000000140e7229 */ /* 0x000fe2000000000e */
[C---:B------:R-:W-:Y:S01]  /*3090*/  IADD3 R20, PT, PT, R35.reuse, -0x3ff, RZ ;  /* 0xfffffc0123147810 */ /* 0x040fe20007ffe0ff */
[----:B------:R-:W-:-:S06]  /*30a0*/  @P1 VIADD R20, R35, 0xfffffc02 ;  /* 0xfffffc0223141836 */ /* 0x000fcc0000000000 */
[----:B------:R-:W-:Y:S01]  /*30b0*/  DADD R22, R16, R14 ;  /* 0x0000000010167229 */ /* 0x000fe2000000000e */
[----:B------:R-:W-:Y:S01]  /*30c0*/  HFMA2 R17, -RZ, RZ, 3.59375, 0 ;  /* 0x43300000ff117431 */ /* 0x000fe200000001ff */
[----:B------:R-:W-:-:S06]  /*30d0*/  LOP3.LUT R16, R20, 0x80000000, RZ, 0x3c, !PT ;  /* 0x8000000014107812 */ /* 0x000fcc00078e3cff */
[----:B------:R-:W-:Y:S02]  /*30e0*/  DADD R20, R18, R22 ;  /* 0x0000000012147229 */ /* 0x000fe40000000016 */
[----:B------:R-:W-:Y:S01]  /*30f0*/  DADD R16, R16, -UR8 ;  /* 0x8000000810107e29 */ /* 0x000fe20008000000 */
[----:B------:R-:W-:Y:S01]  /*3100*/  UMOV UR8, 0xfefa39ef ;  /* 0xfefa39ef00087882 */ /* 0x000fe20000000000 */
[----:B------:R-:W-:-:S04]  /*3110*/  UMOV UR9, 0x3fe62e42 ;  /* 0x3fe62e4200097882 */ /* 0x000fc80000000000 */
[--C-:B------:R-:W-:Y:S02]  /*3120*/  DADD R24, R18, -R20.reuse ;  /* 0x0000000012187229 */ /* 0x100fe40000000814 */
[----:B------:R-:W-:-:S06]  /*3130*/  DFMA R14, R16, UR8, R20 ;  /* 0x00000008100e7c2b */ /* 0x000fcc0008000014 */
[----:B------:R-:W-:Y:S02]  /*3140*/  DADD R24, R22, R24 ;  /* 0x0000000016187229 */ /* 0x000fe40000000018 */
[----:B------:R-:W-:-:S08]  /*3150*/  DFMA R18, R16, -UR8, R14 ;  /* 0x8000000810127c2b */ /* 0x000fd0000800000e */
[----:B------:R-:W-:-:S08]  /*3160*/  DADD R18, -R20, R18 ;  /* 0x0000000014127229 */ /* 0x000fd00000000112 */
[----:B------:R-:W-:-:S08]  /*3170*/  DADD R18, R24, -R18 ;  /* 0x0000000018127229 */ /* 0x000fd00000000812 */
[----:B------:R-:W-:-:S08]  /*3180*/  DFMA R18, R16, UR10, R18 ;  /* 0x0000000a10127c2b */ /* 0x000fd00008000012 */
[----:B------:R-:W-:-:S08]  /*3190*/  DADD R16, R14, R18 ;  /* 0x000000000e107229 */ /* 0x000fd00000000012 */
[----:B------:R-:W-:Y:S02]  /*31a0*/  DADD R14, R14, -R16 ;  /* 0x000000000e0e7229 */ /* 0x000fe40000000810 */
[----:B------:R-:W-:-:S06]  /*31b0*/  DMUL R24, R16, 2 ;  /* 0x4000000010187828 */ /* 0x000fcc0000000000 */
[----:B------:R-:W-:Y:S02]  /*31c0*/  DADD R14, R18, R14 ;  /* 0x00000000120e7229 */ /* 0x000fe4000000000e */
[----:B------:R-:W-:-:S08]  /*31d0*/  DFMA R22, R16, 2, -R24 ;  /* 0x400000001016782b */ /* 0x000fd00000000818 */
[----:B------:R-:W-:Y:S01]  /*31e0*/  DFMA R22, R14, 2, R22 ;  /* 0x400000000e16782b */ /* 0x000fe20000000016 */
[----:B------:R-:W-:Y:S01]  /*31f0*/  IMAD.MOV.U32 R14, RZ, RZ, 0x652b82fe ;  /* 0x652b82feff0e7424 */ /* 0x000fe200078e00ff */
[----:B------:R-:W-:-:S06]  /*3200*/  MOV R15, 0x3ff71547 ;  /* 0x3ff71547000f7802 */ /* 0x000fcc0000000f00 */
[----:B------:R-:W-:-:S08]  /*3210*/  DADD R16, R24, R22 ;  /* 0x0000000018107229 */ /* 0x000fd00000000016 */
[----:B------:R-:W-:Y:S02]  /*3220*/  DFMA R14, R16, R14, 6.75539944105574400000e+15 ;  /* 0x43380000100e742b */ /* 0x000fe4000000000e */
[----:B------:R-:W-:Y:S01]  /*3230*/  FSETP.GEU.AND P0, PT, |R17|, 4.1917929649353027344, PT ;  /* 0x4086232b1100780b */ /* 0x000fe20003f0e200 */
[----:B------:R-:W-:-:S05]  /*3240*/  DADD R24, R24, -R16 ;  /* 0x0000000018187229 */ /* 0x000fca0000000810 */
[----:B------:R-:W-:-:S03]  /*3250*/  DADD R18, R14, -6.75539944105574400000e+15 ;  /* 0xc33800000e127429 */ /* 0x000fc60000000000 */
[----:B------:R-:W-:-:S05]  /*3260*/  DADD R22, R22, R24 ;  /* 0x0000000016167229 */ /* 0x000fca0000000018 */
[----:B------:R-:W-:Y:S01]  /*3270*/  DFMA R20, R18, -UR8, R16 ;  /* 0x8000000812147c2b */ /* 0x000fe20008000010 */
[----:B------:R-:W-:Y:S01]  /*3280*/  UMOV UR8, 0x3b39803f ;  /* 0x3b39803f00087882 */ /* 0x000fe20000000000 */
[----:B------:R-:W-:-:S06]  /*3290*/  UMOV UR9, 0x3c7abc9e ;  /* 0x3c7abc9e00097882 */ /* 0x000fcc0000000000 */
[----:B------:R-:W-:Y:S01]  /*32a0*/  DFMA R20, R18, -UR8, R20 ;  /* 0x8000000812147c2b */ /* 0x000fe20008000014 */
[----:B------:R-:W-:Y:S01]  /*32b0*/  UMOV UR8, 0x69ce2bdf ;  /* 0x69ce2bdf00087882 */ /* 0x000fe20000000000 */
[----:B------:R-:W-:Y:S01]  /*32c0*/  IMAD.MOV.U32 R18, RZ, RZ, -0x35dec16 ;  /* 0xfca213eaff127424 */ /* 0x000fe200078e00ff */
[----:B------:R-:W-:Y:S01]  /*32d0*/  MOV R19, 0x3e928af3 ;  /* 0x3e928af300137802 */ /* 0x000fe20000000f00 */
[----:B------:R-:W-:-:S05]  /*32e0*/  UMOV UR9, 0x3e5ade15 ;  /* 0x3e5ade1500097882 */ /* 0x000fca0000000000 */
        /* <DEDUP_REMOVED lines=25> */
[----:B------:R-:W-:-:S08]  /*3480*/  DFMA R18, R20, R18, 1 ;  /* 0x3ff000001412742b */ /* 0x000fd00000000012 */
[----:B------:R-:W-:-:S10]  /*3490*/  DFMA R18, R20, R18, 1 ;  /* 0x3ff000001412742b */ /* 0x000fd40000000012 */
[----:B------:R-:W-:Y:S01]  /*34a0*/  IMAD R21, R14, 0x100000, R19 ;  /* 0x001000000e157824 */ /* 0x000fe200078e0213 */
[----:B------:R-:W-:Y:S01]  /*34b0*/  MOV R20, R18 ;  /* 0x0000001200147202 */ /* 0x000fe20000000f00 */
[----:B------:R-:W-:Y:S06]  /*34c0*/  @!P0 BRA `(.L_x_62) ;  /* 0x0000000000308947 */ /* 0x000fec0003800000 */
[----:B------:R-:W-:Y:S01]  /*34d0*/  FSETP.GEU.AND P1, PT, |R17|, 4.2275390625, PT ;  /* 0x408748001100780b */ /* 0x000fe20003f2e200 */
[C---:B------:R-:W-:Y:S02]  /*34e0*/  DADD R20, R16.reuse, +INF ;  /* 0x7ff0000010147429 */ /* 0x040fe40000000000 */
[----:B------:R-:W-:-:S08]  /*34f0*/  DSETP.GEU.AND P0, PT, R16, RZ, PT ;  /* 0x000000ff1000722a */ /* 0x000fd00003f0e000 */
[----:B------:R-:W-:Y:S02]  /*3500*/  FSEL R20, R20, RZ, P0 ;  /* 0x000000ff14147208 */ /* 0x000fe40000000000 */
[----:B------:R-:W-:Y:S02]  /*3510*/  @!P1 LEA.HI R15, R14, R14, RZ, 0x1 ;  /* 0x0000000e0e0f9211 */ /* 0x000fe400078f08ff */
[----:B------:R-:W-:Y:S02]  /*3520*/  FSEL R21, R21, RZ, P0 ;  /* 0x000000ff15157208 */ /* 0x000fe40000000000 */
[----:B------:R-:W-:-:S04]  /*3530*/  @!P1 SHF.R.S32.HI R15, RZ, 0x1, R15 ;  /* 0x00000001ff0f9819 */ /* 0x000fc8000001140f */
[----:B------:R-:W-:Y:S01]  /*3540*/  @!P1 LEA R19, R15, R19, 0x14 ;  /* 0x000000130f139211 */ /* 0x000fe200078ea0ff */
[----:B------:R-:W-:-:S05]  /*3550*/  @!P1 IMAD.IADD R14, R14, 0x1, -R15 ;  /* 0x000000010e0e9824 */ /* 0x000fca00078e0a0f */
[----:B------:R-:W-:Y:S01]  /*3560*/  @!P1 LEA R15, R14, 0x3ff00000, 0x14 ;  /* 0x3ff000000e0f9811 */ /* 0x000fe200078ea0ff */
[----:B------:R-:W-:-:S06]  /*3570*/  @!P1 IMAD.MOV.U32 R14, RZ, RZ, RZ ;  /* 0x000000ffff0e9224 */ /* 0x000fcc00078e00ff */
[----:B------:R-:W-:-:S11]  /*3580*/  @!P1 DMUL R20, R18, R14 ;  /* 0x0000000e12149228 */ /* 0x000fd60000000000 */
.L_x_62:
[----:B------:R-:W-:Y:S01]  /*3590*/  DFMA R22, R22, R20, R20 ;  /* 0x000000141616722b */ /* 0x000fe20000000014 */
[----:B------:R-:W-:Y:S01]  /*35a0*/  MOV R35, 0x0 ;  /* 0x0000000000237802 */ /* 0x000fe20000000f00 */
[----:B------:R-:W-:-:S08]  /*35b0*/  DSETP.NEU.AND P0, PT, |R20|, +INF , PT ;  /* 0x7ff000001400742a */ /* 0x000fd00003f0d200 */
[----:B------:R-:W-:Y:S02]  /*35c0*/  FSEL R20, R20, R22, !P0 ;  /* 0x0000001614147208 */ /* 0x000fe40004000000 */
[----:B------:R-:W-:Y:S01]  /*35d0*/  FSEL R21, R21, R23, !P0 ;  /* 0x0000001715157208 */ /* 0x000fe20004000000 */
[----:B------:R-:W-:Y:S06]  /*35e0*/  RET.REL.NODEC R34 `(_Z35kernel_derivative_closed_form_traceiiiPKfS0_S0_S0_ffiPf) ;  /* 0xffffffc822847950 */ /* 0x000fec0003c3ffff */
.L_x_63:
[----:B------:R-:W-:-:S00]  /*35f0*/  BRA `(.L_x_63) ;  /* 0xfffffffc00fc7947 */ /* 0x000fc0000383ffff */
[----:B------:R-:W-:-:S00]  /*3600*/  NOP ;  /* 0x0000000000007918 */ /* 0x000fc00000000000 */
[----:B------:R-:W-:-:S00]  /*3610*/  NOP ;  /* 0x0000000000007918 */ /* 0x000fc00000000000 */
[----:B------:R-:W-:-:S00]  /*3620*/  NOP ;  /* 0x0000000000007918 */ /* 0x000fc00000000000 */
[----:B------:R-:W-:-:S00]  /*3630*/  NOP ;  /* 0x0000000000007918 */ /* 0x000fc00000000000 */
[----:B------:R-:W-:-:S00]  /*3640*/  NOP ;  /* 0x0000000000007918 */ /* 0x000fc00000000000 */
[----:B------:R-:W-:-:S00]  /*3650*/  NOP ;  /* 0x0000000000007918 */ /* 0x000fc00000000000 */
[----:B------:R-:W-:-:S00]  /*3660*/  NOP ;  /* 0x0000000000007918 */ /* 0x000fc00000000000 */
[----:B------:R-:W-:-:S00]  /*3670*/  NOP ;  /* 0x0000000000007918 */ /* 0x000fc00000000000 */
.L_x_343:


//--------------------- .text._Z34kernel_integrate_closed_form_traceiiPKfS0_ffiPf --------------------------
	.section	.text._Z34kernel_integrate_closed_form_traceiiPKfS0_ffiPf,"ax",@progbits
	.align	128
        .global         _Z34kernel_integrate_closed_form_traceiiPKfS0_ffiPf
        .type           _Z34kernel_integrate_closed_form_traceiiPKfS0_ffiPf,@function
        .size           _Z34kernel_integrate_closed_form_traceiiPKfS0_ffiPf,(.L_x_344 - _Z34kernel_integrate_closed_form_traceiiPKfS0_ffiPf)
        .other          _Z34kernel_integrate_closed_form_traceiiPKfS0_ffiPf,@"STO_CUDA_ENTRY STV_DEFAULT"
_Z34kernel_integrate_closed_form_traceiiPKfS0_ffiPf:
.text._Z34kernel_integrate_closed_form_traceiiPKfS0_ffiPf:
[----:B------:R-:W-:Y:S01]  /*0000*/  LDC R1, c[0x0][0x37c] ;  /* 0x0000df00ff017b82 */ /* 0x000fe20000000800 */
[----:B------:R-:W0:Y:S07]  /*0010*/  S2R R3, SR_TID.Y ;  /* 0x0000000000037919 */ /* 0x000e2e0000002200 */
[----:B------:R-:W1:Y:S01]  /*0020*/  LDC R19, c[0x0][0x360] ;  /* 0x0000d800ff137b82 */ /* 0x000e620000000800 */
[----:B------:R-:W2:Y:S01]  /*0030*/  LDCU.64 UR6, c[0x0][0x380] ;  /* 0x00007000ff0677ac */ /* 0x000ea20008000a00 */
[----:B------:R-:W1:Y:S06]  /*0040*/  S2R R0, SR_TID.X ;  /* 0x0000000000007919 */ /* 0x000e6c0000002100 */
[----:B------:R-:W0:Y:S08]  /*0050*/  S2UR UR5, SR_CTAID.Y ;  /* 0x00000000000579c3 */ /* 0x000e300000002600 */
[----:B------:R-:W0:Y:S08]  /*0060*/  LDC R20, c[0x0][0x364] ;  /* 0x0000d900ff147b82 */ /* 0x000e300000000800 */
[----:B------:R-:W1:Y:S01]  /*0070*/  S2UR UR4, SR_CTAID.X ;  /* 0x00000000000479c3 */ /* 0x000e620000002500 */
[----:B0-----:R-:W-:-:S05]  /*0080*/  IMAD R20, R20, UR5, R3 ;  /* 0x0000000514147c24 */ /* 0x001fca000f8e0203 */
[----:B--2---:R-:W-:Y:S01]  /*0090*/  ISETP.GE.AND P0, PT, R20, UR7, PT ;  /* 0x0000000714007c0c */ /* 0x004fe2000bf06270 */
[----:B-1----:R-:W-:-:S05]  /*00a0*/  IMAD R19, R19, UR4, R0 ;  /* 0x0000000413137c24 */ /* 0x002fca000f8e0200 */
[----:B------:R-:W-:-:S13]  /*00b0*/  ISETP.GE.OR P0, PT, R19, UR6, P0 ;  /* 0x0000000613007c0c */ /* 0x000fda0008706670 */
[----:B------:R-:W-:Y:S05]  /*00c0*/  @P0 EXIT ;  /* 0x000000000000094d */ /* 0x000fea0003800000 */
[----:B------:R-:W0:Y:S01]  /*00d0*/  LDC.64 R4, c[0x0][0x388] ;  /* 0x0000e200ff047b82 */ /* 0x000e220000000a00 */
[----:B------:R-:W1:Y:S07]  /*00e0*/  LDCU.64 UR6, c[0x0][0x358] ;  /* 0x00006b00ff0677ac */ /* 0x000e6e0008000a00 */
[----:B------:R-:W2:Y:S01]  /*00f0*/  LDC.64 R16, c[0x0][0x398] ;  /* 0x0000e600ff107b82 */ /* 0x000ea20000000a00 */
[----:B0-----:R-:W-:-:S05]  /*0100*/  IMAD.WIDE R4, R19, 0x4, R4 ;  /* 0x0000000413047825 */ /* 0x001fca00078e0204 */
[----:B-1----:R-:W3:Y:S01]  /*0110*/  LDG.E R18, desc[UR6][R4.64] ;  /* 0x0000000604127981 */ /* 0x002ee2000c1e1900 */
[----:B------:R-:W-:Y:S01]  /*0120*/  BSSY.RECONVERGENT B2, `(.L_x_64) ;  /* 0x000000f000027945 */ /* 0x000fe20003800200 */
[----:B--2---:R-:W-:-:S04]  /*0130*/  FADD R17, -R16, R17 ;  /* 0x0000001110117221 */ /* 0x004fc80000000100 */
[----:B------:R-:W0:Y:S02]  /*0140*/  MUFU.RCP R0, R17 ;  /* 0x0000001100007308 */ /* 0x000e240000001000 */
[----:B0-----:R-:W-:-:S04]  /*0150*/  FFMA R7, -R17, R0, 1 ;  /* 0x3f80000011077423 */ /* 0x001fc80000000100 */
[----:B------:R-:W-:Y:S01]  /*0160*/  FFMA R0, R0, R7, R0 ;  /* 0x0000000700007223 */ /* 0x000fe20000000000 */
[----:B---3--:R-:W-:-:S04]  /*0170*/  FADD R3, R18, -R16 ;  /* 0x8000001012037221 */ /* 0x008fc80000000000 */
[----:B------:R-:W0:Y:S01]  /*0180*/  FCHK P0, R3, R17 ;  /* 0x0000001103007302 */ /* 0x000e220000000000 */
[----:B------:R-:W-:-:S04]  /*0190*/  FFMA R7, R3, R0, RZ ;  /* 0x0000000003077223 */ /* 0x000fc800000000ff */
[----:B------:R-:W-:-:S04]  /*01a0*/  FFMA R2, -R17, R7, R3 ;  /* 0x0000000711027223 */ /* 0x000fc80000000103 */
[----:B------:R-:W-:Y:S01]  /*01b0*/  FFMA R7, R0, R2, R7 ;  /* 0x0000000200077223 */ /* 0x000fe20000000007 */
[----:B0-----:R-:W-:Y:S06]  /*01c0*/  @!P0 BRA `(.L_x_65) ;  /* 0x0000000000108947 */ /* 0x001fec0003800000 */
[----:B------:R-:W-:Y:S02]  /*01d0*/  MOV R2, R17 ;  /* 0x0000001100027202 */ /* 0x000fe40000000f00 */
[----:B------:R-:W-:-:S07]  /*01e0*/  MOV R22, 0x200 ;  /* 0x0000020000167802 */ /* 0x000fce0000000f00 */
[----:B------:R-:W-:Y:S05]  /*01f0*/  CALL.REL.NOINC `($__internal_2_$__cuda_sm3x_div_rn_noftz_f32_slowpath) ;  /* 0x0000000c00f07944 */ /* 0x000fea0003c00000 */
[----:B------:R-:W-:-:S07]  /*0200*/  MOV R7, R3 ;  /* 0x0000000300077202 */ /* 0x000fce0000000f00 */
.L_x_65:
[----:B------:R-:W-:Y:S05]  /*0210*/  BSYNC.RECONVERGENT B2 ;  /* 0x0000000000027941 */ /* 0x000fea0003800200 */
.L_x_64:
[----:B------:R-:W0:Y:S01]  /*0220*/  LDCU UR5, c[0x0][0x3a0] ;  /* 0x00007400ff0577ac */ /* 0x000e220008000800 */
[----:B------:R-:W1:Y:S01]  /*0230*/  LDC.64 R14, c[0x0][0x390] ;  /* 0x0000e400ff0e7b82 */ /* 0x000e620000000a00 */
[----:B------:R-:W-:Y:S01]  /*0240*/  HFMA2 R13, -RZ, RZ, 0, 0 ;  /* 0x00000000ff0d7431 */ /* 0x000fe200000001ff */
[----:B------:R-:W-:Y:S01]  /*0250*/  BSSY.RECONVERGENT B2, `(.L_x_66) ;  /* 0x00000ed000027945 */ /* 0x000fe20003800200 */
[----:B------:R-:W-:Y:S01]  /*0260*/  IMAD.MOV.U32 R11, RZ, RZ, 0x3f800000 ;  /* 0x3f800000ff0b7424 */ /* 0x000fe200078e00ff */
[----:B------:R-:W2:Y:S01]  /*0270*/  LDCU UR8, c[0x0][0x398] ;  /* 0x00007300ff0877ac */ /* 0x000ea20008000800 */
[----:B------:R-:W3:Y:S01]  /*0280*/  LDCU UR9, c[0x0][0x384] ;  /* 0x00007080ff0977ac */ /* 0x000ee20008000800 */
[----:B0-----:R-:W-:Y:S01]  /*0290*/  I2FP.F32.S32 R16, UR5 ;  /* 0x0000000500107c45 */ /* 0x001fe20008201400 */
[----:B------:R-:W-:-:S04]  /*02a0*/  UIADD3 UR4, UPT, UPT, UR5, -0x1, URZ ;  /* 0xffffffff05047890 */ /* 0x000fc8000fffe0ff */
[----:B------:R-:W-:-:S06]  /*02b0*/  FMUL R7, R16, R7 ;  /* 0x0000000710077220 */ /* 0x000fcc0000400000 */
[----:B------:R-:W0:Y:S02]  /*02c0*/  F2I.FLOOR.NTZ R7, R7 ;  /* 0x0000000700077305 */ /* 0x000e240000207100 */
[----:B0-----:R-:W-:-:S04]  /*02d0*/  VIMNMX.RELU R12, PT, PT, R7, UR4, PT ;  /* 0x00000004070c7c48 */ /* 0x001fc8000bfe1100 */
[----:B------:R-:W-:-:S04]  /*02e0*/  LOP3.LUT R3, RZ, R12, RZ, 0x33, !PT ;  /* 0x0000000cff037212 */ /* 0x000fc800078e33ff */
[----:B-123--:R-:W-:-:S07]  /*02f0*/  VIADDMNMX R10, R3, UR5, R12, !PT ;  /* 0x00000005030a7c46 */ /* 0x00efce000f80010c */
.L_x_90:
[----:B------:R-:W0:Y:S01]  /*0300*/  MUFU.RCP R5, R16 ;  /* 0x0000001000057308 */ /* 0x000e220000001000 */
[----:B------:R-:W-:Y:S01]  /*0310*/  I2FP.F32.S32 R8, R12 ;  /* 0x0000000c00087245 */ /* 0x000fe20000201400 */
[----:B------:R-:W-:Y:S04]  /*0320*/  BSSY.RECONVERGENT B3, `(.L_x_67) ;  /* 0x000000d000037945 */ /* 0x000fe80003800200 */
[----:B------:R-:W-:-:S04]  /*0330*/  FMUL R3, R17, R8 ;  /* 0x0000000811037220 */ /* 0x000fc80000400000 */
[----:B------:R-:W1:Y:S01]  /*0340*/  FCHK P0, R3, R16 ;  /* 0x0000001003007302 */ /* 0x000e620000000000 */
[----:B0-----:R-:W-:-:S04]  /*0350*/  FFMA R0, -R16, R5, 1 ;  /* 0x3f80000010007423 */ /* 0x001fc80000000105 */
[----:B------:R-:W-:-:S04]  /*0360*/  FFMA R0, R5, R0, R5 ;  /* 0x0000000005007223 */ /* 0x000fc80000000005 */
[----:B------:R-:W-:-:S04]  /*0370*/  FFMA R5, R3, R0, RZ ;  /* 0x0000000003057223 */ /* 0x000fc800000000ff */
[----:B------:R-:W-:-:S04]  /*0380*/  FFMA R2, -R16, R5, R3 ;  /* 0x0000000510027223 */ /* 0x000fc80000000103 */
[----:B------:R-:W-:Y:S01]  /*0390*/  FFMA R2, R0, R2, R5 ;  /* 0x0000000200027223 */ /* 0x000fe20000000005 */
[----:B-1----:R-:W-:Y:S06]  /*03a0*/  @!P0 BRA `(.L_x_68) ;  /* 0x0000000000108947 */ /* 0x002fec0003800000 */
[----:B------:R-:W-:Y:S02]  /*03b0*/  MOV R2, R16 ;  /* 0x0000001000027202 */ /* 0x000fe40000000f00 */
[----:B------:R-:W-:-:S07]  /*03c0*/  MOV R22, 0x3e0 ;  /* 0x000003e000167802 */ /* 0x000fce0000000f00 */
[----:B------:R-:W-:Y:S05]  /*03d0*/  CALL.REL.NOINC `($__internal_2_$__cuda_sm3x_div_rn_noftz_f32_slowpath) ;  /* 0x0000000c00787944 */ /* 0x000fea0003c00000 */
[----:B------:R-:W-:-:S07]  /*03e0*/  MOV R2, R3 ;  /* 0x0000000300027202 */ /* 0x000fce0000000f00 */
.L_x_68:
[----:B------:R-:W-:Y:S05]  /*03f0*/  BSYNC.RECONVERGENT B3 ;  /* 0x0000000000037941 */ /* 0x000fea0003800200 */
.L_x_67:
[----:B------:R-:W0:Y:S01]  /*0400*/  MUFU.RCP R3, R16 ;  /* 0x0000001000037308 */ /* 0x000e220000001000 */
[----:B------:R-:W-:Y:S01]  /*0410*/  IADD3 R0, PT, PT, R12, 0x1, RZ ;  /* 0x000000010c007810 */ /* 0x000fe20007ffe0ff */
[----:B------:R-:W-:Y:S01]  /*0420*/  FADD R2, R2, UR8 ;  /* 0x0000000802027e21 */ /* 0x000fe20008000000 */
[----:B------:R-:W-:Y:S02]  /*0430*/  BSSY.RECONVERGENT B3, `(.L_x_69) ;  /* 0x000000f000037945 */ /* 0x000fe40003800200 */
[----:B------:R-:W-:Y:S01]  /*0440*/  I2FP.F32.S32 R0, R0 ;  /* 0x0000000000007245 */ /* 0x000fe20000201400 */
[----:B------:R-:W-:-:S04]  /*0450*/  FADD R6, R2, -1.1920928955078125e-07 ;  /* 0xb400000002067421 */ /* 0x000fc80000000000 */
        /* <DEDUP_REMOVED lines=9> */
[----:B------:R-:W-:Y:S02]  /*04f0*/  MOV R2, R16 ;  /* 0x0000001000027202 */ /* 0x000fe40000000f00 */
[----:B------:R-:W-:-:S07]  /*0500*/  MOV R22, 0x520 ;  /* 0x0000052000167802 */ /* 0x000fce0000000f00 */
[----:B------:R-:W-:Y:S05]  /*0510*/  CALL.REL.NOINC `($__internal_2_$__cuda_sm3x_div_rn_noftz_f32_slowpath) ;  /* 0x0000000c00287944 */ /* 0x000fea0003c00000 */
.L_x_70:
[----:B------:R-:W-:Y:S05]  /*0520*/  BSYNC.RECONVERGENT B3 ;  /* 0x0000000000037941 */ /* 0x000fea0003800200 */
.L_x_69:
[----:B------:R-:W0:Y:S01]  /*0530*/  MUFU.RCP R0, R17 ;  /* 0x0000001100007308 */ /* 0x000e220000001000 */
[----:B------:R-:W-:Y:S01]  /*0540*/  FADD R4, R18, -UR8 ;  /* 0x8000000812047e21 */ /* 0x000fe20008000000 */
[----:B------:R-:W-:Y:S01]  /*0550*/  FADD R3, R3, UR8 ;  /* 0x0000000803037e21 */ /* 0x000fe20008000000 */
[----:B------:R-:W-:Y:S03]  /*0560*/  BSSY.RECONVERGENT B3, `(.L_x_71) ;  /* 0x000000e000037945 */ /* 0x000fe60003800200 */
[----:B------:R-:W-:Y:S02]  /*0570*/  FADD R9, R3, 1.1920928955078125e-07 ;  /* 0x3400000003097421 */ /* 0x000fe40000000000 */
        /* <DEDUP_REMOVED lines=8> */
[----:B------:R-:W-:Y:S02]  /*0600*/  MOV R2, R17 ;  /* 0x0000001100027202 */ /* 0x000fe40000000f00 */
[----:B------:R-:W-:-:S07]  /*0610*/  MOV R22, 0x630 ;  /* 0x0000063000167802 */ /* 0x000fce0000000f00 */
[----:B------:R-:W-:Y:S05]  /*0620*/  CALL.REL.NOINC `($__internal_2_$__cuda_sm3x_div_rn_noftz_f32_slowpath) ;  /* 0x0000000800e47944 */ /* 0x000fea0003c00000 */
[----:B------:R-:W-:-:S07]  /*0630*/  IMAD.MOV.U32 R5, RZ, RZ, R3 ;  /* 0x000000ffff057224 */ /* 0x000fce00078e0003 */
.L_x_72:
[----:B------:R-:W-:Y:S05]  /*0640*/  BSYNC.RECONVERGENT B3 ;  /* 0x0000000000037941 */ /* 0x000fea0003800200 */
.L_x_71:
[----:B------:R-:W-:-:S06]  /*0650*/  FMUL R4, R16, R5 ;  /* 0x0000000510047220 */ /* 0x000fcc0000400000 */
[----:B------:R-:W0:Y:S02]  /*0660*/  F2I.FLOOR.NTZ R4, R4 ;  /* 0x0000000400047305 */ /* 0x000e240000207100 */
[----:B0-----:R-:W-:-:S05]  /*0670*/  VIMNMX.RELU R27, PT, PT, R4, UR4, PT ;  /* 0x00000004041b7c48 */ /* 0x001fca000bfe1100 */
[----:B------:R-:W-:-:S05]  /*0680*/  IMAD R3, R27, UR9, RZ ;  /* 0x000000091b037c24 */ /* 0x000fca000f8e02ff */
[----:B------:R-:W-:-:S05]  /*0690*/  LEA R3, R3, R20, 0x1 ;  /* 0x0000001403037211 */ /* 0x000fca00078e08ff */
[----:B------:R-:W-:-:S05]  /*06a0*/  IMAD.WIDE.U32 R22, R3, 0x4, R14 ;  /* 0x0000000403167825 */ /* 0x000fca00078e000e */
[----:B------:R-:W2:Y:S01]  /*06b0*/  LDG.E R7, desc[UR6][R22.64] ;  /* 0x0000000616077981 */ /* 0x000ea2000c1e1900 */
[----:B------:R-:W-:-:S05]  /*06c0*/  IADD3 R3, PT, PT, R3, UR9, RZ ;  /* 0x0000000903037c10 */ /* 0x000fca000fffe0ff */
[----:B------:R-:W-:-:S05]  /*06d0*/  IMAD.WIDE.U32 R2, R3, 0x4, R14 ;  /* 0x0000000403027825 */ /* 0x000fca00078e000e */
[----:B------:R-:W3:Y:S01]  /*06e0*/  LDG.E R0, desc[UR6][R2.64] ;  /* 0x0000000602007981 */ /* 0x000ee2000c1e1900 */
[----:B------:R-:W-:Y:S01]  /*06f0*/  BSSY.RECONVERGENT B3, `(.L_x_73) ;  /* 0x0000020000037945 */ /* 0x000fe20003800200 */
[C---:B--2---:R-:W-:Y:S01]  /*0700*/  FSETP.GEU.AND P3, PT, |R7|.reuse, 9.9999999747524270788e-07, PT ;  /* 0x358637bd0700780b */ /* 0x044fe20003f6e200 */
[----:B---3--:R-:W-:-:S12]  /*0710*/  FFMA R5, R7, R18, R0 ;  /* 0x0000001207057223 */ /* 0x008fd80000000000 */
[----:B------:R-:W-:Y:S01]  /*0720*/  @!P3 FFMA R4, R11, R0, R18 ;  /* 0x000000000b04b223 */ /* 0x000fe20000000012 */
[----:B------:R-:W-:Y:S06]  /*0730*/  @!P3 BRA `(.L_x_74) ;  /* 0x00000000006cb947 */ /* 0x000fec0003800000 */
[----:B------:R-:W-:Y:S02]  /*0740*/  HFMA2 R3, -RZ, RZ, 0.96630859375, -0.0022525787353515625 ;  /* 0x3bbb989dff037431 */ /* 0x000fe400000001ff */
[----:B------:R-:W-:Y:S01]  /*0750*/  FMUL R2, R11, R7 ;  /* 0x000000070b027220 */ /* 0x000fe20000400000 */
[----:B------:R-:W-:Y:S01]  /*0760*/  IMAD.MOV.U32 R22, RZ, RZ, 0x437c0000 ;  /* 0x437c0000ff167424 */ /* 0x000fe200078e00ff */
[----:B------:R-:W0:Y:S01]  /*0770*/  MUFU.RCP R4, R7 ;  /* 0x0000000700047308 */ /* 0x000e220000001000 */
[----:B------:R-:W-:Y:S01]  /*0780*/  BSSY.RECONVERGENT B4, `(.L_x_75) ;  /* 0x0000014000047945 */ /* 0x000fe20003800200 */
[----:B------:R-:W-:-:S06]  /*0790*/  FFMA.SAT R3, R2, R3, 0.5 ;  /* 0x3f00000002037423 */ /* 0x000fcc0000002003 */
[----:B------:R-:W-:Y:S01]  /*07a0*/  FCHK P0, R0, R7 ;  /* 0x0000000700007302 */ /* 0x000fe20000000000 */
[----:B------:R-:W-:-:S04]  /*07b0*/  FFMA.RM R3, R3, R22, 12582913 ;  /* 0x4b40000103037423 */ /* 0x000fc80000004016 */
[----:B------:R-:W-:Y:S01]  /*07c0*/  FADD R21, R3, -12583039 ;  /* 0xcb40007f03157421 */ /* 0x000fe20000000000 */
[----:B0-----:R-:W-:-:S03]  /*07d0*/  FFMA R23, -R7, R4, 1 ;  /* 0x3f80000007177423 */ /* 0x001fc60000000104 */
[----:B------:R-:W-:Y:S01]  /*07e0*/  FFMA R21, R2, 1.4426950216293334961, -R21 ;  /* 0x3fb8aa3b02157823 */ /* 0x000fe20000000815 */
[----:B------:R-:W-:Y:S01]  /*07f0*/  FFMA R23, R4, R23, R4 ;  /* 0x0000001704177223 */ /* 0x000fe20000000004 */
[----:B------:R-:W-:Y:S02]  /*0800*/  SHF.L.U32 R4, R3, 0x17, RZ ;  /* 0x0000001703047819 */ /* 0x000fe400000006ff */
[----:B------:R-:W-:Y:S01]  /*0810*/  FFMA R21, R2, 1.925963033500011079e-08, R21 ;  /* 0x32a5706002157823 */ /* 0x000fe20000000015 */
[----:B------:R-:W-:-:S05]  /*0820*/  FFMA R2, R0, R23, RZ ;  /* 0x0000001700027223 */ /* 0x000fca00000000ff */
[----:B------:R-:W0:Y:S01]  /*0830*/  MUFU.EX2 R21, R21 ;  /* 0x0000001500157308 */ /* 0x000e220000000800 */
[----:B------:R-:W-:-:S04]  /*0840*/  FFMA R3, -R7, R2, R0 ;  /* 0x0000000207037223 */ /* 0x000fc80000000100 */
[----:B------:R-:W-:Y:S01]  /*0850*/  FFMA R3, R23, R3, R2 ;  /* 0x0000000317037223 */ /* 0x000fe20000000002 */
[----:B0-----:R-:W-:Y:S01]  /*0860*/  FMUL R4, R4, R21 ;  /* 0x0000001504047220 */ /* 0x001fe20000400000 */
[----:B------:R-:W-:Y:S06]  /*0870*/  @!P0 BRA `(.L_x_76) ;  /* 0x0000000000108947 */ /* 0x000fec0003800000 */
[----:B------:R-:W-:Y:S02]  /*0880*/  MOV R3, R0 ;  /* 0x0000000000037202 */ /* 0x000fe40000000f00 */
[----:B------:R-:W-:Y:S02]  /*0890*/  MOV R2, R7 ;  /* 0x0000000700027202 */ /* 0x000fe40000000f00 */
[----:B------:R-:W-:-:S07]  /*08a0*/  MOV R22, 0x8c0 ;  /* 0x000008c000167802 */ /* 0x000fce0000000f00 */
[----:B------:R-:W-:Y:S05]  /*08b0*/  CALL.REL.NOINC `($__internal_2_$__cuda_sm3x_div_rn_noftz_f32_slowpath) ;  /* 0x0000000800407944 */ /* 0x000fea0003c00000 */
.L_x_76:
[----:B------:R-:W-:Y:S05]  /*08c0*/  BSYNC.RECONVERGENT B4 ;  /* 0x0000000000047941 */ /* 0x000fea0003800200 */
.L_x_75:
[----:B------:R-:W-:-:S04]  /*08d0*/  FADD R2, R3, R18 ;  /* 0x0000001203027221 */ /* 0x000fc80000000000 */
[----:B------:R-:W-:-:S07]  /*08e0*/  FFMA R4, R4, R2, -R3 ;  /* 0x0000000204047223 */ /* 0x000fce0000000803 */
.L_x_74:
[----:B------:R-:W-:Y:S05]  /*08f0*/  BSYNC.RECONVERGENT B3 ;  /* 0x0000000000037941 */ /* 0x000fea0003800200 */
.L_x_73:
[----:B------:R-:W-:Y:S02]  /*0900*/  FSETP.GTU.AND P0, PT, R4, R9, PT ;  /* 0x000000090400720b */ /* 0x000fe40003f0c000 */
[C---:B------:R-:W-:Y:S02]  /*0910*/  FSETP.GE.AND P4, PT, R5.reuse, RZ, PT ;  /* 0x000000ff0500720b */ /* 0x040fe40003f86000 */
[----:B------:R-:W-:Y:S02]  /*0920*/  ISETP.NE.AND P2, PT, R12, RZ, PT ;  /* 0x000000ff0c00720c */ /* 0x000fe40003f45270 */
[----:B------:R-:W-:Y:S02]  /*0930*/  FSETP.LE.AND P0, PT, R6, R4, !P0 ;  /* 0x000000040600720b */ /* 0x000fe40004703000 */
[----:B------:R-:W-:Y:S02]  /*0940*/  ISETP.EQ.AND P1, PT, R12, UR4, P4 ;  /* 0x000000040c007c0c */ /* 0x000fe4000a722270 */
[----:B------:R-:W-:-:S04]  /*0950*/  FSETP.LE.AND P2, PT, R5, RZ, !P2 ;  /* 0x000000ff0500720b */ /* 0x000fc80005743000 */
[----:B------:R-:W-:-:S13]  /*0960*/  PLOP3.LUT P0, PT, P2, P0, P1, 0xfe, 0x0 ;  /* 0x000000000000781c */ /* 0x000fda0001701f16 */
[----:B------:R-:W-:Y:S05]  /*0970*/  @P0 BRA `(.L_x_77) ;  /* 0x0000000400e80947 */ /* 0x000fea0003800000 */
[----:B------:R-:W0:Y:S01]  /*0980*/  MUFU.RCP R3, R16 ;  /* 0x0000001000037308 */ /* 0x000e220000001000 */
[C---:B------:R-:W-:Y:S01]  /*0990*/  VIADD R2, R27.reuse, 0x1 ;  /* 0x000000011b027836 */ /* 0x040fe20000000000 */
[----:B------:R-:W-:Y:S01]  /*09a0*/  @!P4 IADD3 R2, PT, PT, R27, RZ, RZ ;  /* 0x000000ff1b02c210 */ /* 0x000fe20007ffe0ff */
[----:B------:R-:W-:Y:S01]  /*09b0*/  BSSY.RECONVERGENT B3, `(.L_x_78) ;  /* 0x0000011000037945 */ /* 0x000fe20003800200 */
[----:B------:R-:W-:Y:S02]  /*09c0*/  MOV R27, 0x34000000 ;  /* 0x34000000001b7802 */ /* 0x000fe40000000f00 */
[----:B------:R-:W-:Y:S02]  /*09d0*/  I2FP.F32.U32 R2, R2 ;  /* 0x0000000200027245 */ /* 0x000fe40000201000 */
[----:B------:R-:W-:-:S03]  /*09e0*/  FSEL R27, R27, -1.1920928955078125e-07, P4 ;  /* 0xb40000001b1b7808 */ /* 0x000fc60002000000 */
        /* <DEDUP_REMOVED lines=8> */
[----:B------:R-:W-:Y:S01]  /*0a70*/  MOV R3, R23 ;  /* 0x0000001700037202 */ /* 0x000fe20000000f00 */
[----:B------:R-:W-:Y:S01]  /*0a80*/  IMAD.MOV.U32 R2, RZ, RZ, R16 ;  /* 0x000000ffff027224 */ /* 0x000fe200078e0010 */
[----:B------:R-:W-:-:S07]  /*0a90*/  MOV R22, 0xab0 ;  /* 0x00000ab000167802 */ /* 0x000fce0000000f00 */
[----:B------:R-:W-:Y:S05]  /*0aa0*/  CALL.REL.NOINC `($__internal_2_$__cuda_sm3x_div_rn_noftz_f32_slowpath) ;  /* 0x0000000400c47944 */ /* 0x000fea0003c00000 */
[----:B------:R-:W-:-:S07]  /*0ab0*/  MOV R2, R3 ;  /* 0x0000000300027202 */ /* 0x000fce0000000f00 */
.L_x_79:
[----:B------:R-:W-:Y:S05]  /*0ac0*/  BSYNC.RECONVERGENT B3 ;  /* 0x0000000000037941 */ /* 0x000fea0003800200 */
.L_x_78:
[----:B------:R-:W-:Y:S01]  /*0ad0*/  FADD R2, R2, UR8 ;  /* 0x0000000802027e21 */ /* 0x000fe20008000000 */
[----:B------:R-:W-:Y:S03]  /*0ae0*/  BSSY.RECONVERGENT B3, `(.L_x_80) ;  /* 0x000005a000037945 */ /* 0x000fe60003800200 */
[----:B------:R-:W-:Y:S01]  /*0af0*/  FADD R27, R27, R2 ;  /* 0x000000021b1b7221 */ /* 0x000fe20000000000 */
[----:B------:R-:W-:Y:S06]  /*0b00*/  @P3 BRA `(.L_x_81) ;  /* 0x0000000000403947 */ /* 0x000fec0003800000 */
[----:B------:R-:W0:Y:S01]  /*0b10*/  MUFU.RCP R7, R0 ;  /* 0x0000000000077308 */ /* 0x000e220000001000 */
[----:B------:R-:W-:Y:S01]  /*0b20*/  FADD R3, R27, -R18 ;  /* 0x800000121b037221 */ /* 0x000fe20000000000 */
        /* <DEDUP_REMOVED lines=12> */
.L_x_83:
[----:B------:R-:W-:Y:S05]  /*0bf0*/  BSYNC.RECONVERGENT B4 ;  /* 0x0000000000047941 */ /* 0x000fea0003800200 */
.L_x_82:
[----:B------:R-:W-:Y:S05]  /*0c00*/  BRA `(.L_x_84) ;  /* 0x00000004001c7947 */ /* 0x000fea0003800000 */
.L_x_81:
[----:B------:R-:W0:Y:S01]  /*0c10*/  MUFU.RCP R2, R7 ;  /* 0x0000000700027308 */ /* 0x000e220000001000 */
[----:B------:R-:W-:Y:S07]  /*0c20*/  BSSY.RECONVERGENT B4, `(.L_x_85) ;  /* 0x000000c000047945 */ /* 0x000fee0003800200 */
        /* <DEDUP_REMOVED lines=11> */
.L_x_86:
[----:B------:R-:W-:Y:S05]  /*0ce0*/  BSYNC.RECONVERGENT B4 ;  /* 0x0000000000047941 */ /* 0x000fea0003800200 */
.L_x_85:
[----:B------:R-:W-:Y:S01]  /*0cf0*/  FADD R18, R3, R18 ;  /* 0x0000001203127221 */ /* 0x000fe20000000000 */
[----:B------:R-:W-:Y:S01]  /*0d00*/  FADD R3, R27, R3 ;  /* 0x000000031b037221 */ /* 0x000fe20000000000 */
[----:B------:R-:W-:Y:S02]  /*0d10*/  BSSY.RECONVERGENT B4, `(.L_x_87) ;  /* 0x000000d000047945 */ /* 0x000fe40003800200 */
[----:B------:R-:W0:Y:S08]  /*0d20*/  MUFU.RCP R0, R18 ;  /* 0x0000001200007308 */ /* 0x000e300000001000 */
        /* <DEDUP_REMOVED lines=11> */
.L_x_88:
[----:B------:R-:W-:Y:S05]  /*0de0*/  BSYNC.RECONVERGENT B4 ;  /* 0x0000000000047941 */ /* 0x000fea0003800200 */
.L_x_87:
[C---:B------:R-:W-:Y:S01]  /*0df0*/  FSETP.GEU.AND P0, PT, R0.reuse, 1.175494350822287508e-38, PT ;  /* 0x008000000000780b */ /* 0x040fe20003f0e000 */
[----:B------:R-:W-:Y:S01]  /*0e00*/  HFMA2 R21, -RZ, RZ, 1.5048828125, 33.21875 ;  /* 0x3e055027ff157431 */ /* 0x000fe200000001ff */
[----:B------:R-:W0:Y:S01]  /*0e10*/  MUFU.RCP R18, R7 ;  /* 0x0000000700127308 */ /* 0x000e220000001000 */
[----:B------:R-:W-:Y:S10]  /*0e20*/  BSSY.RECONVERGENT B4, `(.L_x_84) ;  /* 0x0000025000047945 */ /* 0x000ff40003800200 */
[----:B------:R-:W-:-:S04]  /*0e30*/  @!P0 FMUL R0, R0, 8388608 ;  /* 0x4b00000000008820 */ /* 0x000fc80000400000 */
[----:B------:R-:W-:-:S05]  /*0e40*/  VIADD R3, R0, 0xc0d55555 ;  /* 0xc0d5555500037836 */ /* 0x000fca0000000000 */
[----:B------:R-:W-:-:S04]  /*0e50*/  LOP3.LUT R3, R3, 0xff800000, RZ, 0xc0, !PT ;  /* 0xff80000003037812 */ /* 0x000fc800078ec0ff */
[-C--:B------:R-:W-:Y:S02]  /*0e60*/  IADD3 R2, PT, PT, R0, -R3.reuse, RZ ;  /* 0x8000000300027210 */ /* 0x080fe40007ffe0ff */
[----:B------:R-:W-:Y:S02]  /*0e70*/  I2FP.F32.S32 R22, R3 ;  /* 0x0000000300167245 */ /* 0x000fe40000201400 */
[----:B------:R-:W-:Y:S01]  /*0e80*/  MOV R3, 0x7f800000 ;  /* 0x7f80000000037802 */ /* 0x000fe20000000f00 */
[----:B------:R-:W-:-:S04]  /*0e90*/  FADD R2, R2, -1 ;  /* 0xbf80000002027421 */ /* 0x000fc80000000000 */
[----:B------:R-:W-:-:S04]  /*0ea0*/  FFMA R21, R2, -R21, 0.14084610342979431152 ;  /* 0x3e1039f602157423 */ /* 0x000fc80000000815 */
[----:B------:R-:W-:-:S04]  /*0eb0*/  FFMA R21, R2, R21, -0.12148627638816833496 ;  /* 0xbdf8cdcc02157423 */ /* 0x000fc80000000015 */
[----:B------:R-:W-:-:S04]  /*0ec0*/  FFMA R21, R2, R21, 0.13980610668659210205 ;  /* 0x3e0f295502157423 */ /* 0x000fc80000000015 */
[----:B------:R-:W-:-:S04]  /*0ed0*/  FFMA R21, R2, R21, -0.16684235632419586182 ;  /* 0xbe2ad8b902157423 */ /* 0x000fc80000000015 */
[----:B------:R-:W-:-:S04]  /*0ee0*/  FFMA R21, R2, R21, 0.20012299716472625732 ;  /* 0x3e4ced0b02157423 */ /* 0x000fc80000000015 */
[----:B------:R-:W-:-:S04]  /*0ef0*/  FFMA R21, R2, R21, -0.24999669194221496582 ;  /* 0xbe7fff2202157423 */ /* 0x000fc80000000015 */
[----:B------:R-:W-:-:S04]  /*0f00*/  FFMA R21, R2, R21, 0.33333182334899902344 ;  /* 0x3eaaaa7802157423 */ /* 0x000fc80000000015 */
[----:B------:R-:W-:Y:S01]  /*0f10*/  FFMA R23, R2, R21, -0.5 ;  /* 0xbf00000002177423 */ /* 0x000fe20000000015 */
[----:B------:R-:W-:Y:S02]  /*0f20*/  FSEL R21, RZ, -23, P0 ;  /* 0xc1b80000ff157808 */ /* 0x000fe40000000000 */
[----:B------:R-:W-:Y:S01]  /*0f30*/  ISETP.GT.U32.AND P0, PT, R0, 0x7f7fffff, PT ;  /* 0x7f7fffff0000780c */ /* 0x000fe20003f04070 */
[----:B------:R-:W-:Y:S02]  /*0f40*/  FMUL R23, R2, R23 ;  /* 0x0000001702177220 */ /* 0x000fe40000400000 */
[----:B------:R-:W-:Y:S02]  /*0f50*/  FFMA R21, R22, 1.1920928955078125e-07, R21 ;  /* 0x3400000016157823 */ /* 0x000fe40000000015 */
[----:B------:R-:W-:-:S04]  /*0f60*/  FFMA R2, R2, R23, R2 ;  /* 0x0000001702027223 */ /* 0x000fc80000000002 */
[----:B------:R-:W-:-:S04]  /*0f70*/  FFMA R2, R21, 0.69314718246459960938, R2 ;  /* 0x3f31721815027823 */ /* 0x000fc80000000002 */
[C---:B------:R-:W-:Y:S01]  /*0f80*/  @P0 FFMA R2, R0.reuse, R3, +INF ;  /* 0x7f80000000020423 */ /* 0x040fe20000000003 */
[----:B------:R-:W-:Y:S01]  /*0f90*/  FSETP.NEU.AND P0, PT, R0, RZ, PT ;  /* 0x000000ff0000720b */ /* 0x000fe20003f0d000 */
[----:B0-----:R-:W-:-:S03]  /*0fa0*/  FFMA R3, -R7, R18, 1 ;  /* 0x3f80000007037423 */ /* 0x001fc60000000112 */
[----:B------:R-:W-:Y:S01]  /*0fb0*/  FSEL R22, R2, -INF , P0 ;  /* 0xff80000002167808 */ /* 0x000fe20000000000 */
[----:B------:R-:W-:-:S04]  /*0fc0*/  FFMA R0, R18, R3, R18 ;  /* 0x0000000312007223 */ /* 0x000fc80000000012 */
[----:B------:R-:W-:-:S03]  /*0fd0*/  FFMA R2, R0, R22, RZ ;  /* 0x0000001600027223 */ /* 0x000fc600000000ff */
[----:B------:R-:W0:Y:S01]  /*0fe0*/  FCHK P0, R22, R7 ;  /* 0x0000000716007302 */ /* 0x000e220000000000 */
[----:B------:R-:W-:-:S04]  /*0ff0*/  FFMA R3, -R7, R2, R22 ;  /* 0x0000000207037223 */ /* 0x000fc80000000116 */
[----:B------:R-:W-:Y:S01]  /*1000*/  FFMA R2, R0, R3, R2 ;  /* 0x0000000300027223 */ /* 0x000fe20000000002 */
[----:B0-----:R-:W-:Y:S06]  /*1010*/  @!P0 BRA `(.L_x_89) ;  /* 0x0000000000148947 */ /* 0x001fec0003800000 */
[----:B------:R-:W-:Y:S01]  /*1020*/  IMAD.MOV.U32 R3, RZ, RZ, R22 ;  /* 0x000000ffff037224 */ /* 0x000fe200078e0016 */
[----:B------:R-:W-:Y:S02]  /*1030*/  MOV R2, R7 ;  /* 0x0000000700027202 */ /* 0x000fe40000000f00 */
[----:B------:R-:W-:-:S07]  /*1040*/  MOV R22, 0x1060 ;  /* 0x0000106000167802 */ /* 0x000fce0000000f00 */
[----:B------:R-:W-:Y:S05]  /*1050*/  CALL.REL.NOINC `($__internal_2_$__cuda_sm3x_div_rn_noftz_f32_slowpath) ;  /* 0x0000000000587944 */ /* 0x000fea0003c00000 */
[----:B------:R-:W-:-:S07]  /*1060*/  MOV R2, R3 ;  /* 0x0000000300027202 */ /* 0x000fce0000000f00 */
.L_x_89:
[----:B------:R-:W-:Y:S05]  /*1070*/  BSYNC.RECONVERGENT B4 ;  /* 0x0000000000047941 */ /* 0x000fea0003800200 */
.L_x_84:
[----:B------:R-:W-:Y:S05]  /*1080*/  BSYNC.RECONVERGENT B3 ;  /* 0x0000000000037941 */ /* 0x000fea0003800200 */
.L_x_80:
[----:B------:R-:W-:Y:S01]  /*1090*/  FSETP.GE.AND P1, PT, R5, RZ, PT ;  /* 0x000000ff0500720b */ /* 0x000fe20003f26000 */
[----:B------:R-:W-:Y:S01]  /*10a0*/  FADD R11, R11, -R2 ;  /* 0x800000020b0b7221 */ /* 0x000fe20000000000 */
[C---:B------:R-:W-:Y:S01]  /*10b0*/  ISETP.NE.AND P0, PT, R13.reuse, R10, PT ;  /* 0x0000000a0d00720c */ /* 0x040fe20003f05270 */
[----:B------:R-:W-:Y:S01]  /*10c0*/  VIADD R13, R13, 0x1 ;  /* 0x000000010d0d7836 */ /* 0x000fe20000000000 */
[----:B------:R-:W-:Y:S02]  /*10d0*/  IADD3 R0, PT, PT, R12, 0x1, RZ ;  /* 0x000000010c007810 */ /* 0x000fe40007ffe0ff */
[----:B------:R-:W-:-:S07]  /*10e0*/  FSEL R18, R9, R6, P1 ;  /* 0x0000000609127208 */ /* 0x000fce0000800000 */
[----:B------:R-:W-:-:S04]  /*10f0*/  @!P1 IADD3 R0, PT, PT, R12, -0x1, RZ ;  /* 0xffffffff0c009810 */ /* 0x000fc80007ffe0ff */
[----:B------:R-:W-:Y:S01]  /*1100*/  MOV R12, R0 ;  /* 0x00000000000c7202 */ /* 0x000fe20000000f00 */
[----:B------:R-:W-:Y:S06]  /*1110*/  @P0 BRA `(.L_x_90) ;  /* 0xfffffff000780947 */ /* 0x000fec000383ffff */
.L_x_77:
[----:B------:R-:W-:Y:S05]  /*1120*/  BSYNC.RECONVERGENT B2 ;  /* 0x0000000000027941 */ /* 0x000fea0003800200 */
.L_x_66:
[----:B------:R-:W0:Y:S01]  /*1130*/  LDCU UR5, c[0x0][0x380] ;  /* 0x00007000ff0577ac */ /* 0x000e220008000800 */
[----:B------:R-:W1:Y:S01]  /*1140*/  LDC.64 R2, c[0x0][0x3a8] ;  /* 0x0000ea00ff027b82 */ /* 0x000e620000000a00 */
[----:B0-----:R-:W-:-:S04]  /*1150*/  IMAD R19, R20, UR5, R19 ;  /* 0x0000000514137c24 */ /* 0x001fc8000f8e0213 */
[----:B------:R-:W-:-:S04]  /*1160*/  IMAD R19, R19, 0x3, RZ ;  /* 0x0000000313137824 */ /* 0x000fc800078e02ff */
[----:B-1----:R-:W-:-:S05]  /*1170*/  IMAD.WIDE R2, R19, 0x4, R2 ;  /* 0x0000000413027825 */ /* 0x002fca00078e0202 */
[----:B------:R-:W-:Y:S04]  /*1180*/  STG.E desc[UR6][R2.64], R4 ;  /* 0x0000000402007986 */ /* 0x000fe8000c101906 */
[----:B------:R-:W-:Y:S04]  /*1190*/  STG.E desc[UR6][R2.64+0x4], R11 ;  /* 0x0000040b02007986 */ /* 0x000fe8000c101906 */
[----:B------:R-:W-:Y:S01]  /*11a0*/  STG.E desc[UR6][R2.64+0x8], R8 ;  /* 0x0000080802007986 */ /* 0x000fe2000c101906 */
[----:B------:R-:W-:Y:S05]  /*11b0*/  EXIT ;  /* 0x000000000000794d */ /* 0x000fea0003800000 */
        .weak           $__internal_2_$__cuda_sm3x_div_rn_noftz_f32_slowpath
        .type           $__internal_2_$__cuda_sm3x_div_rn_noftz_f32_slowpath,@function
        .size           $__internal_2_$__cuda_sm3x_div_rn_noftz_f32_slowpath,(.L_x_344 - $__internal_2_$__cuda_sm3x_div_rn_noftz_f32_slowpath)
$__internal_2_$__cuda_sm3x_div_rn_noftz_f32_slowpath:
[----:B------:R-:W-:Y:S01]  /*11c0*/  SHF.R.U32.HI R21, RZ, 0x17, R2 ;  /* 0x00000017ff157819 */ /* 0x000fe20000011602 */
[----:B------:R-:W-:Y:S01]  /*11d0*/  BSSY.RECONVERGENT B0, `(.L_x_91) ;  /* 0x0000062000007945 */ /* 0x000fe20003800200 */
[----:B------:R-:W-:Y:S02]  /*11e0*/  SHF.R.U32.HI R24, RZ, 0x17, R3 ;  /* 0x00000017ff187819 */ /* 0x000fe40000011603 */
[----:B------:R-:W-:Y:S02]  /*11f0*/  LOP3.LUT R21, R21, 0xff, RZ, 0xc0, !PT ;  /* 0x000000ff15157812 */ /* 0x000fe400078ec0ff */
[----:B------:R-:W-:Y:S02]  /*1200*/  LOP3.LUT R24, R24, 0xff, RZ, 0xc0, !PT ;  /* 0x000000ff18187812 */ /* 0x000fe400078ec0ff */
[----:B------:R-:W-:-:S03]  /*1210*/  IADD3 R23, PT, PT, R21, -0x1, RZ ;  /* 0xffffffff15177810 */ /* 0x000fc60007ffe0ff */
[----:B------:R-:W-:Y:S01]  /*1220*/  VIADD R25, R24, 0xffffffff ;  /* 0xffffffff18197836 */ /* 0x000fe20000000000 */
[----:B------:R-:W-:-:S04]  /*1230*/  ISETP.GT.U32.AND P0, PT, R23, 0xfd, PT ;  /* 0x000000fd1700780c */ /* 0x000fc80003f04070 */
[----:B------:R-:W-:-:S13]  /*1240*/  ISETP.GT.U32.OR P0, PT, R25, 0xfd, P0 ;  /* 0x000000fd1900780c */ /* 0x000fda0000704470 */
[----:B------:R-:W-:Y:S01]  /*1250*/  @!P0 MOV R26, RZ ;  /* 0x000000ff001a8202 */ /* 0x000fe20000000f00 */
        /* <DEDUP_REMOVED lines=20> */
[----:B------:R-:W-:Y:S01]  /*13a0*/  @!P0 FFMA R3, R3, 1.84467440737095516160e+19, RZ ;  /* 0x5f80000003038823 */ /* 0x000fe200000000ff */
[----:B------:R-:W-:Y:S01]  /*13b0*/  @!P0 MOV R26, 0xffffffc0 ;  /* 0xffffffc0001a8802 */ /* 0x000fe20000000f00 */
[----:B------:R-:W-:-:S03]  /*13c0*/  @!P1 FFMA R2, R2, 1.84467440737095516160e+19, RZ ;  /* 0x5f80000002029823 */ /* 0x000fc600000000ff */
[----:B------:R-:W-:-:S07]  /*13d0*/  @!P1 IADD3 R26, PT, PT, R26, 0x40, RZ ;  /* 0x000000401a1a9810 */ /* 0x000fce0007ffe0ff */
.L_x_92:
[----:B------:R-:W-:Y:S01]  /*13e0*/  LEA R23, R21, 0xc0800000, 0x17 ;  /* 0xc080000015177811 */ /* 0x000fe200078eb8ff */
[----:B------:R-:W-:Y:S01]  /*13f0*/  BSSY.RECONVERGENT B1, `(.L_x_97) ;  /* 0x0000036000017945 */ /* 0x000fe20003800200 */
[----:B------:R-:W-:-:S03]  /*1400*/  IADD3 R24, PT, PT, R24, -0x7f, RZ ;  /* 0xffffff8118187810 */ /* 0x000fc60007ffe0ff */
[----:B------:R-:W-:Y:S01]  /*1410*/  IMAD.IADD R29, R2, 0x1, -R23 ;  /* 0x00000001021d7824 */ /* 0x000fe200078e0a17 */
[C---:B------:R-:W-:Y:S01]  /*1420*/  IADD3 R25, PT, PT, R24.reuse, 0x7f, -R21 ;  /* 0x0000007f18197810 */ /* 0x040fe20007ffe815 */
[----:B------:R-:W-:Y:S02]  /*1430*/  IMAD R3, R24, -0x800000, R3 ;  /* 0xff80000018037824 */ /* 0x000fe400078e0203 */
[----:B------:R-:W0:Y:S01]  /*1440*/  MUFU.RCP R23, R29 ;  /* 0x0000001d00177308 */ /* 0x000e220000001000 */
[----:B------:R-:W-:Y:S01]  /*1450*/  FADD.FTZ R28, -R29, -RZ ;  /* 0x800000ff1d1c7221 */ /* 0x000fe20000010100 */
[----:B------:R-:W-:-:S03]  /*1460*/  IADD3 R26, PT, PT, R25, R26, RZ ;  /* 0x0000001a191a7210 */ /* 0x000fc60007ffe0ff */
        /* <DEDUP_REMOVED lines=9> */
[----:B------:R-:W-:-:S04]  /*1500*/  IADD3 R25, PT, PT, R25, R26, RZ ;  /* 0x0000001a19197210 */ /* 0x000fc80007ffe0ff */
[----:B------:R-:W-:-:S04]  /*1510*/  IADD3 R24, PT, PT, R25, -0x1, RZ ;  /* 0xffffffff19187810 */ /* 0x000fc80007ffe0ff */
        /* <DEDUP_REMOVED lines=9> */
[CCC-:B------:R-:W-:Y:S01]  /*15b0*/  FFMA.RZ R24, R2.reuse, R21.reuse, R23.reuse ;  /* 0x0000001502187223 */ /* 0x1c0fe2000000c017 */
[CCC-:B------:R-:W-:Y:S01]  /*15c0*/  FFMA.RP R26, R2.reuse, R21.reuse, R23.reuse ;  /* 0x00000015021a7223 */ /* 0x1c0fe20000008017 */
[----:B------:R-:W-:Y:S01]  /*15d0*/  FFMA.RM R21, R2, R21, R23 ;  /* 0x0000001502157223 */ /* 0x000fe20000004017 */
[C---:B------:R-:W-:Y:S01]  /*15e0*/  VIADD R23, R25.reuse, 0x20 ;  /* 0x0000002019177836 */ /* 0x040fe20000000000 */
[C---:B------:R-:W-:Y:S02]  /*15f0*/  ISETP.NE.AND P2, PT, R25.reuse, RZ, PT ;  /* 0x000000ff1900720c */ /* 0x040fe40003f45270 */
[----:B------:R-:W-:Y:S02]  /*1600*/  LOP3.LUT R2, R24, 0x7fffff, RZ, 0xc0, !PT ;  /* 0x007fffff18027812 */ /* 0x000fe400078ec0ff */
[----:B------:R-:W-:Y:S02]  /*1610*/  ISETP.NE.AND P1, PT, R25, RZ, PT ;  /* 0x000000ff1900720c */ /* 0x000fe40003f25270 */
[----:B------:R-:W-:-:S02]  /*1620*/  LOP3.LUT R2, R2, 0x800000, RZ, 0xfc, !PT ;  /* 0x0080000002027812 */ /* 0x000fc400078efcff */
[----:B------:R-:W-:Y:S02]  /*1630*/  IADD3 R25, PT, PT, -R25, RZ, RZ ;  /* 0x000000ff19197210 */ /* 0x000fe40007ffe1ff */
[----:B------:R-:W-:Y:S02]  /*1640*/  SHF.L.U32 R23, R2, R23, RZ ;  /* 0x0000001702177219 */ /* 0x000fe400000006ff */
[----:B------:R-:W-:Y:S02]  /*1650*/  FSETP.NEU.FTZ.AND P0, PT, R26, R21, PT ;  /* 0x000000151a00720b */ /* 0x000fe40003f1d000 */
[----:B------:R-:W-:Y:S02]  /*1660*/  SEL R25, R25, RZ, P2 ;  /* 0x000000ff19197207 */ /* 0x000fe40001000000 */
[----:B------:R-:W-:Y:S02]  /*1670*/  ISETP.NE.AND P1, PT, R23, RZ, P1 ;  /* 0x000000ff1700720c */ /* 0x000fe40000f25270 */
[----:B------:R-:W-:-:S02]  /*1680*/  SHF.R.U32.HI R25, RZ, R25, R2 ;  /* 0x00000019ff197219 */ /* 0x000fc40000011602 */
[----:B------:R-:W-:Y:S02]  /*1690*/  PLOP3.LUT P0, PT, P0, P1, PT, 0xf8, 0x8f ;  /* 0x00000000008f781c */ /* 0x000fe40000703f70 */
[----:B------:R-:W-:Y:S02]  /*16a0*/  SHF.R.U32.HI R21, RZ, 0x1, R25 ;  /* 0x00000001ff157819 */ /* 0x000fe40000011619 */
[----:B------:R-:W-:-:S04]  /*16b0*/  SEL R2, RZ, 0x1, !P0 ;  /* 0x00000001ff027807 */ /* 0x000fc80004000000 */
[----:B------:R-:W-:-:S04]  /*16c0*/  LOP3.LUT R2, R2, 0x1, R21, 0xf8, !PT ;  /* 0x0000000102027812 */ /* 0x000fc800078ef815 */
[----:B------:R-:W-:-:S04]  /*16d0*/  LOP3.LUT R2, R2, R25, RZ, 0xc0, !PT ;  /* 0x0000001902027212 */ /* 0x000fc800078ec0ff */
[----:B------:R-:W-:-:S04]  /*16e0*/  IADD3 R2, PT, PT, R21, R2, RZ ;  /* 0x0000000215027210 */ /* 0x000fc80007ffe0ff */
[----:B------:R-:W-:Y:S01]  /*16f0*/  LOP3.LUT R3, R2, R3, RZ, 0xfc, !PT ;  /* 0x0000000302037212 */ /* 0x000fe200078efcff */
[----:B------:R-:W-:Y:S06]  /*1700*/  BRA `(.L_x_100) ;  /* 0x0000000000107947 */ /* 0x000fec0003800000 */
.L_x_99:
[----:B------:R-:W-:-:S04]  /*1710*/  LOP3.LUT R3, R3, 0x80000000, RZ, 0xc0, !PT ;  /* 0x8000000003037812 */ /* 0x000fc800078ec0ff */
[----:B------:R-:W-:Y:S01]  /*1720*/  LOP3.LUT R3, R3, 0x7f800000, RZ, 0xfc, !PT ;  /* 0x7f80000003037812 */ /* 0x000fe200078efcff */
[----:B------:R-:W-:Y:S06]  /*1730*/  BRA `(.L_x_100) ;  /* 0x0000000000047947 */ /* 0x000fec0003800000 */
.L_x_98:
[----:B------:R-:W-:-:S07]  /*1740*/  LEA R3, R26, R3, 0x17 ;  /* 0x000000031a037211 */ /* 0x000fce00078eb8ff */
.L_x_100:
[----:B------:R-:W-:Y:S05]  /*1750*/  BSYNC.RECONVERGENT B1 ;  /* 0x0000000000017941 */ /* 0x000fea0003800200 */
.L_x_97:
[----:B------:R-:W-:Y:S05]  /*1760*/  BRA `(.L_x_101) ;  /* 0x0000000000207947 */ /* 0x000fea0003800000 */
.L_x_96:
[----:B------:R-:W-:-:S04]  /*1770*/  LOP3.LUT R3, R2, 0x80000000, R3, 0x48, !PT ;  /* 0x8000000002037812 */ /* 0x000fc800078e4803 */
[----:B------:R-:W-:Y:S01]  /*1780*/  LOP3.LUT R3, R3, 0x7f800000, RZ, 0xfc, !PT ;  /* 0x7f80000003037812 */ /* 0x000fe200078efcff */
[----:B------:R-:W-:Y:S06]  /*1790*/  BRA `(.L_x_101) ;  /* 0x0000000000147947 */ /* 0x000fec0003800000 */
.L_x_95:
[----:B------:R-:W-:Y:S01]  /*17a0*/  LOP3.LUT R3, R2, 0x80000000, R3, 0x48, !PT ;  /* 0x8000000002037812 */ /* 0x000fe200078e4803 */
[----:B------:R-:W-:Y:S06]  /*17b0*/  BRA `(.L_x_101) ;  /* 0x00000000000c7947 */ /* 0x000fec0003800000 */
.L_x_94:
[----:B------:R-:W0:Y:S01]  /*17c0*/  MUFU.RSQ R3, -QNAN ;  /* 0xffc0000000037908 */ /* 0x000e220000001400 */
[----:B------:R-:W-:Y:S05]  /*17d0*/  BRA `(.L_x_101) ;  /* 0x0000000000047947 */ /* 0x000fea0003800000 */
.L_x_93:
[----:B------:R-:W-:-:S07]  /*17e0*/  FADD.FTZ R3, R3, R2 ;  /* 0x0000000203037221 */ /* 0x000fce0000010000 */
.L_x_101:
[----:B------:R-:W-:Y:S05]  /*17f0*/  BSYNC.RECONVERGENT B0 ;  /* 0x0000000000007941 */ /* 0x000fea0003800200 */
.L_x_91:
[----:B------:R-:W-:-:S04]  /*1800*/  HFMA2 R23, -RZ, RZ, 0, 0 ;  /* 0x00000000ff177431 */ /* 0x000fc800000001ff */
[----:B0-----:R-:W-:Y:S05]  /*1810*/  RET.REL.NODEC R22 `(_Z34kernel_integrate_closed_form_traceiiPKfS0_ffiPf) ;  /* 0xffffffe416f87950 */ /* 0x001fea0003c3ffff */
.L_x_102:
        /* <DEDUP_REMOVED lines=14> */
.L_x_344:


//--------------------- .text._Z29kernel_derivative_closed_formiiiPKfS0_S0_iiiPf --------------------------
	.section	.text._Z29kernel_derivative_closed_formiiiPKfS0_S0_iiiPf,"ax",@progbits
	.align	128
        .global         _Z29kernel_derivative_closed_formiiiPKfS0_S0_iiiPf
        .type           _Z29kernel_derivative_closed_formiiiPKfS0_S0_iiiPf,@function
        .size           _Z29kernel_derivative_closed_formiiiPKfS0_S0_iiiPf,(.L_x_347 - _Z29kernel_derivative_closed_formiiiPKfS0_S0_iiiPf)
        .other          _Z29kernel_derivative_closed_formiiiPKfS0_S0_iiiPf,@"STO_CUDA_ENTRY STV_DEFAULT"
_Z29kernel_derivative_closed_formiiiPKfS0_S0_iiiPf:
.text._Z29kernel_derivative_closed_formiiiPKfS0_S0_iiiPf:
        /* <DEDUP_REMOVED lines=14> */
[----:B------:R-:W1:Y:S01]  /*00e0*/  LDCU.64 UR6, c[0x0][0x358] ;  /* 0x00006b00ff0677ac */ /* 0x000e620008000a00 */
[----:B------:R-:W2:Y:S01]  /*00f0*/  LDCU.64 UR4, c[0x0][0x3a8] ;  /* 0x00007500ff0477ac */ /* 0x000ea20008000a00 */
[----:B0-----:R-:W-:-:S05]  /*0100*/  IMAD.WIDE R14, R21, 0x4, R14 ;  /* 0x00000004150e7825 */ /* 0x001fca00078e020e */
[----:B-1----:R-:W3:Y:S01]  /*0110*/  LDG.E R24, desc[UR6][R14.64] ;  /* 0x000000060e187981 */ /* 0x002ee2000c1e1900 */
[----:B--2---:R-:W-:Y:S01]  /*0120*/  I2FP.F32.S32 R9, UR4 ;  /* 0x0000000400097c45 */ /* 0x004fe20008201400 */
[----:B------:R-:W-:Y:S01]  /*0130*/  BSSY.RECONVERGENT B2, `(.L_x_103) ;  /* 0x000000f000027945 */ /* 0x000fe20003800200 */
[----:B------:R-:W-:-:S05]  /*0140*/  I2FP.F32.S32 R8, UR5 ;  /* 0x0000000500087c45 */ /* 0x000fca0008201400 */
[----:B------:R-:W-:-:S04]  /*0150*/  FADD R8, -R9, R8 ;  /* 0x0000000809087221 */ /* 0x000fc80000000100 */
        /* <DEDUP_REMOVED lines=11> */
[----:B------:R-:W-:Y:S05]  /*0210*/  CALL.REL.NOINC `($__internal_4_$__cuda_sm3x_div_rn_noftz_f32_slowpath) ;  /* 0x0000003000747944 */ /* 0x000fea0003c00000 */
.L_x_104:
[----:B------:R-:W-:Y:S05]  /*0220*/  BSYNC.RECONVERGENT B2 ;  /* 0x0000000000027941 */ /* 0x000fea0003800200 */
.L_x_103:
[----:B------:R-:W0:Y:S01]  /*0230*/  LDCU UR4, c[0x0][0x3b0] ;  /* 0x00007600ff0477ac */ /* 0x000e220008000800 */
[----:B------:R-:W-:Y:S01]  /*0240*/  HFMA2 R6, -RZ, RZ, 1.875, 0 ;  /* 0x3f800000ff067431 */ /* 0x000fe200000001ff */
[----:B------:R-:W-:Y:S01]  /*0250*/  BSSY.RECONVERGENT B2, `(.L_x_105) ;  /* 0x00000e8000027945 */ /* 0x000fe20003800200 */
[----:B------:R-:W-:Y:S01]  /*0260*/  IMAD.MOV.U32 R13, RZ, RZ, RZ ;  /* 0x000000ffff0d7224 */ /* 0x000fe200078e00ff */
[----:B------:R-:W1:Y:S01]  /*0270*/  LDCU UR8, c[0x0][0x384] ;  /* 0x00007080ff0877ac */ /* 0x000e620008000800 */
[----:B0-----:R-:W-:Y:S01]  /*0280*/  I2FP.F32.S32 R7, UR4 ;  /* 0x0000000400077c45 */ /* 0x001fe20008201400 */
[----:B------:R-:W-:-:S04]  /*0290*/  UIADD3 UR5, UPT, UPT, UR4, -0x1, URZ ;  /* 0xffffffff04057890 */ /* 0x000fc8000fffe0ff */
[----:B------:R-:W-:-:S06]  /*02a0*/  FMUL R2, R7, R2 ;  /* 0x0000000207027220 */ /* 0x000fcc0000400000 */
[----:B------:R-:W0:Y:S02]  /*02b0*/  F2I.FLOOR.NTZ R2, R2 ;  /* 0x0000000200027305 */ /* 0x000e240000207100 */
[----:B0-----:R-:W-:-:S04]  /*02c0*/  VIMNMX.RELU R11, PT, PT, R2, UR5, PT ;  /* 0x00000005020b7c48 */ /* 0x001fc8000bfe1100 */
[----:B------:R-:W-:-:S04]  /*02d0*/  LOP3.LUT R16, RZ, R11, RZ, 0x33, !PT ;  /* 0x0000000bff107212 */ /* 0x000fc800078e33ff */
[----:B-1----:R-:W-:-:S07]  /*02e0*/  VIADDMNMX R16, R16, UR4, R11, !PT ;  /* 0x0000000410107c46 */ /* 0x002fce000f80010b */
.L_x_129:
        /* <DEDUP_REMOVED lines=13> */
[----:B------:R-:W-:Y:S05]  /*03c0*/  CALL.REL.NOINC `($__internal_4_$__cuda_sm3x_div_rn_noftz_f32_slowpath) ;  /* 0x0000003000087944 */ /* 0x000fea0003c00000 */
.L_x_107:
[----:B------:R-:W-:Y:S05]  /*03d0*/  BSYNC.RECONVERGENT B3 ;  /* 0x0000000000037941 */ /* 0x000fea0003800200 */
.L_x_106:
[----:B------:R-:W0:Y:S01]  /*03e0*/  MUFU.RCP R4, R7 ;  /* 0x0000000700047308 */ /* 0x000e220000001000 */
[----:B------:R-:W-:Y:S01]  /*03f0*/  IADD3 R0, PT, PT, R11, 0x1, RZ ;  /* 0x000000010b007810 */ /* 0x000fe20007ffe0ff */
[----:B------:R-:W-:Y:S01]  /*0400*/  FADD R2, R9, R2 ;  /* 0x0000000209027221 */ /* 0x000fe20000000000 */
        /* <DEDUP_REMOVED lines=14> */
[----:B------:R-:W-:Y:S05]  /*04f0*/  CALL.REL.NOINC `($__internal_4_$__cuda_sm3x_div_rn_noftz_f32_slowpath) ;  /* 0x0000002c00bc7944 */ /* 0x000fea0003c00000 */
.L_x_109:
[----:B------:R-:W-:Y:S05]  /*0500*/  BSYNC.RECONVERGENT B3 ;  /* 0x0000000000037941 */ /* 0x000fea0003800200 */
.L_x_108:
[----:B------:R-:W0:Y:S01]  /*0510*/  MUFU.RCP R3, R8 ;  /* 0x0000000800037308 */ /* 0x000e220000001000 */
[C---:B------:R-:W-:Y:S01]  /*0520*/  FADD R5, -R9.reuse, R24 ;  /* 0x0000001809057221 */ /* 0x040fe20000000100 */
[----:B------:R-:W-:Y:S01]  /*0530*/  FADD R2, R9, R2 ;  /* 0x0000000209027221 */ /* 0x000fe20000000000 */
        /* <DEDUP_REMOVED lines=13> */
.L_x_111:
[----:B------:R-:W-:Y:S05]  /*0610*/  BSYNC.RECONVERGENT B3 ;  /* 0x0000000000037941 */ /* 0x000fea0003800200 */
.L_x_110:
[----:B------:R-:W-:Y:S02]  /*0620*/  FMUL R0, R7, R2 ;  /* 0x0000000207007220 */ /* 0x000fe40000400000 */
[----:B------:R-:W0:Y:S04]  /*0630*/  LDC.64 R2, c[0x0][0x398] ;  /* 0x0000e600ff027b82 */ /* 0x000e280000000a00 */
[----:B------:R-:W1:Y:S02]  /*0640*/  F2I.FLOOR.NTZ R0, R0 ;  /* 0x0000000000007305 */ /* 0x000e640000207100 */
[----:B-1----:R-:W-:-:S05]  /*0650*/  VIMNMX.RELU R19, PT, PT, R0, UR5, PT ;  /* 0x0000000500137c48 */ /* 0x002fca000bfe1100 */
[----:B------:R-:W-:-:S04]  /*0660*/  IMAD R5, R19, UR8, RZ ;  /* 0x0000000813057c24 */ /* 0x000fc8000f8e02ff */
[----:B------:R-:W-:-:S04]  /*0670*/  IMAD R23, R5, 0x2, R10 ;  /* 0x0000000205177824 */ /* 0x000fc800078e020a */
[C---:B0-----:R-:W-:Y:S01]  /*0680*/  IMAD.WIDE.U32 R4, R23.reuse, 0x4, R2 ;  /* 0x0000000417047825 */ /* 0x041fe200078e0002 */
[----:B------:R-:W-:-:S04]  /*0690*/  IADD3 R23, PT, PT, R23, UR8, RZ ;  /* 0x0000000817177c10 */ /* 0x000fc8000fffe0ff */
[----:B------:R-:W2:Y:S01]  /*06a0*/  LDG.E R20, desc[UR6][R4.64] ;  /* 0x0000000604147981 */ /* 0x000ea2000c1e1900 */
[----:B------:R-:W-:-:S06]  /*06b0*/  IMAD.WIDE.U32 R2, R23, 0x4, R2 ;  /* 0x0000000417027825 */ /* 0x000fcc00078e0002 */
[----:B------:R-:W3:Y:S01]  /*06c0*/  LDG.E R3, desc[UR6][R2.64] ;  /* 0x0000000602037981 */ /* 0x000ee2000c1e1900 */
[----:B------:R-:W-:Y:S01]  /*06d0*/  BSSY.RECONVERGENT B3, `(.L_x_112) ;  /* 0x0000020000037945 */ /* 0x000fe20003800200 */
[C---:B--2---:R-:W-:Y:S01]  /*06e0*/  FSETP.GEU.AND P3, PT, |R20|.reuse, 9.9999999747524270788e-07, PT ;  /* 0x358637bd1400780b */ /* 0x044fe20003f6e200 */
[----:B---3--:R-:W-:-:S12]  /*06f0*/  FFMA R22, R20, R24, R3 ;  /* 0x0000001814167223 */ /* 0x008fd80000000003 */
[----:B------:R-:W-:Y:S01]  /*0700*/  @!P3 FFMA R23, R6, R3, R24 ;  /* 0x000000030617b223 */ /* 0x000fe20000000018 */
[----:B------:R-:W-:Y:S06]  /*0710*/  @!P3 BRA `(.L_x_113) ;  /* 0x00000000006cb947 */ /* 0x000fec0003800000 */
[----:B------:R-:W-:Y:S02]  /*0720*/  HFMA2 R27, -RZ, RZ, 3.7421875, 0 ;  /* 0x437c0000ff1b7431 */ /* 0x000fe400000001ff */
[----:B------:R-:W-:Y:S02]  /*0730*/  IMAD.MOV.U32 R5, RZ, RZ, 0x3bbb989d ;  /* 0x3bbb989dff057424 */ /* 0x000fe400078e00ff */
[----:B------:R-:W-:Y:S01]  /*0740*/  FMUL R0, R6, R20 ;  /* 0x0000001406007220 */ /* 0x000fe20000400000 */
[----:B------:R-:W0:Y:S01]  /*0750*/  MUFU.RCP R23, R20 ;  /* 0x0000001400177308 */ /* 0x000e220000001000 */
[----:B------:R-:W-:Y:S02]  /*0760*/  BSSY.RECONVERGENT B4, `(.L_x_114) ;  /* 0x0000014000047945 */ /* 0x000fe40003800200 */
[----:B------:R-:W-:-:S04]  /*0770*/  FFMA.SAT R2, R0, R5, 0.5 ;  /* 0x3f00000000027423 */ /* 0x000fc80000002005 */
[----:B------:R-:W-:Y:S01]  /*0780*/  FFMA.RM R2, R2, R27, 12582913 ;  /* 0x4b40000102027423 */ /* 0x000fe2000000401b */
[----:B------:R-:W-:Y:S03]  /*0790*/  FCHK P0, R3, R20 ;  /* 0x0000001403007302 */ /* 0x000fe60000000000 */
[----:B------:R-:W-:-:S04]  /*07a0*/  FADD R5, R2, -12583039 ;  /* 0xcb40007f02057421 */ /* 0x000fc80000000000 */
[----:B------:R-:W-:Y:S01]  /*07b0*/  FFMA R5, R0, 1.4426950216293334961, -R5 ;  /* 0x3fb8aa3b00057823 */ /* 0x000fe20000000805 */
[----:B0-----:R-:W-:-:S03]  /*07c0*/  FFMA R4, -R20, R23, 1 ;  /* 0x3f80000014047423 */ /* 0x001fc60000000117 */
[----:B------:R-:W-:Y:S01]  /*07d0*/  FFMA R5, R0, 1.925963033500011079e-08, R5 ;  /* 0x32a5706000057823 */ /* 0x000fe20000000005 */
[----:B------:R-:W-:Y:S01]  /*07e0*/  FFMA R4, R23, R4, R23 ;  /* 0x0000000417047223 */ /* 0x000fe20000000017 */
[----:B------:R-:W-:Y:S02]  /*07f0*/  IMAD.SHL.U32 R23, R2, 0x800000, RZ ;  /* 0x0080000002177824 */ /* 0x000fe400078e00ff */
[----:B------:R-:W0:Y:S01]  /*0800*/  MUFU.EX2 R0, R5 ;  /* 0x0000000500007308 */ /* 0x000e220000000800 */
[----:B------:R-:W-:-:S04]  /*0810*/  FFMA R27, R3, R4, RZ ;  /* 0x00000004031b7223 */ /* 0x000fc800000000ff */
[----:B------:R-:W-:-:S04]  /*0820*/  FFMA R2, -R20, R27, R3 ;  /* 0x0000001b14027223 */ /* 0x000fc80000000103 */
[----:B------:R-:W-:Y:S01]  /*0830*/  FFMA R2, R4, R2, R27 ;  /* 0x0000000204027223 */ /* 0x000fe2000000001b */
[----:B0-----:R-:W-:Y:S01]  /*0840*/  FMUL R23, R23, R0 ;  /* 0x0000000017177220 */ /* 0x001fe20000400000 */
[----:B------:R-:W-:Y:S06]  /*0850*/  @!P0 BRA `(.L_x_115) ;  /* 0x0000000000108947 */ /* 0x000fec0003800000 */
[----:B------:R-:W-:Y:S01]  /*0860*/  MOV R0, R3 ;  /* 0x0000000300007202 */ /* 0x000fe20000000f00 */
[----:B------:R-:W-:Y:S01]  /*0870*/  IMAD.MOV.U32 R2, RZ, RZ, R20 ;  /* 0x000000ffff027224 */ /* 0x000fe200078e0014 */
[----:B------:R-:W-:-:S07]  /*0880*/  MOV R12, 0x8a0 ;  /* 0x000008a0000c7802 */ /* 0x000fce0000000f00 */
[----:B------:R-:W-:Y:S05]  /*0890*/  CALL.REL.NOINC `($__internal_4_$__cuda_sm3x_div_rn_noftz_f32_slowpath) ;  /* 0x0000002800d47944 */ /* 0x000fea0003c00000 */
.L_x_115:
[----:B------:R-:W-:Y:S05]  /*08a0*/  BSYNC.RECONVERGENT B4 ;  /* 0x0000000000047941 */ /* 0x000fea0003800200 */
.L_x_114:
[----:B------:R-:W-:-:S04]  /*08b0*/  FADD R0, R2, R24 ;  /* 0x0000001802007221 */ /* 0x000fc80000000000 */
[----:B------:R-:W-:-:S07]  /*08c0*/  FFMA R23, R23, R0, -R2 ;  /* 0x0000000017177223 */ /* 0x000fce0000000802 */
.L_x_113:
[----:B------:R-:W-:Y:S05]  /*08d0*/  BSYNC.RECONVERGENT B3 ;  /* 0x0000000000037941 */ /* 0x000fea0003800200 */
.L_x_112:
        /* <DEDUP_REMOVED lines=9> */
[----:B------:R-:W-:Y:S01]  /*0970*/  IADD3 R0, PT, PT, R19, 0x1, RZ ;  /* 0x0000000113007810 */ /* 0x000fe20007ffe0ff */
[----:B------:R-:W-:Y:S01]  /*0980*/  @!P4 IMAD.MOV R0, RZ, RZ, R19 ;  /* 0x000000ffff00c224 */ /* 0x000fe200078e0213 */
[----:B------:R-:W-:Y:S04]  /*0990*/  BSSY.RECONVERGENT B3, `(.L_x_117) ;  /* 0x0000010000037945 */ /* 0x000fe80003800200 */
[----:B------:R-:W-:-:S05]  /*09a0*/  I2FP.F32.U32 R5, R0 ;  /* 0x0000000000057245 */ /* 0x000fca0000201000 */
[----:B------:R-:W-:-:S04]  /*09b0*/  FMUL R4, R8, R5 ;  /* 0x0000000508047220 */ /* 0x000fc80000400000 */
[----:B------:R-:W1:Y:S01]  /*09c0*/  FCHK P0, R4, R7 ;  /* 0x0000000704007302 */ /* 0x000e620000000000 */
[----:B0-----:R-:W-:-:S04]  /*09d0*/  FFMA R19, -R7, R2, 1 ;  /* 0x3f80000007137423 */ /* 0x001fc80000000102 */
[----:B------:R-:W-:Y:S01]  /*09e0*/  FFMA R0, R2, R19, R2 ;  /* 0x0000001302007223 */ /* 0x000fe20000000002 */
[----:B------:R-:W-:-:S03]  /*09f0*/  MOV R19, 0x34000000 ;  /* 0x3400000000137802 */ /* 0x000fc60000000f00 */
[----:B------:R-:W-:Y:S01]  /*0a00*/  FFMA R5, R0, R4, RZ ;  /* 0x0000000400057223 */ /* 0x000fe200000000ff */
[----:B------:R-:W-:-:S03]  /*0a10*/  FSEL R19, R19, -1.1920928955078125e-07, P4 ;  /* 0xb400000013137808 */ /* 0x000fc60002000000 */
[----:B------:R-:W-:-:S04]  /*0a20*/  FFMA R2, -R7, R5, R4 ;  /* 0x0000000507027223 */ /* 0x000fc80000000104 */
[----:B------:R-:W-:Y:S01]  /*0a30*/  FFMA R2, R0, R2, R5 ;  /* 0x0000000200027223 */ /* 0x000fe20000000005 */
[----:B-1----:R-:W-:Y:S06]  /*0a40*/  @!P0 BRA `(.L_x_118) ;  /* 0x0000000000108947 */ /* 0x002fec0003800000 */
[----:B------:R-:W-:Y:S01]  /*0a50*/  IMAD.MOV.U32 R0, RZ, RZ, R4 ;  /* 0x000000ffff007224 */ /* 0x000fe200078e0004 */
[----:B------:R-:W-:Y:S02]  /*0a60*/  MOV R2, R7 ;  /* 0x0000000700027202 */ /* 0x000fe40000000f00 */
[----:B------:R-:W-:-:S07]  /*0a70*/  MOV R12, 0xa90 ;  /* 0x00000a90000c7802 */ /* 0x000fce0000000f00 */
[----:B------:R-:W-:Y:S05]  /*0a80*/  CALL.REL.NOINC `($__internal_4_$__cuda_sm3x_div_rn_noftz_f32_slowpath) ;  /* 0x0000002800587944 */ /* 0x000fea0003c00000 */
.L_x_118:
[----:B------:R-:W-:Y:S05]  /*0a90*/  BSYNC.RECONVERGENT B3 ;  /* 0x0000000000037941 */ /* 0x000fea0003800200 */
.L_x_117:
[----:B------:R-:W-:Y:S01]  /*0aa0*/  FADD R2, R9, R2 ;  /* 0x0000000209027221 */ /* 0x000fe20000000000 */
        /* <DEDUP_REMOVED lines=16> */
.L_x_122:
[----:B------:R-:W-:Y:S05]  /*0bb0*/  BSYNC.RECONVERGENT B4 ;  /* 0x0000000000047941 */ /* 0x000fea0003800200 */
.L_x_121:
[----:B------:R-:W-:Y:S05]  /*0bc0*/  BRA `(.L_x_123) ;  /* 0x0000000400187947 */ /* 0x000fea0003800000 */
.L_x_120:
        /* <DEDUP_REMOVED lines=12> */
[----:B------:R-:W-:Y:S05]  /*0c90*/  CALL.REL.NOINC `($__internal_4_$__cuda_sm3x_div_rn_noftz_f32_slowpath) ;  /* 0x0000002400d47944 */ /* 0x000fea0003c00000 */
.L_x_125:
[----:B------:R-:W-:Y:S05]  /*0ca0*/  BSYNC.RECONVERGENT B4 ;  /* 0x0000000000047941 */ /* 0x000fea0003800200 */
.L_x_124:
        /* <DEDUP_REMOVED lines=13> */
[----:B------:R-:W-:Y:S05]  /*0d80*/  CALL.REL.NOINC `($__internal_4_$__cuda_sm3x_div_rn_noftz_f32_slowpath) ;  /* 0x0000002400987944 */ /* 0x000fea0003c00000 */
.L_x_127:
[----:B------:R-:W-:Y:S05]  /*0d90*/  BSYNC.RECONVERGENT B4 ;  /* 0x0000000000047941 */ /* 0x000fea0003800200 */
.L_x_126:
[----:B------:R-:W-:Y:S02]  /*0da0*/  IMAD.MOV.U32 R19, RZ, RZ, R2 ;  /* 0x000000ffff137224 */ /* 0x000fe400078e0002 */
[----:B------:R-:W-:Y:S01]  /*0db0*/  HFMA2 R3, -RZ, RZ, 1.5048828125, 33.21875 ;  /* 0x3e055027ff037431 */ /* 0x000fe200000001ff */
[----:B------:R-:W0:Y:S01]  /*0dc0*/  MUFU.RCP R23, R20 ;  /* 0x0000001400177308 */ /* 0x000e220000001000 */
[----:B------:R-:W-:Y:S01]  /*0dd0*/  BSSY.RECONVERGENT B4, `(.L_x_123) ;  /* 0x0000025000047945 */ /* 0x000fe20003800200 */
[----:B------:R-:W-:-:S13]  /*0de0*/  FSETP.GEU.AND P0, PT, R19, 1.175494350822287508e-38, PT ;  /* 0x008000001300780b */ /* 0x000fda0003f0e000 */
[----:B------:R-:W-:-:S05]  /*0df0*/  @!P0 FMUL R19, R19, 8388608 ;  /* 0x4b00000013138820 */ /* 0x000fca0000400000 */
[----:B------:R-:W-:-:S04]  /*0e00*/  IADD3 R0, PT, PT, R19, -0x3f2aaaab, RZ ;  /* 0xc0d5555513007810 */ /* 0x000fc80007ffe0ff */
[----:B------:R-:W-:-:S05]  /*0e10*/  LOP3.LUT R2, R0, 0xff800000, RZ, 0xc0, !PT ;  /* 0xff80000000027812 */ /* 0x000fca00078ec0ff */
[----:B------:R-:W-:-:S04]  /*0e20*/  IMAD.IADD R0, R19, 0x1, -R2 ;  /* 0x0000000113007824 */ /* 0x000fc800078e0a02 */
[----:B------:R-:W-:Y:S01]  /*0e30*/  FADD R4, R0, -1 ;  /* 0xbf80000000047421 */ /* 0x000fe20000000000 */
[----:B------:R-:W-:Y:S02]  /*0e40*/  FSEL R0, RZ, -23, P0 ;  /* 0xc1b80000ff007808 */ /* 0x000fe40000000000 */
[----:B------:R-:W-:Y:S01]  /*0e50*/  ISETP.GT.U32.AND P0, PT, R19, 0x7f7fffff, PT ;  /* 0x7f7fffff1300780c */ /* 0x000fe20003f04070 */
[----:B------:R-:W-:-:S04]  /*0e60*/  FFMA R3, R4, -R3, 0.14084610342979431152 ;  /* 0x3e1039f604037423 */ /* 0x000fc80000000803 */
[----:B------:R-:W-:-:S04]  /*0e70*/  FFMA R3, R4, R3, -0.12148627638816833496 ;  /* 0xbdf8cdcc04037423 */ /* 0x000fc80000000003 */
[----:B------:R-:W-:-:S04]  /*0e80*/  FFMA R3, R4, R3, 0.13980610668659210205 ;  /* 0x3e0f295504037423 */ /* 0x000fc80000000003 */
[----:B------:R-:W-:-:S04]  /*0e90*/  FFMA R3, R4, R3, -0.16684235632419586182 ;  /* 0xbe2ad8b904037423 */ /* 0x000fc80000000003 */
[----:B------:R-:W-:-:S04]  /*0ea0*/  FFMA R3, R4, R3, 0.20012299716472625732 ;  /* 0x3e4ced0b04037423 */ /* 0x000fc80000000003 */
[----:B------:R-:W-:-:S04]  /*0eb0*/  FFMA R3, R4, R3, -0.24999669194221496582 ;  /* 0xbe7fff2204037423 */ /* 0x000fc80000000003 */
[----:B------:R-:W-:-:S04]  /*0ec0*/  FFMA R3, R4, R3, 0.33333182334899902344 ;  /* 0x3eaaaa7804037423 */ /* 0x000fc80000000003 */
[C---:B------:R-:W-:Y:S01]  /*0ed0*/  FFMA R5, R4.reuse, R3, -0.5 ;  /* 0xbf00000004057423 */ /* 0x040fe20000000003 */
[----:B------:R-:W-:Y:S01]  /*0ee0*/  I2FP.F32.S32 R3, R2 ;  /* 0x0000000200037245 */ /* 0x000fe20000201400 */
[----:B------:R-:W-:Y:S02]  /*0ef0*/  IMAD.MOV.U32 R2, RZ, RZ, 0x7f800000 ;  /* 0x7f800000ff027424 */ /* 0x000fe400078e00ff */
[C---:B------:R-:W-:Y:S02]  /*0f00*/  FMUL R5, R4.reuse, R5 ;  /* 0x0000000504057220 */ /* 0x040fe40000400000 */
[----:B------:R-:W-:Y:S02]  /*0f10*/  FFMA R0, R3, 1.1920928955078125e-07, R0 ;  /* 0x3400000003007823 */ /* 0x000fe40000000000 */
[----:B------:R-:W-:-:S04]  /*0f20*/  FFMA R5, R4, R5, R4 ;  /* 0x0000000504057223 */ /* 0x000fc80000000004 */
[----:B------:R-:W-:Y:S01]  /*0f30*/  FFMA R0, R0, 0.69314718246459960938, R5 ;  /* 0x3f31721800007823 */ /* 0x000fe20000000005 */
        /* <DEDUP_REMOVED lines=10> */
[----:B------:R-:W-:Y:S01]  /*0fe0*/  MOV R0, R5 ;  /* 0x0000000500007202 */ /* 0x000fe20000000f00 */
[----:B------:R-:W-:Y:S01]  /*0ff0*/  IMAD.MOV.U32 R2, RZ, RZ, R20 ;  /* 0x000000ffff027224 */ /* 0x000fe200078e0014 */
[----:B------:R-:W-:-:S07]  /*1000*/  MOV R12, 0x1020 ;  /* 0x00001020000c7802 */ /* 0x000fce0000000f00 */
[----:B------:R-:W-:Y:S05]  /*1010*/  CALL.REL.NOINC `($__internal_4_$__cuda_sm3x_div_rn_noftz_f32_slowpath) ;  /* 0x0000002000f47944 */ /* 0x000fea0003c00000 */
.L_x_128:
[----:B------:R-:W-:Y:S05]  /*1020*/  BSYNC.RECONVERGENT B4 ;  /* 0x0000000000047941 */ /* 0x000fea0003800200 */
.L_x_123:
[----:B------:R-:W-:Y:S05]  /*1030*/  BSYNC.RECONVERGENT B3 ;  /* 0x0000000000037941 */ /* 0x000fea0003800200 */
.L_x_119:
[----:B------:R-:W-:Y:S01]  /*1040*/  FSETP.GE.AND P1, PT, R22, RZ, PT ;  /* 0x000000ff1600720b */ /* 0x000fe20003f26000 */
[----:B------:R-:W-:Y:S01]  /*1050*/  FADD R6, R6, -R2 ;  /* 0x8000000206067221 */ /* 0x000fe20000000000 */
[C---:B------:R-:W-:Y:S01]  /*1060*/  ISETP.NE.AND P0, PT, R13.reuse, R16, PT ;  /* 0x000000100d00720c */ /* 0x040fe20003f05270 */
[----:B------:R-:W-:Y:S01]  /*1070*/  VIADD R13, R13, 0x1 ;  /* 0x000000010d0d7836 */ /* 0x000fe20000000000 */
[----:B------:R-:W-:Y:S02]  /*1080*/  IADD3 R0, PT, PT, R11, 0x1, RZ ;  /* 0x000000010b007810 */ /* 0x000fe40007ffe0ff */
[----:B------:R-:W-:-:S07]  /*1090*/  FSEL R24, R18, R17, P1 ;  /* 0x0000001112187208 */ /* 0x000fce0000800000 */
[----:B------:R-:W-:-:S05]  /*10a0*/  @!P1 IADD3 R0, PT, PT, R11, -0x1, RZ ;  /* 0xffffffff0b009810 */ /* 0x000fca0007ffe0ff */
[----:B------:R-:W-:Y:S01]  /*10b0*/  IMAD.MOV.U32 R11, RZ, RZ, R0 ;  /* 0x000000ffff0b7224 */ /* 0x000fe200078e0000 */
[----:B------:R-:W-:Y:S06]  /*10c0*/  @P0 BRA `(.L_x_129) ;  /* 0xfffffff000880947 */ /* 0x000fec000383ffff */
.L_x_116:
[----:B------:R-:W-:Y:S05]  /*10d0*/  BSYNC.RECONVERGENT B2 ;  /* 0x0000000000027941 */ /* 0x000fea0003800200 */
.L_x_105:
[----:B------:R-:W0:Y:S02]  /*10e0*/  LDC R0, c[0x0][0x388] ;  /* 0x0000e200ff007b82 */ /* 0x000e240000000800 */
[----:B0-----:R-:W-:-:S13]  /*10f0*/  ISETP.GE.AND P0, PT, R0, 0x1, PT ;  /* 0x000000010000780c */ /* 0x001fda0003f06270 */
[----:B------:R-:W-:Y:S05]  /*1100*/  @!P0 EXIT ;  /* 0x000000000000894d */ /* 0x000fea0003800000 */
[----:B------:R-:W0:Y:S01]  /*1110*/  LDCU UR4, c[0x0][0x380] ;  /* 0x00007000ff0477ac */ /* 0x000e220008000800 */
[----:B------:R-:W1:Y:S01]  /*1120*/  F2I.TRUNC.NTZ R25, R25 ;  /* 0x0000001900197305 */ /* 0x000e62000020f100 */
[----:B0-----:R-:W-:Y:S01]  /*1130*/  IMAD R21, R10, UR4, R21 ;  /* 0x000000040a157c24 */ /* 0x001fe2000f8e0215 */
[----:B-1----:R-:W-:-:S06]  /*1140*/  UMOV UR4, URZ ;  /* 0x000000ff00047c82 */ /* 0x002fcc0008000000 */
.L_x_176:
[----:B------:R-:W2:Y:S01]  /*1150*/  LDG.E R24, desc[UR6][R14.64] ;  /* 0x000000060e187981 */ /* 0x000ea2000c1e1900 */
[----:B0-----:R-:W0:Y:S01]  /*1160*/  MUFU.RCP R5, R8 ;  /* 0x0000000800057308 */ /* 0x001e220000001000 */
[----:B------:R-:W-:Y:S01]  /*1170*/  BSSY.RECONVERGENT B2, `(.L_x_130) ;  /* 0x000000d000027945 */ /* 0x000fe20003800200 */
[----:B0-----:R-:W-:-:S04]  /*1180*/  FFMA R0, -R8, R5, 1 ;  /* 0x3f80000008007423 */ /* 0x001fc80000000105 */
[----:B------:R-:W-:Y:S01]  /*1190*/  FFMA R0, R5, R0, R5 ;  /* 0x0000000005007223 */ /* 0x000fe20000000005 */
[----:B-12---:R-:W-:-:S04]  /*11a0*/  FADD R3, -R9, R24 ;  /* 0x0000001809037221 */ /* 0x006fc80000000100 */
[----:B------:R-:W0:Y:S01]  /*11b0*/  FCHK P0, R3, R8 ;  /* 0x0000000803007302 */ /* 0x000e220000000000 */
[----:B------:R-:W-:-:S04]  /*11c0*/  FFMA R5, R0, R3, RZ ;  /* 0x0000000300057223 */ /* 0x000fc800000000ff */
[----:B------:R-:W-:-:S04]  /*11d0*/  FFMA R2, -R8, R5, R3 ;  /* 0x0000000508027223 */ /* 0x000fc80000000103 */
[----:B------:R-:W-:Y:S01]  /*11e0*/  FFMA R2, R0, R2, R5 ;  /* 0x0000000200027223 */ /* 0x000fe20000000005 */
[----:B0-----:R-:W-:Y:S06]  /*11f0*/  @!P0 BRA `(.L_x_131) ;  /* 0x0000000000108947 */ /* 0x001fec0003800000 */
[----:B------:R-:W-:Y:S01]  /*1200*/  MOV R0, R3 ;  /* 0x0000000300007202 */ /* 0x000fe20000000f00 */
[----:B------:R-:W-:Y:S01]  /*1210*/  IMAD.MOV.U32 R2, RZ, RZ, R8 ;  /* 0x000000ffff027224 */ /* 0x000fe200078e0008 */
[----:B------:R-:W-:-:S07]  /*1220*/  MOV R12, 0x1240 ;  /* 0x00001240000c7802 */ /* 0x000fce0000000f00 */
[----:B------:R-:W-:Y:S05]  /*1230*/  CALL.REL.NOINC `($__internal_4_$__cuda_sm3x_div_rn_noftz_f32_slowpath) ;  /* 0x00000020006c7944 */ /* 0x000fea0003c00000 */
.L_x_131:
[----:B------:R-:W-:Y:S05]  /*1240*/  BSYNC.RECONVERGENT B2 ;  /* 0x0000000000027941 */ /* 0x000fea0003800200 */
.L_x_130:
[----:B------:R-:W-:Y:S01]  /*1250*/  FMUL R2, R7, R2 ;  /* 0x0000000207027220 */ /* 0x000fe20000400000 */
[----:B------:R-:W0:Y:S01]  /*1260*/  LDCU UR12, c[0x0][0x384] ;  /* 0x00007080ff0c77ac */ /* 0x000e220008000800 */
[----:B------:R-:W-:Y:S01]  /*1270*/  BSSY.RECONVERGENT B2, `(.L_x_132) ;  /* 0x000011f000027945 */ /* 0x000fe20003800200 */
[----:B------:R-:W-:-:S03]  /*1280*/  HFMA2 R20, -RZ, RZ, 0, 0 ;  /* 0x00000000ff147431 */ /* 0x000fc600000001ff */
[----:B------:R-:W1:Y:S02]  /*1290*/  F2I.FLOOR.NTZ R2, R2 ;  /* 0x0000000200027305 */ /* 0x000e640000207100 */
[----:B-1----:R-:W-:-:S04]  /*12a0*/  VIMNMX.RELU R19, PT, PT, R2, UR5, PT ;  /* 0x0000000502137c48 */ /* 0x002fc8000bfe1100 */
[----:B------:R-:W-:-:S13]  /*12b0*/  ISETP.NE.AND P0, PT, R25, R19, PT ;  /* 0x000000131900720c */ /* 0x000fda0003f05270 */
[----:B0-----:R-:W-:Y:S05]  /*12c0*/  @!P0 BRA `(.L_x_133) ;  /* 0x0000001000648947 */ /* 0x001fea0003800000 */
        /* <DEDUP_REMOVED lines=8> */
[----:B------:R-:W-:-:S07]  /*1350*/  MOV R20, RZ ;  /* 0x000000ff00147202 */ /* 0x000fce0000000f00 */
.L_x_162:
[----:B0-----:R-:W0:Y:S01]  /*1360*/  MUFU.RCP R3, R8 ;  /* 0x0000000800037308 */ /* 0x001e220000001000 */
[----:B------:R-:W-:Y:S01]  /*1370*/  FADD R5, -R9, R24 ;  /* 0x0000001809057221 */ /* 0x000fe20000000100 */
        /* <DEDUP_REMOVED lines=12> */
.L_x_135:
[----:B------:R-:W-:Y:S05]  /*1440*/  BSYNC.RECONVERGENT B3 ;  /* 0x0000000000037941 */ /* 0x000fea0003800200 */
.L_x_134:
[----:B------:R-:W-:Y:S01]  /*1450*/  FMUL R2, R7, R2 ;  /* 0x0000000207027220 */ /* 0x000fe20000400000 */
[----:B------:R-:W0:Y:S05]  /*1460*/  LDC.64 R12, c[0x0][0x398] ;  /* 0x0000e600ff0c7b82 */ /* 0x000e2a0000000a00 */
[----:B------:R-:W1:Y:S03]  /*1470*/  F2I.FLOOR.NTZ R2, R2 ;  /* 0x0000000200027305 */ /* 0x000e660000207100 */
[----:B------:R-:W2:Y:S01]  /*1480*/  LDC.64 R26, c[0x0][0x3a0] ;  /* 0x0000e800ff1a7b82 */ /* 0x000ea20000000a00 */
[----:B-1----:R-:W-:-:S05]  /*1490*/  VIMNMX.RELU R0, PT, PT, R2, UR5, PT ;  /* 0x0000000502007c48 */ /* 0x002fca000bfe1100 */
[----:B------:R-:W-:-:S04]  /*14a0*/  IMAD.SHL.U32 R3, R0, 0x2, RZ ;  /* 0x0000000200037824 */ /* 0x000fc800078e00ff */
[----:B------:R-:W-:-:S05]  /*14b0*/  IMAD R5, R3, UR12, R10 ;  /* 0x0000000c03057c24 */ /* 0x000fca000f8e020a */
[C---:B------:R-:W-:Y:S01]  /*14c0*/  IADD3 R11, PT, PT, R5.reuse, UR12, RZ ;  /* 0x0000000c050b7c10 */ /* 0x040fe2000fffe0ff */
[----:B0-----:R-:W-:-:S04]  /*14d0*/  IMAD.WIDE.U32 R4, R5, 0x4, R12 ;  /* 0x0000000405047825 */ /* 0x001fc800078e000c */
[----:B------:R-:W-:Y:S01]  /*14e0*/  IMAD.WIDE.U32 R12, R11, 0x4, R12 ;  /* 0x000000040b0c7825 */ /* 0x000fe200078e000c */
[----:B------:R-:W3:Y:S01]  /*14f0*/  LDG.E R16, desc[UR6][R4.64] ;  /* 0x0000000604107981 */ /* 0x000ee2000c1e1900 */
[----:B------:R-:W0:Y:S04]  /*1500*/  LDC R11, c[0x0][0x388] ;  /* 0x0000e200ff0b7b82 */ /* 0x000e280000000800 */
[----:B------:R-:W3:Y:S01]  /*1510*/  LDG.E R13, desc[UR6][R12.64] ;  /* 0x000000060c0d7981 */ /* 0x000ee2000c1e1900 */
[----:B0-----:R-:W-:-:S04]  /*1520*/  IMAD R22, R3, R11, UR4 ;  /* 0x0000000403167e24 */ /* 0x001fc8000f8e020b */
[----:B------:R-:W-:-:S04]  /*1530*/  IMAD.IADD R3, R22, 0x1, R11 ;  /* 0x0000000116037824 */ /* 0x000fc800078e020b */
[----:B--2---:R-:W-:Y:S01]  /*1540*/  IMAD.WIDE.U32 R26, R3, 0x4, R26 ;  /* 0x00000004031a7825 */ /* 0x004fe200078e001a */
[----:B------:R-:W0:Y:S01]  /*1550*/  MUFU.RCP R28, R7 ;  /* 0x00000007001c7308 */ /* 0x000e220000001000 */
[----:B------:R-:W-:-:S03]  /*1560*/  IADD3 R2, PT, PT, R0, 0x1, RZ ;  /* 0x0000000100027810 */ /* 0x000fc60007ffe0ff */
[----:B------:R1:W5:Y:S01]  /*1570*/  LDG.E R11, desc[UR6][R26.64] ;  /* 0x000000061a0b7981 */ /* 0x000362000c1e1900 */
[----:B------:R-:W-:Y:S01]  /*1580*/  BSSY.RECONVERGENT B3, `(.L_x_136) ;  /* 0x0000013000037945 */ /* 0x000fe20003800200 */
[----:B-1----:R-:W-:Y:S02]  /*1590*/  HFMA2 R27, -RZ, RZ, 0.25, 0 ;  /* 0x34000000ff1b7431 */ /* 0x002fe400000001ff */
[----:B0-----:R-:W-:Y:S01]  /*15a0*/  FFMA R23, -R7, R28, 1 ;  /* 0x3f80000007177423 */ /* 0x001fe2000000011c */
[----:B---3--:R-:W-:-:S05]  /*15b0*/  FFMA R3, R24, R16, R13 ;  /* 0x0000001018037223 */ /* 0x008fca000000000d */
[----:B------:R-:W-:-:S04]  /*15c0*/  FSETP.GE.AND P0, PT, R3, RZ, PT ;  /* 0x000000ff0300720b */ /* 0x000fc80003f06000 */
[----:B------:R-:W-:-:S09]  /*15d0*/  FSEL R27, R27, -1.1920928955078125e-07, P0 ;  /* 0xb40000001b1b7808 */ /* 0x000fd20000000000 */
[----:B------:R-:W-:Y:S02]  /*15e0*/  @!P0 IMAD.MOV R2, RZ, RZ, R0 ;  /* 0x000000ffff028224 */ /* 0x000fe400078e0200 */
[----:B------:R-:W-:-:S03]  /*15f0*/  FFMA R0, R28, R23, R28 ;  /* 0x000000171c007223 */ /* 0x000fc6000000001c */
[----:B------:R-:W-:-:S05]  /*1600*/  I2FP.F32.U32 R5, R2 ;  /* 0x0000000200057245 */ /* 0x000fca0000201000 */
[----:B------:R-:W-:-:S04]  /*1610*/  FMUL R4, R8, R5 ;  /* 0x0000000508047220 */ /* 0x000fc80000400000 */
[----:B------:R-:W0:Y:S01]  /*1620*/  FCHK P1, R4, R7 ;  /* 0x0000000704007302 */ /* 0x000e220000020000 */
[----:B------:R-:W-:-:S04]  /*1630*/  FFMA R5, R0, R4, RZ ;  /* 0x0000000400057223 */ /* 0x000fc800000000ff */
[----:B------:R-:W-:-:S04]  /*1640*/  FFMA R2, -R7, R5, R4 ;  /* 0x0000000507027223 */ /* 0x000fc80000000104 */
[----:B------:R-:W-:Y:S01]  /*1650*/  FFMA R2, R0, R2, R5 ;  /* 0x0000000200027223 */ /* 0x000fe20000000005 */
[----:B0-----:R-:W-:Y:S06]  /*1660*/  @!P1 BRA `(.L_x_137) ;  /* 0x0000000000109947 */ /* 0x001fec0003800000 */
[----:B------:R-:W-:Y:S01]  /*1670*/  IMAD.MOV.U32 R0, RZ, RZ, R4 ;  /* 0x000000ffff007224 */ /* 0x000fe200078e0004 */
[----:B------:R-:W-:Y:S02]  /*1680*/  MOV R2, R7 ;  /* 0x0000000700027202 */ /* 0x000fe40000000f00 */
[----:B------:R-:W-:-:S07]  /*1690*/  MOV R12, 0x16b0 ;  /* 0x000016b0000c7802 */ /* 0x000fce0000000f00 */
[----:B-----5:R-:W-:Y:S05]  /*16a0*/  CALL.REL.NOINC `($__internal_4_$__cuda_sm3x_div_rn_noftz_f32_slowpath) ;  /* 0x0000001c00507944 */ /* 0x020fea0003c00000 */
.L_x_137:
[----:B------:R-:W-:Y:S05]  /*16b0*/  BSYNC.RECONVERGENT B3 ;  /* 0x0000000000037941 */ /* 0x000fea0003800200 */
.L_x_136:
[----:B------:R-:W-:Y:S01]  /*16c0*/  FSETP.GEU.AND P0, PT, |R16|, 9.9999999747524270788e-07, PT ;  /* 0x358637bd1000780b */ /* 0x000fe20003f0e200 */
[----:B------:R-:W-:Y:S01]  /*16d0*/  FADD R2, R9, R2 ;  /* 0x0000000209027221 */ /* 0x000fe20000000000 */
[----:B------:R-:W-:Y:S03]  /*16e0*/  BSSY.RECONVERGENT B3, `(.L_x_138) ;  /* 0x00000a6000037945 */ /* 0x000fe60003800200 */
[----:B------:R-:W-:-:S08]  /*16f0*/  FADD R27, R27, R2 ;  /* 0x000000021b1b7221 */ /* 0x000fd00000000000 */
[----:B------:R-:W-:Y:S05]  /*1700*/  @P0 BRA `(.L_x_139) ;  /* 0x0000000000cc0947 */ /* 0x000fea0003800000 */
[----:B------:R-:W0:Y:S01]  /*1710*/  F2F.F64.F32 R2, R13 ;  /* 0x0000000d00027310 */ /* 0x000e220000201800 */
[----:B------:R-:W-:Y:S01]  /*1720*/  FADD R0, R24, -R27 ;  /* 0x8000001b18007221 */ /* 0x000fe20000000000 */
[----:B------:R-:W-:Y:S03]  /*1730*/  BSSY.RECONVERGENT B0, `(.L_x_140) ;  /* 0x0000005000007945 */ /* 0x000fe60003800200 */
[----:B-----5:R-:W-:Y:S01]  /*1740*/  FMUL R11, R11, R0 ;  /* 0x000000000b0b7220 */ /* 0x020fe20000400000 */
[----:B------:R-:W-:Y:S01]  /*1750*/  MOV R0, 0x1780 ;  /* 0x0000178000007802 */ /* 0x000fe20000000f00 */
[----:B0-----:R-:W-:-:S11]  /*1760*/  DADD R44, -RZ, |R2| ;  /* 0x00000000ff2c7229 */ /* 0x001fd60000000502 */
[----:B------:R-:W-:Y:S05]  /*1770*/  CALL.REL.NOINC `($_Z29kernel_derivative_closed_formiiiPKfS0_S0_iiiPf$__internal_accurate_pow) ;  /* 0x0000002000bc7944 */ /* 0x000fea0003c00000 */
[----:B------:R-:W-:Y:S05]  /*1780*/  BSYNC.RECONVERGENT B0 ;  /* 0x0000000000007941 */ /* 0x000fea0003800200 */
.L_x_140:
[----:B------:R-:W-:Y:S01]  /*1790*/  DADD R4, R2, 2 ;  /* 0x4000000002047429 */ /* 0x000fe20000000000 */
[C---:B------:R-:W-:Y:S01]  /*17a0*/  FSETP.NEU.AND P0, PT, R13.reuse, RZ, PT ;  /* 0x000000ff0d00720b */ /* 0x040fe20003f0d000 */
[----:B------:R-:W-:Y:S01]  /*17b0*/  BSSY.RECONVERGENT B0, `(.L_x_141) ;  /* 0x000000d000007945 */ /* 0x000fe20003800200 */
[----:B------:R-:W-:-:S07]  /*17c0*/  FSETP.NEU.AND P2, PT, R13, 1, PT ;  /* 0x3f8000000d00780b */ /* 0x000fce0003f4d000 */
[----:B------:R-:W-:Y:S02]  /*17d0*/  LOP3.LUT R4, R5, 0x7ff00000, RZ, 0xc0, !PT ;  /* 0x7ff0000005047812 */ /* 0x000fe400078ec0ff */
[----:B------:R-:W-:Y:S02]  /*17e0*/  FSEL R5, R32, RZ, P0 ;  /* 0x000000ff20057208 */ /* 0x000fe40000000000 */
[----:B------:R-:W-:Y:S02]  /*17f0*/  ISETP.NE.AND P1, PT, R4, 0x7ff00000, PT ;  /* 0x7ff000000400780c */ /* 0x000fe40003f25270 */
[----:B------:R-:W-:-:S11]  /*1800*/  FSEL R4, R12, RZ, P0 ;  /* 0x000000ff0c047208 */ /* 0x000fd60000000000 */
[----:B------:R-:W-:Y:S05]  /*1810*/  @P1 BRA `(.L_x_142) ;  /* 0x0000000000181947 */ /* 0x000fea0003800000 */
[----:B------:R-:W-:-:S13]  /*1820*/  FSETP.NAN.AND P0, PT, R13, R13, PT ;  /* 0x0000000d0d00720b */ /* 0x000fda0003f08000 */
[----:B------:R-:W-:Y:S01]  /*1830*/  @P0 DADD R4, R2, 2 ;  /* 0x4000000002040429 */ /* 0x000fe20000000000 */
[----:B------:R-:W-:Y:S10]  /*1840*/  @P0 BRA `(.L_x_142) ;  /* 0x00000000000c0947 */ /* 0x000ff40003800000 */
[----:B------:R-:W-:-:S14]  /*1850*/  DSETP.NEU.AND P0, PT, |R2|, +INF , PT ;  /* 0x7ff000000200742a */ /* 0x000fdc0003f0d200 */
[----:B------:R-:W-:Y:S01]  /*1860*/  @!P0 IMAD.MOV.U32 R4, RZ, RZ, 0x0 ;  /* 0x00000000ff048424 */ /* 0x000fe200078e00ff */
[----:B------:R-:W-:-:S07]  /*1870*/  @!P0 MOV R5, 0x7ff00000 ;  /* 0x7ff0000000058802 */ /* 0x000fce0000000f00 */
.L_x_142:
[----:B------:R-:W-:Y:S05]  /*1880*/  BSYNC.RECONVERGENT B0 ;  /* 0x0000000000007941 */ /* 0x000fea0003800200 */
.L_x_141:
[----:B------:R-:W-:Y:S01]  /*1890*/  FSEL R5, R5, 1.875, P2 ;  /* 0x3ff0000005057808 */ /* 0x000fe20001000000 */
[----:B------:R-:W-:Y:S01]  /*18a0*/  IMAD.MOV.U32 R2, RZ, RZ, 0x1 ;  /* 0x00000001ff027424 */ /* 0x000fe200078e00ff */
[----:B------:R-:W-:Y:S01]  /*18b0*/  FSEL R4, R4, RZ, P2 ;  /* 0x000000ff04047208 */ /* 0x000fe20001000000 */
[----:B------:R-:W-:Y:S01]  /*18c0*/  BSSY.RECONVERGENT B0, `(.L_x_143) ;  /* 0x0000015000007945 */ /* 0x000fe20003800200 */
[----:B------:R-:W0:Y:S04]  /*18d0*/  MUFU.RCP64H R3, R5 ;  /* 0x0000000500037308 */ /* 0x000e280000001800 */
[----:B0-----:R-:W-:-:S08]  /*18e0*/  DFMA R12, -R4, R2, 1 ;  /* 0x3ff00000040c742b */ /* 0x001fd00000000102 */
[----:B------:R-:W-:-:S08]  /*18f0*/  DFMA R12, R12, R12, R12 ;  /* 0x0000000c0c0c722b */ /* 0x000fd0000000000c */
[----:B------:R-:W-:Y:S02]  /*1900*/  DFMA R2, R2, R12, R2 ;  /* 0x0000000c0202722b */ /* 0x000fe40000000002 */
[----:B------:R-:W0:Y:S06]  /*1910*/  F2F.F64.F32 R12, R11 ;  /* 0x0000000b000c7310 */ /* 0x000e2c0000201800 */
[----:B------:R-:W-:-:S08]  /*1920*/  DFMA R22, -R4, R2, 1 ;  /* 0x3ff000000416742b */ /* 0x000fd00000000102 */
[----:B------:R-:W-:Y:S01]  /*1930*/  DFMA R2, R2, R22, R2 ;  /* 0x000000160202722b */ /* 0x000fe20000000002 */
[----:B0-----:R-:W-:-:S07]  /*1940*/  FSETP.GEU.AND P1, PT, |R13|, 6.5827683646048100446e-37, PT ;  /* 0x036000000d00780b */ /* 0x001fce0003f2e200 */
        /* <DEDUP_REMOVED lines=8> */
[----:B------:R-:W-:-:S07]  /*19d0*/  MOV R2, 0x19f0 ;  /* 0x000019f000027802 */ /* 0x000fce0000000f00 */
[----:B------:R-:W-:Y:S05]  /*19e0*/  CALL.REL.NOINC `($__internal_3_$__cuda_sm20_div_rn_f64_full) ;  /* 0x00000014000c7944 */ /* 0x000fea0003c00000 */
[----:B------:R-:W-:Y:S01]  /*19f0*/  MOV R2, R22 ;  /* 0x0000001600027202 */ /* 0x000fe20000000f00 */
[----:B------:R-:W-:-:S07]  /*1a00*/  IMAD.MOV.U32 R3, RZ, RZ, R23 ;  /* 0x000000ffff037224 */ /* 0x000fce00078e0017 */
.L_x_144:
[----:B------:R-:W-:Y:S05]  /*1a10*/  BSYNC.RECONVERGENT B0 ;  /* 0x0000000000007941 */ /* 0x000fea0003800200 */
.L_x_143:
[----:B------:R0:W1:Y:S01]  /*1a20*/  F2F.F32.F64 R3, R2 ;  /* 0x0000000200037310 */ /* 0x0000620000301000 */
[----:B------:R-:W-:Y:S05]  /*1a30*/  BRA `(.L_x_145) ;  /* 0x0000000400c07947 */ /* 0x000fea0003800000 */
.L_x_139:
[----:B------:R-:W0:Y:S02]  /*1a40*/  LDC.64 R4, c[0x0][0x3a0] ;  /* 0x0000e800ff047b82 */ /* 0x000e240000000a00 */
[----:B0-----:R-:W-:-:S05]  /*1a50*/  IMAD.WIDE.U32 R22, R22, 0x4, R4 ;  /* 0x0000000416167825 */ /* 0x001fca00078e0004 */
[----:B------:R0:W5:Y:S01]  /*1a60*/  LDG.E R26, desc[UR6][R22.64] ;  /* 0x00000006161a7981 */ /* 0x000162000c1e1900 */
[----:B------:R-:W1:Y:S01]  /*1a70*/  F2F.F64.F32 R4, R16 ;  /* 0x0000001000047310 */ /* 0x000e620000201800 */
[----:B------:R-:W-:Y:S01]  /*1a80*/  BSSY.RECONVERGENT B0, `(.L_x_146) ;  /* 0x0000004000007945 */ /* 0x000fe20003800200 */
[----:B------:R-:W-:Y:S01]  /*1a90*/  MOV R0, 0x1ac0 ;  /* 0x00001ac000007802 */ /* 0x000fe20000000f00 */
[----:B01----:R-:W-:-:S11]  /*1aa0*/  DADD R44, -RZ, |R4| ;  /* 0x00000000ff2c7229 */ /* 0x003fd60000000504 */
[----:B-----5:R-:W-:Y:S05]  /*1ab0*/  CALL.REL.NOINC `($_Z29kernel_derivative_closed_formiiiPKfS0_S0_iiiPf$__internal_accurate_pow) ;  /* 0x0000001c00ec7944 */ /* 0x020fea0003c00000 */
[----:B------:R-:W-:Y:S05]  /*1ac0*/  BSYNC.RECONVERGENT B0 ;  /* 0x0000000000007941 */ /* 0x000fea0003800200 */
.L_x_146:
[----:B------:R-:W0:Y:S01]  /*1ad0*/  MUFU.RCP R2, R3 ;  /* 0x0000000300027308 */ /* 0x000e220000001000 */
[----:B------:R-:W-:Y:S01]  /*1ae0*/  DADD R22, R4, 2 ;  /* 0x4000000004167429 */ /* 0x000fe20000000000 */
[C---:B------:R-:W-:Y:S01]  /*1af0*/  FFMA R0, R16.reuse, R27, R13 ;  /* 0x0000001b10007223 */ /* 0x040fe2000000000d */
[----:B------:R-:W-:Y:S01]  /*1b00*/  FSETP.NEU.AND P1, PT, R16, RZ, PT ;  /* 0x000000ff1000720b */ /* 0x000fe20003f2d000 */
[----:B------:R-:W-:Y:S04]  /*1b10*/  BSSY.RECONVERGENT B0, `(.L_x_147) ;  /* 0x0000011000007945 */ /* 0x000fe80003800200 */
[----:B------:R1:W2:Y:S03]  /*1b20*/  FCHK P0, R0, R3 ;  /* 0x0000000300007302 */ /* 0x0002a60000000000 */
[----:B------:R-:W-:-:S02]  /*1b30*/  LOP3.LUT R22, R23, 0x7ff00000, RZ, 0xc0, !PT ;  /* 0x7ff0000017167812 */ /* 0x000fc400078ec0ff */
[----:B------:R-:W-:Y:S02]  /*1b40*/  FSEL R23, R32, RZ, P1 ;  /* 0x000000ff20177208 */ /* 0x000fe40000800000 */
[----:B------:R-:W-:Y:S01]  /*1b50*/  ISETP.NE.AND P2, PT, R22, 0x7ff00000, PT ;  /* 0x7ff000001600780c */ /* 0x000fe20003f45270 */
[----:B0-----:R-:W-:Y:S01]  /*1b60*/  FFMA R29, -R3, R2, 1 ;  /* 0x3f800000031d7423 */ /* 0x001fe20000000102 */
[----:B------:R-:W-:-:S03]  /*1b70*/  FSEL R22, R12, RZ, P1 ;  /* 0x000000ff0c167208 */ /* 0x000fc60000800000 */
[----:B------:R-:W-:-:S04]  /*1b80*/  FFMA R29, R2, R29, R2 ;  /* 0x0000001d021d7223 */ /* 0x000fc80000000002 */
[----:B------:R-:W-:-:S04]  /*1b90*/  FFMA R2, R0, R29, RZ ;  /* 0x0000001d00027223 */ /* 0x000fc800000000ff */
[----:B------:R-:W-:Y:S01]  /*1ba0*/  FFMA R12, -R3, R2, R0 ;  /* 0x00000002030c7223 */ /* 0x000fe20000000100 */
[----:B-12---:R-:W-:Y:S06]  /*1bb0*/  @P2 BRA `(.L_x_148) ;  /* 0x0000000000182947 */ /* 0x006fec0003800000 */
[----:B------:R-:W-:-:S13]  /*1bc0*/  FSETP.NAN.AND P1, PT, R16, R16, PT ;  /* 0x000000101000720b */ /* 0x000fda0003f28000 */
[----:B------:R-:W-:Y:S01]  /*1bd0*/  @P1 DADD R22, R4, 2 ;  /* 0x4000000004161429 */ /* 0x000fe20000000000 */
[----:B------:R-:W-:Y:S10]  /*1be0*/  @P1 BRA `(.L_x_148) ;  /* 0x00000000000c1947 */ /* 0x000ff40003800000 */
[----:B------:R-:W-:-:S14]  /*1bf0*/  DSETP.NEU.AND P1, PT, |R4|, +INF , PT ;  /* 0x7ff000000400742a */ /* 0x000fdc0003f2d200 */
[----:B------:R-:W-:Y:S01]  /*1c00*/  @!P1 MOV R22, 0x0 ;  /* 0x0000000000169802 */ /* 0x000fe20000000f00 */
[----:B------:R-:W-:-:S07]  /*1c10*/  @!P1 IMAD.MOV.U32 R23, RZ, RZ, 0x7ff00000 ;  /* 0x7ff00000ff179424 */ /* 0x000fce00078e00ff */
.L_x_148:
[----:B------:R-:W-:Y:S05]  /*1c20*/  BSYNC.RECONVERGENT B0 ;  /* 0x0000000000007941 */ /* 0x000fea0003800200 */
.L_x_147:
[----:B------:R-:W-:Y:S01]  /*1c30*/  BSSY.RECONVERGENT B4, `(.L_x_149) ;  /* 0x0000006000047945 */ /* 0x000fe20003800200 */
[----:B------:R-:W-:-:S03]  /*1c40*/  FFMA R2, R29, R12, R2 ;  /* 0x0000000c1d027223 */ /* 0x000fc60000000002 */
[----:B------:R-:W-:Y:S05]  /*1c50*/  @!P0 BRA `(.L_x_150) ;  /* 0x00000000000c8947 */ /* 0x000fea0003800000 */
[----:B------:R-:W-:Y:S02]  /*1c60*/  MOV R2, R3 ;  /* 0x0000000300027202 */ /* 0x000fe40000000f00 */
[----:B------:R-:W-:-:S07]  /*1c70*/  MOV R12, 0x1c90 ;  /* 0x00001c90000c7802 */ /* 0x000fce0000000f00 */
[----:B------:R-:W-:Y:S05]  /*1c80*/  CALL.REL.NOINC `($__internal_4_$__cuda_sm3x_div_rn_noftz_f32_slowpath) ;  /* 0x0000001400d87944 */ /* 0x000fea0003c00000 */
.L_x_150:
[----:B------:R-:W-:Y:S05]  /*1c90*/  BSYNC.RECONVERGENT B4 ;  /* 0x0000000000047941 */ /* 0x000fea0003800200 */
.L_x_149:
[----:B------:R-:W-:Y:S01]  /*1ca0*/  FSETP.GEU.AND P0, PT, R2, 1.175494350822287508e-38, PT ;  /* 0x008000000200780b */ /* 0x000fe20003f0e000 */
[----:B------:R-:W-:Y:S01]  /*1cb0*/  IMAD.MOV.U32 R5, RZ, RZ, 0x3e055027 ;  /* 0x3e055027ff057424 */ /* 0x000fe200078e00ff */
        /* <DEDUP_REMOVED lines=9> */
[----:B------:R-:W-:Y:S01]  /*1d50*/  LOP3.LUT R29, R4, 0xff800000, RZ, 0xc0, !PT ;  /* 0xff800000041d7812 */ /* 0x000fe200078ec0ff */
[----:B------:R-:W-:-:S03]  /*1d60*/  HFMA2 R4, -RZ, RZ, 0, 5.9604644775390625e-08 ;  /* 0x00000001ff047431 */ /* 0x000fc600000001ff */
[-C--:B------:R-:W-:Y:S02]  /*1d70*/  IADD3 R12, PT, PT, R2, -R29.reuse, RZ ;  /* 0x8000001d020c7210 */ /* 0x080fe40007ffe0ff */
[----:B------:R-:W-:-:S03]  /*1d80*/  I2FP.F32.S32 R29, R29 ;  /* 0x0000001d001d7245 */ /* 0x000fc60000201400 */
[----:B------:R-:W-:Y:S02]  /*1d90*/  FADD R12, R12, -1 ;  /* 0xbf8000000c0c7421 */ /* 0x000fe40000000000 */
[----:B------:R-:W-:Y:S02]  /*1da0*/  FFMA R28, R29, 1.1920928955078125e-07, R28 ;  /* 0x340000001d1c7823 */ /* 0x000fe4000000001c */
[----:B------:R-:W-:-:S04]  /*1db0*/  FFMA R5, R12, -R5, 0.14084610342979431152 ;  /* 0x3e1039f60c057423 */ /* 0x000fc80000000805 */
[----:B------:R-:W-:-:S04]  /*1dc0*/  FFMA R5, R12, R5, -0.12148627638816833496 ;  /* 0xbdf8cdcc0c057423 */ /* 0x000fc80000000005 */
[C---:B------:R-:W-:Y:S02]  /*1dd0*/  FFMA R23, R12.reuse, R5, 0.13980610668659210205 ;  /* 0x3e0f29550c177423 */ /* 0x040fe40000000005 */
[----:B------:R-:W0:Y:S02]  /*1de0*/  MUFU.RCP64H R5, R33 ;  /* 0x0000002100057308 */ /* 0x000e240000001800 */
[----:B------:R-:W-:-:S04]  /*1df0*/  FFMA R23, R12, R23, -0.16684235632419586182 ;  /* 0xbe2ad8b90c177423 */ /* 0x000fc80000000017 */
[----:B------:R-:W-:-:S04]  /*1e00*/  FFMA R23, R12, R23, 0.20012299716472625732 ;  /* 0x3e4ced0b0c177423 */ /* 0x000fc80000000017 */
[----:B------:R-:W-:-:S04]  /*1e10*/  FFMA R23, R12, R23, -0.24999669194221496582 ;  /* 0xbe7fff220c177423 */ /* 0x000fc80000000017 */
[----:B------:R-:W-:-:S04]  /*1e20*/  FFMA R23, R12, R23, 0.33333182334899902344 ;  /* 0x3eaaaa780c177423 */ /* 0x000fc80000000017 */
[----:B------:R-:W-:Y:S01]  /*1e30*/  FFMA R31, R12, R23, -0.5 ;  /* 0xbf0000000c1f7423 */ /* 0x000fe20000000017 */
[----:B0-----:R-:W-:-:S03]  /*1e40*/  DFMA R22, -R32, R4, 1 ;  /* 0x3ff000002016742b */ /* 0x001fc60000000104 */
[----:B------:R-:W-:-:S04]  /*1e50*/  FMUL R31, R12, R31 ;  /* 0x0000001f0c1f7220 */ /* 0x000fc80000400000 */
[----:B------:R-:W-:Y:S01]  /*1e60*/  FFMA R31, R12, R31, R12 ;  /* 0x0000001f0c1f7223 */ /* 0x000fe2000000000c */
[----:B------:R-:W-:Y:S01]  /*1e70*/  DFMA R22, R22, R22, R22 ;  /* 0x000000161616722b */ /* 0x000fe20000000016 */
[----:B------:R-:W-:Y:S02]  /*1e80*/  FFMA R12, R2, R35, +INF ;  /* 0x7f800000020c7423 */ /* 0x000fe40000000023 */
[----:B------:R-:W-:Y:S01]  /*1e90*/  @!P0 FFMA R12, R28, 0.69314718246459960938, R31 ;  /* 0x3f3172181c0c8823 */ /* 0x000fe2000000001f */
[----:B------:R-:W-:-:S04]  /*1ea0*/  FSETP.NEU.AND P0, PT, R2, RZ, PT ;  /* 0x000000ff0200720b */ /* 0x000fc80003f0d000 */
[----:B------:R-:W-:Y:S01]  /*1eb0*/  DFMA R22, R4, R22, R4 ;  /* 0x000000160416722b */ /* 0x000fe20000000004 */
[----:B------:R-:W-:-:S05]  /*1ec0*/  FSEL R5, R12, -INF , P0 ;  /* 0xff8000000c057808 */ /* 0x000fca0000000000 */
[----:B------:R-:W-:Y:S02]  /*1ed0*/  FMUL R5, R26, R5 ;  /* 0x000000051a057220 */ /* 0x000fe40000400000 */
[----:B------:R-:W-:-:S04]  /*1ee0*/  DFMA R30, -R32, R22, 1 ;  /* 0x3ff00000201e742b */ /* 0x000fc80000000116 */
[----:B------:R-:W0:Y:S04]  /*1ef0*/  F2F.F64.F32 R4, R5 ;  /* 0x0000000500047310 */ /* 0x000e280000201800 */
        /* <DEDUP_REMOVED lines=13> */
[----:B------:R-:W-:Y:S05]  /*1fd0*/  CALL.REL.NOINC `($__internal_3_$__cuda_sm20_div_rn_f64_full) ;  /* 0x0000000c00907944 */ /* 0x000fea0003c00000 */
.L_x_152:
[----:B------:R-:W-:Y:S05]  /*1fe0*/  BSYNC.RECONVERGENT B0 ;  /* 0x0000000000007941 */ /* 0x000fea0003800200 */
.L_x_151:
[----:B------:R-:W-:Y:S01]  /*1ff0*/  FMUL R3, R16, R3 ;  /* 0x0000000310037220 */ /* 0x000fe20000400000 */
[----:B------:R-:W-:Y:S01]  /*2000*/  FMUL R13, R13, R26 ;  /* 0x0000001a0d0d7220 */ /* 0x000fe20000400000 */
[----:B------:R-:W-:Y:S01]  /*2010*/  FADD R27, R24, -R27 ;  /* 0x8000001b181b7221 */ /* 0x000fe20000000000 */
[----:B------:R-:W-:Y:S01]  /*2020*/  BSSY.RECONVERGENT B4, `(.L_x_153) ;  /* 0x0000010000047945 */ /* 0x000fe20003800200 */
[----:B------:R-:W-:Y:S01]  /*2030*/  FMUL R29, R0, R3 ;  /* 0x00000003001d7220 */ /* 0x000fe20000400000 */
[----:B------:R-:W-:Y:S01]  /*2040*/  FFMA R0, R16, R11, -R13 ;  /* 0x0000000b10007223 */ /* 0x000fe2000000080d */
[----:B------:R0:W1:Y:S03]  /*2050*/  F2F.F32.F64 R3, R22 ;  /* 0x0000001600037310 */ /* 0x0000660000301000 */
[----:B------:R-:W-:-:S05]  /*2060*/  FMUL R0, R27, R0 ;  /* 0x000000001b007220 */ /* 0x000fca0000400000 */
        /* <DEDUP_REMOVED lines=8> */
[----:B------:R-:W-:Y:S02]  /*20f0*/  MOV R2, R29 ;  /* 0x0000001d00027202 */ /* 0x000fe40000000f00 */
[----:B------:R-:W-:-:S07]  /*2100*/  MOV R12, 0x2120 ;  /* 0x00002120000c7802 */ /* 0x000fce0000000f00 */
[----:B------:R-:W-:Y:S05]  /*2110*/  CALL.REL.NOINC `($__internal_4_$__cuda_sm3x_div_rn_noftz_f32_slowpath) ;  /* 0x0000001000b47944 */ /* 0x000fea0003c00000 */
.L_x_154:
[----:B------:R-:W-:Y:S05]  /*2120*/  BSYNC.RECONVERGENT B4 ;  /* 0x0000000000047941 */ /* 0x000fea0003800200 */
.L_x_153:
[----:B------:R-:W-:-:S07]  /*2130*/  FADD R3, -R3, R2 ;  /* 0x0000000203037221 */ /* 0x000fce0000000100 */
.L_x_145:
[----:B------:R-:W-:Y:S05]  /*2140*/  BSYNC.RECONVERGENT B3 ;  /* 0x0000000000037941 */ /* 0x000fea0003800200 */
.L_x_138:
[----:B------:R-:W-:Y:S01]  /*2150*/  ISETP.NE.AND P0, PT, R18, -0x1, PT ;  /* 0xffffffff1200780c */ /* 0x000fe20003f05270 */
[----:B------:R-:W-:Y:S01]  /*2160*/  BSSY.RECONVERGENT B3, `(.L_x_155) ;  /* 0x000002b000037945 */ /* 0x000fe20003800200 */
[----:B-1----:R-:W-:-:S11]  /*2170*/  FADD R20, -R3, R20 ;  /* 0x0000001403147221 */ /* 0x002fd60000000100 */
[----:B------:R-:W-:Y:S05]  /*2180*/  @!P0 BRA `(.L_x_156) ;  /* 0x0000000000588947 */ /* 0x000fea0003800000 */
[----:B------:R-:W-:-:S13]  /*2190*/  ISETP.NE.AND P0, PT, R18, 0x1, PT ;  /* 0x000000011200780c */ /* 0x000fda0003f05270 */
[----:B------:R-:W-:Y:S05]  /*21a0*/  @P0 BRA `(.L_x_157) ;  /* 0x0000000000980947 */ /* 0x000fea0003800000 */
[----:B0-----:R-:W0:Y:S01]  /*21b0*/  MUFU.RCP R2, R7 ;  /* 0x0000000700027308 */ /* 0x001e220000001000 */
[----:B------:R-:W-:Y:S01]  /*21c0*/  VIADD R0, R19, 0x1 ;  /* 0x0000000113007836 */ /* 0x000fe20000000000 */
[----:B------:R-:W-:Y:S04]  /*21d0*/  BSSY.RECONVERGENT B4, `(.L_x_158) ;  /* 0x000000e000047945 */ /* 0x000fe80003800200 */
[----:B------:R-:W-:-:S05]  /*21e0*/  I2FP.F32.S32 R3, R0 ;  /* 0x0000000000037245 */ /* 0x000fca0000201400 */
        /* <DEDUP_REMOVED lines=12> */
.L_x_159:
[----:B------:R-:W-:Y:S05]  /*22b0*/  BSYNC.RECONVERGENT B4 ;  /* 0x0000000000047941 */ /* 0x000fea0003800200 */
.L_x_158:
[----:B------:R-:W-:-:S04]  /*22c0*/  FADD R2, R9, R2 ;  /* 0x0000000209027221 */ /* 0x000fc80000000000 */
[----:B------:R-:W-:Y:S01]  /*22d0*/  FADD R24, R2, 1.1920928955078125e-07 ;  /* 0x3400000002187421 */ /* 0x000fe20000000000 */
[----:B------:R-:W-:Y:S06]  /*22e0*/  BRA `(.L_x_157) ;  /* 0x0000000000487947 */ /* 0x000fec0003800000 */
.L_x_156:
[----:B------:R-:W1:Y:S01]  /*22f0*/  MUFU.RCP R0, R7 ;  /* 0x0000000700007308 */ /* 0x000e620000001000 */
[----:B------:R-:W-:Y:S01]  /*2300*/  I2FP.F32.S32 R3, R19 ;  /* 0x0000001300037245 */ /* 0x000fe20000201400 */
[----:B------:R-:W-:Y:S04]  /*2310*/  BSSY.RECONVERGENT B4, `(.L_x_160) ;  /* 0x000000d000047945 */ /* 0x000fe80003800200 */
[----:B------:R-:W-:-:S04]  /*2320*/  FMUL R4, R8, R3 ;  /* 0x0000000308047220 */ /* 0x000fc80000400000 */
[----:B------:R-:W2:Y:S01]  /*2330*/  FCHK P0, R4, R7 ;  /* 0x0000000704007302 */ /* 0x000ea20000000000 */
[----:B-1----:R-:W-:-:S04]  /*2340*/  FFMA R5, -R7, R0, 1 ;  /* 0x3f80000007057423 */ /* 0x002fc80000000100 */
[----:B------:R-:W-:-:S04]  /*2350*/  FFMA R0, R0, R5, R0 ;  /* 0x0000000500007223 */ /* 0x000fc80000000000 */
[----:B0-----:R-:W-:-:S04]  /*2360*/  FFMA R2, R0, R4, RZ ;  /* 0x0000000400027223 */ /* 0x001fc800000000ff */
[----:B------:R-:W-:-:S04]  /*2370*/  FFMA R3, -R7, R2, R4 ;  /* 0x0000000207037223 */ /* 0x000fc80000000104 */
[----:B------:R-:W-:Y:S01]  /*2380*/  FFMA R2, R0, R3, R2 ;  /* 0x0000000300027223 */ /* 0x000fe20000000002 */
[----:B--2---:R-:W-:Y:S06]  /*2390*/  @!P0 BRA `(.L_x_161) ;  /* 0x0000000000108947 */ /* 0x004fec0003800000 */
[----:B------:R-:W-:Y:S01]  /*23a0*/  MOV R0, R4 ;  /* 0x0000000400007202 */ /* 0x000fe20000000f00 */
[----:B------:R-:W-:Y:S01]  /*23b0*/  IMAD.MOV.U32 R2, RZ, RZ, R7 ;  /* 0x000000ffff027224 */ /* 0x000fe200078e0007 */
[----:B------:R-:W-:-:S07]  /*23c0*/  MOV R12, 0x23e0 ;  /* 0x000023e0000c7802 */ /* 0x000fce0000000f00 */
[----:B------:R-:W-:Y:S05]  /*23d0*/  CALL.REL.NOINC `($__internal_4_$__cuda_sm3x_div_rn_noftz_f32_slowpath) ;  /* 0x0000001000047944 */ /* 0x000fea0003c00000 */
.L_x_161:
[----:B------:R-:W-:Y:S05]  /*23e0*/  BSYNC.RECONVERGENT B4 ;  /* 0x0000000000047941 */ /* 0x000fea0003800200 */
.L_x_160:
[----:B------:R-:W-:-:S04]  /*23f0*/  FADD R2, R9, R2 ;  /* 0x0000000209027221 */ /* 0x000fc80000000000 */
[----:B------:R-:W-:-:S07]  /*2400*/  FADD R24, R2, -1.1920928955078125e-07 ;  /* 0xb400000002187421 */ /* 0x000fce0000000000 */
.L_x_157:
[----:B------:R-:W-:Y:S05]  /*2410*/  BSYNC.RECONVERGENT B3 ;  /* 0x0000000000037941 */ /* 0x000fea0003800200 */
.L_x_155:
[----:B------:R-:W-:-:S05]  /*2420*/  IADD3 R19, PT, PT, R18, R19, RZ ;  /* 0x0000001312137210 */ /* 0x000fca0007ffe0ff */
[----:B------:R-:W-:-:S05]  /*2430*/  IMAD R0, R18, R19, RZ ;  /* 0x0000001312007224 */ /* 0x000fca00078e02ff */
[----:B------:R-:W-:-:S13]  /*2440*/  ISETP.GE.AND P0, PT, R0, R17, PT ;  /* 0x000000110000720c */ /* 0x000fda0003f06270 */
[----:B------:R-:W-:Y:S05]  /*2450*/  @!P0 BRA `(.L_x_162) ;  /* 0xffffffec00c08947 */ /* 0x000fea000383ffff */
.L_x_133:
[----:B------:R-:W-:Y:S05]  /*2460*/  BSYNC.RECONVERGENT B2 ;  /* 0x0000000000027941 */ /* 0x000fea0003800200 */
.L_x_132:
[----:B------:R-:W1:Y:S01]  /*2470*/  MUFU.RCP R3, R8 ;  /* 0x0000000800037308 */ /* 0x000e620000001000 */
[----:B------:R-:W-:Y:S01]  /*2480*/  FADD R5, -R9, R24 ;  /* 0x0000001809057221 */ /* 0x000fe20000000100 */
[----:B------:R-:W-:Y:S06]  /*2490*/  BSSY.RECONVERGENT B2, `(.L_x_163) ;  /* 0x000000c000027945 */ /* 0x000fec0003800200 */
[----:B------:R-:W2:Y:S01]  /*24a0*/  FCHK P0, R5, R8 ;  /* 0x0000000805007302 */ /* 0x000ea20000000000 */
[----:B-1----:R-:W-:-:S04]  /*24b0*/  FFMA R0, -R8, R3, 1 ;  /* 0x3f80000008007423 */ /* 0x002fc80000000103 */
[----:B------:R-:W-:-:S04]  /*24c0*/  FFMA R0, R3, R0, R3 ;  /* 0x0000000003007223 */ /* 0x000fc80000000003 */
[----:B------:R-:W-:-:S04]  /*24d0*/  FFMA R3, R0, R5, RZ ;  /* 0x0000000500037223 */ /* 0x000fc800000000ff */
[----:B0-----:R-:W-:-:S04]  /*24e0*/  FFMA R2, -R8, R3, R5 ;  /* 0x0000000308027223 */ /* 0x001fc80000000105 */
[----:B------:R-:W-:Y:S01]  /*24f0*/  FFMA R2, R0, R2, R3 ;  /* 0x0000000200027223 */ /* 0x000fe20000000003 */
[----:B--2---:R-:W-:Y:S06]  /*2500*/  @!P0 BRA `(.L_x_164) ;  /* 0x0000000000108947 */ /* 0x004fec0003800000 */
[----:B------:R-:W-:Y:S01]  /*2510*/  MOV R0, R5 ;  /* 0x0000000500007202 */ /* 0x000fe20000000f00 */
[----:B------:R-:W-:Y:S01]  /*2520*/  IMAD.MOV.U32 R2, RZ, RZ, R8 ;  /* 0x000000ffff027224 */ /* 0x000fe200078e0008 */
[----:B------:R-:W-:-:S07]  /*2530*/  MOV R12, 0x2550 ;  /* 0x00002550000c7802 */ /* 0x000fce0000000f00 */
[----:B------:R-:W-:Y:S05]  /*2540*/  CALL.REL.NOINC `($__internal_4_$__cuda_sm3x_div_rn_noftz_f32_slowpath) ;  /* 0x0000000c00a87944 */ /* 0x000fea0003c00000 */
.L_x_164:
[----:B------:R-:W-:Y:S05]  /*2550*/  BSYNC.RECONVERGENT B2 ;  /* 0x0000000000027941 */ /* 0x000fea0003800200 */
.L_x_163:
[----:B------:R-:W-:Y:S01]  /*2560*/  FMUL R0, R7, R2 ;  /* 0x0000000207007220 */ /* 0x000fe20000400000 */
[----:B------:R-:W0:Y:S01]  /*2570*/  LDCU UR8, c[0x0][0x384] ;  /* 0x00007080ff0877ac */ /* 0x000e220008000800 */
[----:B------:R-:W1:Y:S04]  /*2580*/  LDC.64 R2, c[0x0][0x398] ;  /* 0x0000e600ff027b82 */ /* 0x000e680000000a00 */
[----:B------:R-:W2:Y:S04]  /*2590*/  F2I.FLOOR.NTZ R0, R0 ;  /* 0x0000000000007305 */ /* 0x000ea80000207100 */
[----:B------:R-:W3:Y:S01]  /*25a0*/  LDC.64 R12, c[0x0][0x3a0] ;  /* 0x0000e800ff0c7b82 */ /* 0x000ee20000000a00 */
[----:B--2---:R-:W-:-:S04]  /*25b0*/  VIMNMX.RELU R4, PT, PT, R0, UR5, PT ;  /* 0x0000000500047c48 */ /* 0x004fc8000bfe1100 */
[----:B------:R-:W-:-:S03]  /*25c0*/  SHF.L.U32 R5, R4, 0x1, RZ ;  /* 0x0000000104057819 */ /* 0x000fc600000006ff */
[----:B------:R-:W2:Y:S02]  /*25d0*/  LDC R4, c[0x0][0x388] ;  /* 0x0000e200ff047b82 */ /* 0x000ea40000000800 */
[----:B0-----:R-:W-:-:S04]  /*25e0*/  IMAD R11, R5, UR8, R10 ;  /* 0x00000008050b7c24 */ /* 0x001fc8000f8e020a */
[----:B-1----:R-:W-:-:S06]  /*25f0*/  IMAD.WIDE.U32 R18, R11, 0x4, R2 ;  /* 0x000000040b127825 */ /* 0x002fcc00078e0002 */
[----:B------:R-:W4:Y:S01]  /*2600*/  LDG.E R18, desc[UR6][R18.64] ;  /* 0x0000000612127981 */ /* 0x000f22000c1e1900 */
[----:B--2---:R-:W-:-:S05]  /*2610*/  IMAD R5, R5, R4, UR4 ;  /* 0x0000000405057e24 */ /* 0x004fca000f8e0204 */
[C---:B------:R-:W-:Y:S01]  /*2620*/  IADD3 R17, PT, PT, R5.reuse, R4, RZ ;  /* 0x0000000405117210 */ /* 0x040fe20007ffe0ff */
[----:B---3--:R-:W-:-:S04]  /*2630*/  IMAD.WIDE.U32 R4, R5, 0x4, R12 ;  /* 0x0000000405047825 */ /* 0x008fc800078e000c */
[----:B------:R-:W-:Y:S01]  /*2640*/  IMAD.WIDE.U32 R12, R17, 0x4, R12 ;  /* 0x00000004110c7825 */ /* 0x000fe200078e000c */
[----:B------:R-:W2:Y:S03]  /*2650*/  LDG.E R16, desc[UR6][R4.64] ;  /* 0x0000000604107981 */ /* 0x000ea6000c1e1900 */
[----:B------:R-:W-:Y:S02]  /*2660*/  VIADD R11, R11, UR8 ;  /* 0x000000080b0b7c36 */ /* 0x000fe40008000000 */
[----:B------:R-:W2:Y:S02]  /*2670*/  LDG.E R13, desc[UR6][R12.64] ;  /* 0x000000060c0d7981 */ /* 0x000ea4000c1e1900 */
[----:B------:R-:W-:Y:S01]  /*2680*/  IMAD.WIDE.U32 R2, R11, 0x4, R2 ;  /* 0x000000040b027825 */ /* 0x000fe200078e0002 */
[----:B----4-:R-:W-:-:S13]  /*2690*/  FSETP.GEU.AND P0, PT, |R18|, 9.9999999747524270788e-07, PT ;  /* 0x358637bd1200780b */ /* 0x010fda0003f0e200 */
[----:B------:R0:W5:Y:S01]  /*26a0*/  @!P0 LDG.E R17, desc[UR6][R2.64] ;  /* 0x0000000602118981 */ /* 0x000162000c1e1900 */
[----:B------:R-:W-:Y:S01]  /*26b0*/  BSSY.RECONVERGENT B2, `(.L_x_165) ;  /* 0x000005b000027945 */ /* 0x000fe20003800200 */
[----:B--2---:R-:W-:-:S04]  /*26c0*/  @!P0 FFMA R11, R16, R24, R13 ;  /* 0x00000018100b8223 */ /* 0x004fc8000000000d */
[----:B------:R-:W-:Y:S01]  /*26d0*/  @!P0 FMUL R26, R11, R6 ;  /* 0x000000060b1a8220 */ /* 0x000fe20000400000 */
[----:B0-----:R-:W-:Y:S06]  /*26e0*/  @!P0 BRA `(.L_x_166) ;  /* 0x00000004005c8947 */ /* 0x001fec0003800000 */
[----:B------:R0:W2:Y:S01]  /*26f0*/  LDG.E R0, desc[UR6][R2.64] ;  /* 0x0000000602007981 */ /* 0x0000a2000c1e1900 */
[----:B------:R-:W-:Y:S02]  /*2700*/  HFMA2 R5, -RZ, RZ, 0.96630859375, -0.0022525787353515625 ;  /* 0x3bbb989dff057431 */ /* 0x000fe400000001ff */
[----:B------:R-:W-:Y:S01]  /*2710*/  FMUL R4, R18, R6 ;  /* 0x0000000612047220 */ /* 0x000fe20000400000 */
[----:B------:R-:W-:Y:S01]  /*2720*/  MOV R12, 0x437c0000 ;  /* 0x437c0000000c7802 */ /* 0x000fe20000000f00 */
[----:B-----5:R-:W0:Y:S01]  /*2730*/  MUFU.RCP R17, R18 ;  /* 0x0000001200117308 */ /* 0x020e220000001000 */
[----:B------:R-:W-:Y:S01]  /*2740*/  BSSY.RECONVERGENT B3, `(.L_x_167) ;  /* 0x0000017000037945 */ /* 0x000fe20003800200 */
[----:B------:R-:W-:-:S04]  /*2750*/  FFMA.SAT R5, R4, R5, 0.5 ;  /* 0x3f00000004057423 */ /* 0x000fc80000002005 */
[----:B------:R-:W-:-:S04]  /*2760*/  FFMA.RM R5, R5, R12, 12582913 ;  /* 0x4b40000105057423 */ /* 0x000fc8000000400c */
[----:B------:R-:W-:Y:S01]  /*2770*/  FADD R11, R5, -12583039 ;  /* 0xcb40007f050b7421 */ /* 0x000fe20000000000 */
[----:B0-----:R-:W-:-:S03]  /*2780*/  FFMA R2, -R18, R17, 1 ;  /* 0x3f80000012027423 */ /* 0x001fc60000000111 */
[----:B------:R-:W-:Y:S01]  /*2790*/  FFMA R11, R4, 1.4426950216293334961, -R11 ;  /* 0x3fb8aa3b040b7823 */ /* 0x000fe2000000080b */
[----:B------:R-:W-:Y:S01]  /*27a0*/  FFMA R17, R17, R2, R17 ;  /* 0x0000000211117223 */ /* 0x000fe20000000011 */
[----:B------:R-:W-:Y:S02]  /*27b0*/  FMUL R2, R16, R6 ;  /* 0x0000000610027220 */ /* 0x000fe40000400000 */
[----:B------:R-:W-:Y:S01]  /*27c0*/  FFMA R4, R4, 1.925963033500011079e-08, R11 ;  /* 0x32a5706004047823 */ /* 0x000fe2000000000b */
[----:B------:R-:W-:-:S05]  /*27d0*/  IMAD.SHL.U32 R11, R5, 0x800000, RZ ;  /* 0x00800000050b7824 */ /* 0x000fca00078e00ff */
[----:B------:R-:W0:Y:S02]  /*27e0*/  MUFU.EX2 R4, R4 ;  /* 0x0000000400047308 */ /* 0x000e240000000800 */
[----:B0-----:R-:W-:-:S06]  /*27f0*/  FMUL R11, R11, R4 ;  /* 0x000000040b0b7220 */ /* 0x001fcc0000400000 */
[----:B--2---:R-:W0:Y:S01]  /*2800*/  FCHK P0, R0, R18 ;  /* 0x0000001200007302 */ /* 0x004e220000000000 */
[----:B------:R-:W-:-:S04]  /*2810*/  FFMA R12, R0, R17, RZ ;  /* 0x00000011000c7223 */ /* 0x000fc800000000ff */
[----:B------:R-:W-:-:S04]  /*2820*/  FFMA R3, -R18, R12, R0 ;  /* 0x0000000c12037223 */ /* 0x000fc80000000100 */
[----:B------:R-:W-:Y:S01]  /*2830*/  FFMA R19, R17, R3, R12 ;  /* 0x0000000311137223 */ /* 0x000fe2000000000c */
[----:B------:R-:W-:Y:S01]  /*2840*/  MOV R17, R0 ;  /* 0x0000000000117202 */ /* 0x000fe20000000f00 */
[----:B------:R-:W-:Y:S01]  /*2850*/  FMUL R3, R2, R11 ;  /* 0x0000000b02037220 */ /* 0x000fe20000400000 */
[----:B0-----:R-:W-:Y:S06]  /*2860*/  @!P0 BRA `(.L_x_168) ;  /* 0x0000000000108947 */ /* 0x001fec0003800000 */
[----:B------:R-:W-:Y:S02]  /*2870*/  MOV R2, R18 ;  /* 0x0000001200027202 */ /* 0x000fe40000000f00 */
[----:B------:R-:W-:-:S07]  /*2880*/  MOV R12, 0x28a0 ;  /* 0x000028a0000c7802 */ /* 0x000fce0000000f00 */
[----:B------:R-:W-:Y:S05]  /*2890*/  CALL.REL.NOINC `($__internal_4_$__cuda_sm3x_div_rn_noftz_f32_slowpath) ;  /* 0x0000000800d47944 */ /* 0x000fea0003c00000 */
[----:B------:R-:W-:-:S07]  /*28a0*/  IMAD.MOV.U32 R19, RZ, RZ, R2 ;  /* 0x000000ffff137224 */ /* 0x000fce00078e0002 */
.L_x_168:
[----:B------:R-:W-:Y:S05]  /*28b0*/  BSYNC.RECONVERGENT B3 ;  /* 0x0000000000037941 */ /* 0x000fea0003800200 */
.L_x_167:
[----:B------:R-:W-:Y:S01]  /*28c0*/  FADD R0, R19, R24 ;  /* 0x0000001813007221 */ /* 0x000fe20000000000 */
[----:B------:R-:W0:Y:S01]  /*28d0*/  F2F.F64.F32 R4, R18 ;  /* 0x0000001200047310 */ /* 0x000e220000201800 */
[----:B------:R-:W-:Y:S01]  /*28e0*/  FMUL R19, R16, R17 ;  /* 0x0000001110137220 */ /* 0x000fe20000400000 */
[----:B------:R-:W-:Y:S01]  /*28f0*/  FADD R2, R11, -1 ;  /* 0xbf8000000b027421 */ /* 0x000fe20000000000 */
[----:B------:R-:W-:Y:S01]  /*2900*/  FMUL R3, R3, R0 ;  /* 0x0000000003037220 */ /* 0x000fe20000400000 */
[----:B------:R-:W-:Y:S01]  /*2910*/  BSSY.RECONVERGENT B0, `(.L_x_169) ;  /* 0x0000007000007945 */ /* 0x000fe20003800200 */
[----:B------:R-:W-:Y:S01]  /*2920*/  FFMA R19, R18, R13, -R19 ;  /* 0x0000000d12137223 */ /* 0x000fe20000000813 */
[----:B------:R-:W-:Y:S02]  /*2930*/  MOV R0, 0x2980 ;  /* 0x0000298000007802 */ /* 0x000fe40000000f00 */
[----:B------:R1:W2:Y:S01]  /*2940*/  F2F.F64.F32 R26, R3 ;  /* 0x00000003001a7310 */ /* 0x0002a20000201800 */
[----:B------:R-:W-:Y:S01]  /*2950*/  FMUL R2, R2, R19 ;  /* 0x0000001302027220 */ /* 0x000fe20000400000 */
[----:B0-----:R-:W-:-:S11]  /*2960*/  DADD R44, -RZ, |R4| ;  /* 0x00000000ff2c7229 */ /* 0x001fd60000000504 */
[----:B-12---:R-:W-:Y:S05]  /*2970*/  CALL.REL.NOINC `($_Z29kernel_derivative_closed_formiiiPKfS0_S0_iiiPf$__internal_accurate_pow) ;  /* 0x00000010003c7944 */ /* 0x006fea0003c00000 */
[----:B------:R-:W-:Y:S05]  /*2980*/  BSYNC.RECONVERGENT B0 ;  /* 0x0000000000007941 */ /* 0x000fea0003800200 */
.L_x_169:
        /* <DEDUP_REMOVED lines=13> */
[----:B------:R-:W-:Y:S02]  /*2a60*/  @!P0 MOV R12, 0x0 ;  /* 0x00000000000c8802 */ /* 0x000fe40000000f00 */
[----:B------:R-:W-:-:S07]  /*2a70*/  @!P0 MOV R13, 0x7ff00000 ;  /* 0x7ff00000000d8802 */ /* 0x000fce0000000f00 */
.L_x_171:
[----:B------:R-:W-:Y:S05]  /*2a80*/  BSYNC.RECONVERGENT B0 ;  /* 0x0000000000007941 */ /* 0x000fea0003800200 */
.L_x_170:
        /* <DEDUP_REMOVED lines=20> */
[----:B------:R-:W-:Y:S02]  /*2bd0*/  MOV R23, R3 ;  /* 0x0000000300177202 */ /* 0x000fe40000000f00 */
[----:B------:R-:W-:Y:S02]  /*2be0*/  MOV R5, R13 ;  /* 0x0000000d00057202 */ /* 0x000fe40000000f00 */
[----:B------:R-:W-:-:S07]  /*2bf0*/  MOV R2, 0x2c10 ;  /* 0x00002c1000027802 */ /* 0x000fce0000000f00 */
[----:B------:R-:W-:Y:S05]  /*2c00*/  CALL.REL.NOINC `($__internal_3_$__cuda_sm20_div_rn_f64_full) ;  /* 0x0000000000847944 */ /* 0x000fea0003c00000 */
[----:B------:R-:W-:Y:S01]  /*2c10*/  MOV R4, R22 ;  /* 0x0000001600047202 */ /* 0x000fe20000000f00 */
[----:B------:R-:W-:-:S07]  /*2c20*/  IMAD.MOV.U32 R5, RZ, RZ, R23 ;  /* 0x000000ffff057224 */ /* 0x000fce00078e0017 */
.L_x_173:
[----:B------:R-:W-:Y:S05]  /*2c30*/  BSYNC.RECONVERGENT B0 ;  /* 0x0000000000007941 */ /* 0x000fea0003800200 */
.L_x_172:
[----:B------:R-:W-:-:S10]  /*2c40*/  DADD R26, R26, R4 ;  /* 0x000000001a1a7229 */ /* 0x000fd40000000004 */
[----:B------:R0:W1:Y:S02]  /*2c50*/  F2F.F32.F64 R26, R26 ;  /* 0x0000001a001a7310 */ /* 0x0000640000301000 */
.L_x_166:
[----:B------:R-:W-:Y:S05]  /*2c60*/  BSYNC.RECONVERGENT B2 ;  /* 0x0000000000027941 */ /* 0x000fea0003800200 */
.L_x_165:
[----:B------:R-:W-:Y:S01]  /*2c70*/  FSETP.GEU.AND P0, PT, |R18|, 9.9999999747524270788e-07, PT ;  /* 0x358637bd1200780b */ /* 0x000fe20003f0e200 */
[----:B------:R-:W-:-:S12]  /*2c80*/  BSSY.RECONVERGENT B0, `(.L_x_174) ;  /* 0x000000f000007945 */ /* 0x000fd80003800200 */
[----:B------:R-:W-:Y:S05]  /*2c90*/  @!P0 BRA `(.L_x_175) ;  /* 0x0000000000348947 */ /* 0x000fea0003800000 */
[----:B------:R-:W-:Y:S01]  /*2ca0*/  HFMA2 R2, -RZ, RZ, 3.7421875, 0 ;  /* 0x437c0000ff027431 */ /* 0x000fe200000001ff */
[----:B------:R-:W-:Y:S01]  /*2cb0*/  MOV R3, 0x3bbb989d ;  /* 0x3bbb989d00037802 */ /* 0x000fe20000000f00 */
[C---:B------:R-:W-:Y:S01]  /*2cc0*/  FMUL R0, R18.reuse, R6 ;  /* 0x0000000612007220 */ /* 0x040fe20000400000 */
[----:B-----5:R-:W-:-:S03]  /*2cd0*/  FFMA R17, R18, R24, R17 ;  /* 0x0000001812117223 */ /* 0x020fc60000000011 */
[----:B------:R-:W-:-:S04]  /*2ce0*/  FFMA.SAT R3, R0, R3, 0.5 ;  /* 0x3f00000000037423 */ /* 0x000fc80000002003 */
[----:B------:R-:W-:-:S04]  /*2cf0*/  FFMA.RM R2, R3, R2, 12582913 ;  /* 0x4b40000103027423 */ /* 0x000fc80000004002 */
[C---:B------:R-:W-:Y:S01]  /*2d00*/  FADD R3, R2.reuse, -12583039 ;  /* 0xcb40007f02037421 */ /* 0x040fe20000000000 */
[----:B------:R-:W-:-:S03]  /*2d10*/  IMAD.SHL.U32 R2, R2, 0x800000, RZ ;  /* 0x0080000002027824 */ /* 0x000fc600078e00ff */
[----:B------:R-:W-:-:S04]  /*2d20*/  FFMA R3, R0, 1.4426950216293334961, -R3 ;  /* 0x3fb8aa3b00037823 */ /* 0x000fc80000000803 */
[----:B------:R-:W-:-:S06]  /*2d30*/  FFMA R3, R0, 1.925963033500011079e-08, R3 ;  /* 0x32a5706000037823 */ /* 0x000fcc0000000003 */
[----:B------:R-:W2:Y:S02]  /*2d40*/  MUFU.EX2 R3, R3 ;  /* 0x0000000300037308 */ /* 0x000ea40000000800 */
[----:B--2---:R-:W-:-:S04]  /*2d50*/  FMUL R2, R2, R3 ;  /* 0x0000000302027220 */ /* 0x004fc80000400000 */
[----:B------:R-:W-:-:S07]  /*2d60*/  FMUL R17, R17, R2 ;  /* 0x0000000211117220 */ /* 0x000fce0000400000 */
.L_x_175:
[----:B------:R-:W-:Y:S05]  /*2d70*/  BSYNC.RECONVERGENT B0 ;  /* 0x0000000000007941 */ /* 0x000fea0003800200 */
.L_x_174:
[----:B------:R-:W2:Y:S01]  /*2d80*/  LDC R0, c[0x0][0x388] ;  /* 0x0000e200ff007b82 */ /* 0x000ea20000000800 */
[----:B-1---5:R-:W-:-:S07]  /*2d90*/  FFMA R17, R17, R20, R26 ;  /* 0x0000001411117223 */ /* 0x022fce000000001a */
[----:B------:R-:W1:Y:S01]  /*2da0*/  LDC.64 R2, c[0x0][0x3b8] ;  /* 0x0000ee00ff027b82 */ /* 0x000e620000000a00 */
[----:B--2---:R-:W-:Y:S01]  /*2db0*/  IMAD R5, R21, R0, UR4 ;  /* 0x0000000415057e24 */ /* 0x004fe2000f8e0200 */
[----:B------:R-:W-:-:S06]  /*2dc0*/  UIADD3 UR4, UPT, UPT, UR4, 0x1, URZ ;  /* 0x0000000104047890 */ /* 0x000fcc000fffe0ff */
[----:B------:R-:W-:Y:S01]  /*2dd0*/  ISETP.NE.AND P0, PT, R0, UR4, PT ;  /* 0x0000000400007c0c */ /* 0x000fe2000bf05270 */
[----:B-1----:R-:W-:-:S05]  /*2de0*/  IMAD.WIDE R2, R5, 0x4, R2 ;  /* 0x0000000405027825 */ /* 0x002fca00078e0202 */
[----:B------:R1:W-:Y:S07]  /*2df0*/  STG.E desc[UR6][R2.64], R17 ;  /* 0x0000001102007986 */ /* 0x0003ee000c101906 */
[----:B------:R-:W-:Y:S05]  /*2e00*/  @P0 BRA `(.L_x_176) ;  /* 0xffffffe000d00947 */ /* 0x000fea000383ffff */
[----:B------:R-:W-:Y:S05]  /*2e10*/  EXIT ;  /* 0x000000000000794d */ /* 0x000fea0003800000 */
        .weak           $__internal_3_$__cuda_sm20_div_rn_f64_full
        .type           $__internal_3_$__cuda_sm20_div_rn_f64_full,@function
        .size           $__internal_3_$__cuda_sm20_div_rn_f64_full,($__internal_4_$__cuda_sm3x_div_rn_noftz_f32_slowpath - $__internal_3_$__cuda_sm20_div_rn_f64_full)
$__internal_3_$__cuda_sm20_div_rn_f64_full:
[C---:B------:R-:W-:Y:S01]  /*2e20*/  FSETP.GEU.AND P0, PT, |R5|.reuse, 1.469367938527859385e-39, PT ;  /* 0x001000000500780b */ /* 0x040fe20003f0e200 */
[----:B------:R-:W-:Y:S01]  /*2e30*/  IMAD.MOV.U32 R38, RZ, RZ, 0x1ca00000 ;  /* 0x1ca00000ff267424 */ /* 0x000fe200078e00ff */
[----:B------:R-:W-:Y:S01]  /*2e40*/  LOP3.LUT R36, R5, 0x800fffff, RZ, 0xc0, !PT ;  /* 0x800fffff05247812 */ /* 0x000fe200078ec0ff */
[----:B------:R-:W-:Y:S01]  /*2e50*/  BSSY.RECONVERGENT B1, `(.L_x_177) ;  /* 0x0000054000017945 */ /* 0x000fe20003800200 */
[----:B------:R-:W-:Y:S02]  /*2e60*/  MOV R28, 0x1 ;  /* 0x00000001001c7802 */ /* 0x000fe40000000f00 */
[----:B------:R-:W-:Y:S02]  /*2e70*/  LOP3.LUT R37, R36, 0x3ff00000, RZ, 0xfc, !PT ;  /* 0x3ff0000024257812 */ /* 0x000fe400078efcff */
[----:B------:R-:W-:Y:S02]  /*2e80*/  MOV R36, R4 ;  /* 0x0000000400247202 */ /* 0x000fe40000000f00 */
[----:B------:R-:W-:-:S02]  /*2e90*/  FSETP.GEU.AND P2, PT, |R23|, 1.469367938527859385e-39, PT ;  /* 0x001000001700780b */ /* 0x000fc40003f4e200 */
[----:B------:R-:W-:Y:S01]  /*2ea0*/  LOP3.LUT R12, R23, 0x7ff00000, RZ, 0xc0, !PT ;  /* 0x7ff00000170c7812 */ /* 0x000fe200078ec0ff */
[----:B------:R-:W-:Y:S01]  /*2eb0*/  @!P0 DMUL R36, R4, 8.98846567431157953865e+307 ;  /* 0x7fe0000004248828 */ /* 0x000fe20000000000 */
[----:B------:R-:W-:Y:S02]  /*2ec0*/  LOP3.LUT R39, R5, 0x7ff00000, RZ, 0xc0, !PT ;  /* 0x7ff0000005277812 */ /* 0x000fe400078ec0ff */
[----:B------:R-:W-:Y:S01]  /*2ed0*/  MOV R34, R22 ;  /* 0x0000001600227202 */ /* 0x000fe20000000f00 */
[----:B------:R-:W-:Y:S01]  /*2ee0*/  IMAD.MOV.U32 R40, RZ, RZ, R12 ;  /* 0x000000ffff287224 */ /* 0x000fe200078e000c */
[----:B------:R-:W-:Y:S01]  /*2ef0*/  ISETP.GE.U32.AND P1, PT, R12, R39, PT ;  /* 0x000000270c00720c */ /* 0x000fe20003f26070 */
[----:B------:R-:W0:Y:S03]  /*2f00*/  MUFU.RCP64H R29, R37 ;  /* 0x00000025001d7308 */ /* 0x000e260000001800 */
[----:B------:R-:W-:-:S02]  /*2f10*/  SEL R35, R38, 0x63400000, !P1 ;  /* 0x6340000026237807 */ /* 0x000fc40004800000 */
[----:B------:R-:W-:Y:S02]  /*2f20*/  @!P2 LOP3.LUT R33, R5, 0x7ff00000, RZ, 0xc0, !PT ;  /* 0x7ff000000521a812 */ /* 0x000fe400078ec0ff */
[----:B------:R-:W-:Y:S02]  /*2f30*/  LOP3.LUT R35, R35, 0x800fffff, R23, 0xf8, !PT ;  /* 0x800fffff23237812 */ /* 0x000fe400078ef817 */
[----:B------:R-:W-:Y:S02]  /*2f40*/  @!P2 ISETP.GE.U32.AND P3, PT, R12, R33, PT ;  /* 0x000000210c00a20c */ /* 0x000fe40003f66070 */
[----:B------:R-:W-:Y:S01]  /*2f50*/  @!P0 LOP3.LUT R39, R37, 0x7ff00000, RZ, 0xc0, !PT ;  /* 0x7ff0000025278812 */ /* 0x000fe200078ec0ff */
[----:B0-----:R-:W-:-:S08]  /*2f60*/  DFMA R30, R28, -R36, 1 ;  /* 0x3ff000001c1e742b */ /* 0x001fd00000000824 */
[----:B------:R-:W-:-:S08]  /*2f70*/  DFMA R30, R30, R30, R30 ;  /* 0x0000001e1e1e722b */ /* 0x000fd0000000001e */
[----:B------:R-:W-:Y:S01]  /*2f80*/  DFMA R30, R28, R30, R28 ;  /* 0x0000001e1c1e722b */ /* 0x000fe2000000001c */
[----:B------:R-:W-:-:S04]  /*2f90*/  @!P2 SEL R29, R38, 0x63400000, !P3 ;  /* 0x63400000261da807 */ /* 0x000fc80005800000 */
[----:B------:R-:W-:-:S03]  /*2fa0*/  @!P2 LOP3.LUT R32, R29, 0x80000000, R23, 0xf8, !PT ;  /* 0x800000001d20a812 */ /* 0x000fc600078ef817 */
[----:B------:R-:W-:Y:S01]  /*2fb0*/  DFMA R28, R30, -R36, 1 ;  /* 0x3ff000001e1c742b */ /* 0x000fe20000000824 */
[----:B------:R-:W-:Y:S02]  /*2fc0*/  @!P2 LOP3.LUT R33, R32, 0x100000, RZ, 0xfc, !PT ;  /* 0x001000002021a812 */ /* 0x000fe400078efcff */
[----:B------:R-:W-:-:S05]  /*2fd0*/  @!P2 MOV R32, RZ ;  /* 0x000000ff0020a202 */ /* 0x000fca0000000f00 */
[----:B------:R-:W-:Y:S02]  /*2fe0*/  DFMA R30, R30, R28, R30 ;  /* 0x0000001c1e1e722b */ /* 0x000fe4000000001e */
[----:B------:R-:W-:-:S08]  /*2ff0*/  @!P2 DFMA R34, R34, 2, -R32 ;  /* 0x400000002222a82b */ /* 0x000fd00000000820 */
[----:B------:R-:W-:Y:S02]  /*3000*/  DMUL R28, R30, R34 ;  /* 0x000000221e1c7228 */ /* 0x000fe40000000000 */
[----:B------:R-:W-:-:S04]  /*3010*/  @!P2 LOP3.LUT R40, R35, 0x7ff00000, RZ, 0xc0, !PT ;  /* 0x7ff000002328a812 */ /* 0x000fc800078ec0ff */
[----:B------:R-:W-:Y:S02]  /*3020*/  IADD3 R41, PT, PT, R40, -0x1, RZ ;  /* 0xffffffff28297810 */ /* 0x000fe40007ffe0ff */
[----:B------:R-:W-:Y:S02]  /*3030*/  DFMA R32, R28, -R36, R34 ;  /* 0x800000241c20722b */ /* 0x000fe40000000022 */
[----:B------:R-:W-:Y:S02]  /*3040*/  ISETP.GT.U32.AND P0, PT, R41, 0x7feffffe, PT ;  /* 0x7feffffe2900780c */ /* 0x000fe40003f04070 */
[----:B------:R-:W-:-:S04]  /*3050*/  IADD3 R41, PT, PT, R39, -0x1, RZ ;  /* 0xffffffff27297810 */ /* 0x000fc80007ffe0ff */
[----:B------:R-:W-:Y:S01]  /*3060*/  ISETP.GT.U32.OR P0, PT, R41, 0x7feffffe, P0 ;  /* 0x7feffffe2900780c */ /* 0x000fe20000704470 */
[----:B------:R-:W-:-:S12]  /*3070*/  DFMA R32, R30, R32, R28 ;  /* 0x000000201e20722b */ /* 0x000fd8000000001c */
[----:B------:R-:W-:Y:S05]  /*3080*/  @P0 BRA `(.L_x_178) ;  /* 0x00000000006c0947 */ /* 0x000fea0003800000 */
[----:B------:R-:W-:-:S04]  /*3090*/  LOP3.LUT R23, R5, 0x7ff00000, RZ, 0xc0, !PT ;  /* 0x7ff0000005177812 */ /* 0x000fc800078ec0ff */
[CC--:B------:R-:W-:Y:S02]  /*30a0*/  VIADDMNMX R22, R12.reuse, -R23.reuse, 0xb9600000, !PT ;  /* 0xb96000000c167446 */ /* 0x0c0fe40007800917 */
[----:B------:R-:W-:Y:S02]  /*30b0*/  ISETP.GE.U32.AND P0, PT, R12, R23, PT ;  /* 0x000000170c00720c */ /* 0x000fe40003f06070 */
[----:B------:R-:W-:Y:S02]  /*30c0*/  VIMNMX R12, PT, PT, R22, 0x46a00000, PT ;  /* 0x46a00000160c7848 */ /* 0x000fe40003fe0100 */
[----:B------:R-:W-:Y:S02]  /*30d0*/  SEL R23, R38, 0x63400000, !P0 ;  /* 0x6340000026177807 */ /* 0x000fe40004000000 */
[----:B------:R-:W-:-:S03]  /*30e0*/  MOV R22, RZ ;  /* 0x000000ff00167202 */ /* 0x000fc60000000f00 */
[----:B------:R-:W-:-:S05]  /*30f0*/  IMAD.IADD R12, R12, 0x1, -R23 ;  /* 0x000000010c0c7824 */ /* 0x000fca00078e0a17 */
[----:B------:R-:W-:-:S06]  /*3100*/  IADD3 R23, PT, PT, R12, 0x7fe00000, RZ ;  /* 0x7fe000000c177810 */ /* 0x000fcc0007ffe0ff */
[----:B------:R-:W-:-:S10]  /*3110*/  DMUL R28, R32, R22 ;  /* 0x00000016201c7228 */ /* 0x000fd40000000000 */
[----:B------:R-:W-:-:S13]  /*3120*/  FSETP.GTU.AND P0, PT, |R29|, 1.469367938527859385e-39, PT ;  /* 0x001000001d00780b */ /* 0x000fda0003f0c200 */
[----:B------:R-:W-:Y:S05]  /*3130*/  @P0 BRA `(.L_x_179) ;  /* 0x0000000000940947 */ /* 0x000fea0003800000 */
[----:B------:R-:W-:Y:S01]  /*3140*/  DFMA R34, R32, -R36, R34 ;  /* 0x800000242022722b */ /* 0x000fe20000000022 */
[----:B------:R-:W-:-:S09]  /*3150*/  IMAD.MOV.U32 R22, RZ, RZ, RZ ;  /* 0x000000ffff167224 */ /* 0x000fd200078e00ff */
[C---:B------:R-:W-:Y:S02]  /*3160*/  FSETP.NEU.AND P0, PT, R35.reuse, RZ, PT ;  /* 0x000000ff2300720b */ /* 0x040fe40003f0d000 */
[----:B------:R-:W-:-:S04]  /*3170*/  LOP3.LUT R31, R35, 0x80000000, R5, 0x48, !PT ;  /* 0x80000000231f7812 */ /* 0x000fc800078e4805 */
[----:B------:R-:W-:-:S07]  /*3180*/  LOP3.LUT R23, R31, R23, RZ, 0xfc, !PT ;  /* 0x000000171f177212 */ /* 0x000fce00078efcff */
[----:B------:R-:W-:Y:S05]  /*3190*/  @!P0 BRA `(.L_x_179) ;  /* 0x00000000007c8947 */ /* 0x000fea0003800000 */
[----:B------:R-:W-:Y:S01]  /*31a0*/  IADD3 R5, PT, PT, -R12, RZ, RZ ;  /* 0x000000ff0c057210 */ /* 0x000fe20007ffe1ff */
[----:B------:R-:W-:Y:S01]  /*31b0*/  DMUL.RP R22, R32, R22 ;  /* 0x0000001620167228 */ /* 0x000fe20000008000 */
[----:B------:R-:W-:-:S06]  /*31c0*/  MOV R4, RZ ;  /* 0x000000ff00047202 */ /* 0x000fcc0000000f00 */
[----:B------:R-:W-:-:S03]  /*31d0*/  DFMA R4, R28, -R4, R32 ;  /* 0x800000041c04722b */ /* 0x000fc60000000020 */
[----:B------:R-:W-:-:S03]  /*31e0*/  LOP3.LUT R31, R23, R31, RZ, 0x3c, !PT ;  /* 0x0000001f171f7212 */ /* 0x000fc600078e3cff */
[----:B------:R-:W-:-:S04]  /*31f0*/  IADD3 R4, PT, PT, -R12, -0x43300000, RZ ;  /* 0xbcd000000c047810 */ /* 0x000fc80007ffe1ff */
[----:B------:R-:W-:-:S04]  /*3200*/  FSETP.NEU.AND P0, PT, |R5|, R4, PT ;  /* 0x000000040500720b */ /* 0x000fc80003f0d200 */
[----:B------:R-:W-:Y:S02]  /*3210*/  FSEL R28, R22, R28, !P0 ;  /* 0x0000001c161c7208 */ /* 0x000fe40004000000 */
[----:B------:R-:W-:Y:S01]  /*3220*/  FSEL R29, R31, R29, !P0 ;  /* 0x0000001d1f1d7208 */ /* 0x000fe20004000000 */
[----:B------:R-:W-:Y:S06]  /*3230*/  BRA `(.L_x_179) ;  /* 0x0000000000547947 */ /* 0x000fec0003800000 */
.L_x_178:
        /* <DEDUP_REMOVED lines=11> */
[----:B------:R-:W-:Y:S02]  /*32f0*/  @P0 LOP3.LUT R4, R29, 0x7ff00000, RZ, 0xfc, !PT ;  /* 0x7ff000001d040812 */ /* 0x000fe400078efcff */
[----:B------:R-:W-:Y:S01]  /*3300*/  @!P0 MOV R28, RZ ;  /* 0x000000ff001c8202 */ /* 0x000fe20000000f00 */
[----:B------:R-:W-:Y:S01]  /*3310*/  @P0 IMAD.MOV.U32 R28, RZ, RZ, RZ ;  /* 0x000000ffff1c0224 */ /* 0x000fe200078e00ff */
[----:B------:R-:W-:Y:S01]  /*3320*/  @P0 MOV R29, R4 ;  /* 0x00000004001d0202 */ /* 0x000fe20000000f00 */
[----:B------:R-:W-:Y:S06]  /*3330*/  BRA `(.L_x_179) ;  /* 0x0000000000147947 */ /* 0x000fec0003800000 */
.L_x_181:
[----:B------:R-:W-:Y:S02]  /*3340*/  LOP3.LUT R29, R5, 0x80000, RZ, 0xfc, !PT ;  /* 0x00080000051d7812 */ /* 0x000fe400078efcff */
[----:B------:R-:W-:Y:S01]  /*3350*/  MOV R28, R4 ;  /* 0x00000004001c7202 */ /* 0x000fe20000000f00 */
[----:B------:R-:W-:Y:S06]  /*3360*/  BRA `(.L_x_179) ;  /* 0x0000000000087947 */ /* 0x000fec0003800000 */
.L_x_180:
[----:B------:R-:W-:Y:S01]  /*3370*/  LOP3.LUT R29, R23, 0x80000, RZ, 0xfc, !PT ;  /* 0x00080000171d7812 */ /* 0x000fe200078efcff */
[----:B------:R-:W-:-:S07]  /*3380*/  IMAD.MOV.U32 R28, RZ, RZ, R22 ;  /* 0x000000ffff1c7224 */ /* 0x000fce00078e0016 */
.L_x_179:
[----:B------:R-:W-:Y:S05]  /*3390*/  BSYNC.RECONVERGENT B1 ;  /* 0x0000000000017941 */ /* 0x000fea0003800200 */
.L_x_177:
[----:B------:R-:W-:Y:S02]  /*33a0*/  HFMA2 R5, -RZ, RZ, 0, 0 ;  /* 0x00000000ff057431 */ /* 0x000fe400000001ff */
[----:B------:R-:W-:Y:S01]  /*33b0*/  IMAD.MOV.U32 R4, RZ, RZ, R2 ;  /* 0x000000ffff047224 */ /* 0x000fe200078e0002 */
[----:B------:R-:W-:Y:S02]  /*33c0*/  MOV R22, R28 ;  /* 0x0000001c00167202 */ /* 0x000fe40000000f00 */
[----:B------:R-:W-:Y:S01]  /*33d0*/  MOV R23, R29 ;  /* 0x0000001d00177202 */ /* 0x000fe20000000f00 */
[----:B------:R-:W-:Y:S06]  /*33e0*/  RET.REL.NODEC R4 `(_Z29kernel_derivative_closed_formiiiPKfS0_S0_iiiPf) ;  /* 0xffffffcc04047950 */ /* 0x000fec0003c3ffff */
        .weak           $__internal_4_$__cuda_sm3x_div_rn_noftz_f32_slowpath
        .type           $__internal_4_$__cuda_sm3x_div_rn_noftz_f32_slowpath,@function
        .size           $__internal_4_$__cuda_sm3x_div_rn_noftz_f32_slowpath,($_Z29kernel_derivative_closed_formiiiPKfS0_S0_iiiPf$__internal_accurate_pow - $__internal_4_$__cuda_sm3x_div_rn_noftz_f32_slowpath)
$__internal_4_$__cuda_sm3x_div_rn_noftz_f32_slowpath:
[----:B------:R-:W-:Y:S01]  /*33f0*/  SHF.R.U32.HI R5, RZ, 0x17, R2 ;  /* 0x00000017ff057819 */ /* 0x000fe20000011602 */
[----:B------:R-:W-:Y:S01]  /*3400*/  BSSY.RECONVERGENT B0, `(.L_x_182) ;  /* 0x0000063000007945 */ /* 0x000fe20003800200 */
[----:B------:R-:W-:Y:S02]  /*3410*/  SHF.R.U32.HI R28, RZ, 0x17, R0 ;  /* 0x00000017ff1c7819 */ /* 0x000fe40000011600 */
[----:B------:R-:W-:Y:S02]  /*3420*/  LOP3.LUT R5, R5, 0xff, RZ, 0xc0, !PT ;  /* 0x000000ff05057812 */ /* 0x000fe400078ec0ff */
[----:B------:R-:W-:Y:S02]  /*3430*/  LOP3.LUT R28, R28, 0xff, RZ, 0xc0, !PT ;  /* 0x000000ff1c1c7812 */ /* 0x000fe400078ec0ff */
[----:B------:R-:W-:Y:S02]  /*3440*/  IADD3 R29, PT, PT, R5, -0x1, RZ ;  /* 0xffffffff051d7810 */ /* 0x000fe40007ffe0ff */
[----:B------:R-:W-:Y:S01]  /*3450*/  MOV R31, R0 ;  /* 0x00000000001f7202 */ /* 0x000fe20000000f00 */
        /* <DEDUP_REMOVED lines=11> */
[----:B------:R-:W-:Y:S02]  /*3510*/  FSETP.NEU.FTZ.AND P1, PT, |R0|, +INF , PT ;  /* 0x7f8000000000780b */ /* 0x000fe40003f3d200 */
        /* <DEDUP_REMOVED lines=11> */
[----:B------:R-:W-:Y:S01]  /*35d0*/  @P0 IMAD.MOV.U32 R4, RZ, RZ, RZ ;  /* 0x000000ffff040224 */ /* 0x000fe200078e00ff */
[----:B------:R-:W-:Y:S01]  /*35e0*/  @!P0 MOV R4, 0xffffffc0 ;  /* 0xffffffc000048802 */ /* 0x000fe20000000f00 */
[----:B------:R-:W-:Y:S01]  /*35f0*/  @!P0 FFMA R31, R0, 1.84467440737095516160e+19, RZ ;  /* 0x5f800000001f8823 */ /* 0x000fe200000000ff */
[----:B------:R-:W-:Y:S02]  /*3600*/  @!P1 FFMA R2, R2, 1.84467440737095516160e+19, RZ ;  /* 0x5f80000002029823 */ /* 0x000fe400000000ff */
[----:B------:R-:W-:-:S07]  /*3610*/  @!P1 IADD3 R4, PT, PT, R4, 0x40, RZ ;  /* 0x0000004004049810 */ /* 0x000fce0007ffe0ff */
.L_x_183:
        /* <DEDUP_REMOVED lines=17> */
[----:B------:R-:W-:-:S05]  /*3730*/  LOP3.LUT R4, R28, 0xff, RZ, 0xc0, !PT ;  /* 0x000000ff1c047812 */ /* 0x000fca00078ec0ff */
[----:B------:R-:W-:-:S05]  /*3740*/  IMAD.IADD R4, R4, 0x1, R5 ;  /* 0x0000000104047824 */ /* 0x000fca00078e0205 */
        /* <DEDUP_REMOVED lines=13> */
[C---:B------:R-:W-:Y:S02]  /*3820*/  IADD3 R29, PT, PT, R4.reuse, 0x20, RZ ;  /* 0x00000020041d7810 */ /* 0x040fe40007ffe0ff */
[----:B------:R-:W-:Y:S02]  /*3830*/  LOP3.LUT R5, R5, 0x7fffff, RZ, 0xc0, !PT ;  /* 0x007fffff05057812 */ /* 0x000fe400078ec0ff */
[C---:B------:R-:W-:Y:S02]  /*3840*/  ISETP.NE.AND P2, PT, R4.reuse, RZ, PT ;  /* 0x000000ff0400720c */ /* 0x040fe40003f45270 */
[----:B------:R-:W-:Y:S02]  /*3850*/  LOP3.LUT R30, R5, 0x800000, RZ, 0xfc, !PT ;  /* 0x00800000051e7812 */ /* 0x000fe400078efcff */
[----:B------:R-:W-:Y:S01]  /*3860*/  ISETP.NE.AND P1, PT, R4, RZ, PT ;  /* 0x000000ff0400720c */ /* 0x000fe20003f25270 */
[----:B------:R-:W-:Y:S01]  /*3870*/  IMAD.MOV R4, RZ, RZ, -R4 ;  /* 0x000000ffff047224 */ /* 0x000fe200078e0a04 */
[----:B------:R-:W-:-:S02]  /*3880*/  SHF.L.U32 R29, R30, R29, RZ ;  /* 0x0000001d1e1d7219 */ /* 0x000fc400000006ff */
[----:B------:R-:W-:Y:S02]  /*3890*/  FSETP.NEU.FTZ.AND P0, PT, R28, R33, PT ;  /* 0x000000211c00720b */ /* 0x000fe40003f1d000 */
[----:B------:R-:W-:Y:S02]  /*38a0*/  SEL R5, R4, RZ, P2 ;  /* 0x000000ff04057207 */ /* 0x000fe40001000000 */
[----:B------:R-:W-:Y:S02]  /*38b0*/  ISETP.NE.AND P1, PT, R29, RZ, P1 ;  /* 0x000000ff1d00720c */ /* 0x000fe40000f25270 */
[----:B------:R-:W-:Y:S02]  /*38c0*/  SHF.R.U32.HI R29, RZ, R5, R30 ;  /* 0x00000005ff1d7219 */ /* 0x000fe4000001161e */
[----:B------:R-:W-:Y:S02]  /*38d0*/  PLOP3.LUT P0, PT, P0, P1, PT, 0xf8, 0x8f ;  /* 0x00000000008f781c */ /* 0x000fe40000703f70 */
[----:B------:R-:W-:-:S02]  /*38e0*/  SHF.R.U32.HI R5, RZ, 0x1, R29 ;  /* 0x00000001ff057819 */ /* 0x000fc4000001161d */
[----:B------:R-:W-:-:S04]  /*38f0*/  SEL R4, RZ, 0x1, !P0 ;  /* 0x00000001ff047807 */ /* 0x000fc80004000000 */
[----:B------:R-:W-:-:S04]  /*3900*/  LOP3.LUT R4, R4, 0x1, R5, 0xf8, !PT ;  /* 0x0000000104047812 */ /* 0x000fc800078ef805 */
[----:B------:R-:W-:-:S04]  /*3910*/  LOP3.LUT R4, R4, R29, RZ, 0xc0, !PT ;  /* 0x0000001d04047212 */ /* 0x000fc800078ec0ff */
[----:B------:R-:W-:-:S04]  /*3920*/  IADD3 R5, PT, PT, R5, R4, RZ ;  /* 0x0000000405057210 */ /* 0x000fc80007ffe0ff */
[----:B------:R-:W-:Y:S01]  /*3930*/  LOP3.LUT R2, R5, R2, RZ, 0xfc, !PT ;  /* 0x0000000205027212 */ /* 0x000fe200078efcff */
[----:B------:R-:W-:Y:S06]  /*3940*/  BRA `(.L_x_191) ;  /* 0x0000000000107947 */ /* 0x000fec0003800000 */
.L_x_190:
[----:B------:R-:W-:-:S04]  /*3950*/  LOP3.LUT R2, R2, 0x80000000, RZ, 0xc0, !PT ;  /* 0x8000000002027812 */ /* 0x000fc800078ec0ff */
[----:B------:R-:W-:Y:S01]  /*3960*/  LOP3.LUT R2, R2, 0x7f800000, RZ, 0xfc, !PT ;  /* 0x7f80000002027812 */ /* 0x000fe200078efcff */
[----:B------:R-:W-:Y:S06]  /*3970*/  BRA `(.L_x_191) ;  /* 0x0000000000047947 */ /* 0x000fec0003800000 */
.L_x_189:
[----:B------:R-:W-:-:S07]  /*3980*/  LEA R2, R5, R2, 0x17 ;  /* 0x0000000205027211 */ /* 0x000fce00078eb8ff */
.L_x_191:
[----:B------:R-:W-:Y:S05]  /*3990*/  BSYNC.RECONVERGENT B1 ;  /* 0x0000000000017941 */ /* 0x000fea0003800200 */
.L_x_188:
[----:B------:R-:W-:Y:S05]  /*39a0*/  BRA `(.L_x_192) ;  /* 0x0000000000207947 */ /* 0x000fea0003800000 */
.L_x_187:
[----:B------:R-:W-:-:S04]  /*39b0*/  LOP3.LUT R2, R2, 0x80000000, R31, 0x48, !PT ;  /* 0x8000000002027812 */ /* 0x000fc800078e481f */
[----:B------:R-:W-:Y:S01]  /*39c0*/  LOP3.LUT R2, R2, 0x7f800000, RZ, 0xfc, !PT ;  /* 0x7f80000002027812 */ /* 0x000fe200078efcff */
[----:B------:R-:W-:Y:S06]  /*39d0*/  BRA `(.L_x_192) ;  /* 0x0000000000147947 */ /* 0x000fec0003800000 */
.L_x_186:
[----:B------:R-:W-:Y:S01]  /*39e0*/  LOP3.LUT R2, R2, 0x80000000, R31, 0x48, !PT ;  /* 0x8000000002027812 */ /* 0x000fe200078e481f */
[----:B------:R-:W-:Y:S06]  /*39f0*/  BRA `(.L_x_192) ;  /* 0x00000000000c7947 */ /* 0x000fec0003800000 */
.L_x_185:
[----:B------:R-:W0:Y:S01]  /*3a00*/  MUFU.RSQ R2, -QNAN ;  /* 0xffc0000000027908 */ /* 0x000e220000001400 */
[----:B------:R-:W-:Y:S05]  /*3a10*/  BRA `(.L_x_192) ;  /* 0x0000000000047947 */ /* 0x000fea0003800000 */
.L_x_184:
[----:B------:R-:W-:-:S07]  /*3a20*/  FADD.FTZ R2, R0, R2 ;  /* 0x0000000200027221 */ /* 0x000fce0000010000 */
.L_x_192:
[----:B------:R-:W-:Y:S05]  /*3a30*/  BSYNC.RECONVERGENT B0 ;  /* 0x0000000000007941 */ /* 0x000fea0003800200 */
.L_x_182:
[----:B------:R-:W-:Y:S02]  /*3a40*/  HFMA2 R5, -RZ, RZ, 0, 0 ;  /* 0x00000000ff057431 */ /* 0x000fe400000001ff */
[----:B------:R-:W-:-:S04]  /*3a50*/  IMAD.MOV.U32 R4, RZ, RZ, R12 ;  /* 0x000000ffff047224 */ /* 0x000fc800078e000c */
[----:B0-----:R-:W-:Y:S05]  /*3a60*/  RET.REL.NODEC R4 `(_Z29kernel_derivative_closed_formiiiPKfS0_S0_iiiPf) ;  /* 0xffffffc404647950 */ /* 0x001fea0003c3ffff */
        .type           $_Z29kernel_derivative_closed_formiiiPKfS0_S0_iiiPf$__internal_accurate_pow,@function
        .size           $_Z29kernel_derivative_closed_formiiiPKfS0_S0_iiiPf$__internal_accurate_pow,(.L_x_347 - $_Z29kernel_derivative_closed_formiiiPKfS0_S0_iiiPf$__internal_accurate_pow)
$_Z29kernel_derivative_closed_formiiiPKfS0_S0_iiiPf$__internal_accurate_pow:
[----:B------:R-:W-:Y:S01]  /*3a70*/  ISETP.GT.U32.AND P0, PT, R45, 0xfffff, PT ;  /* 0x000fffff2d00780c */ /* 0x000fe20003f04070 */
[----:B------:R-:W-:Y:S01]  /*3a80*/  UMOV UR8, 0x7d2cafe2 ;  /* 0x7d2cafe200087882 */ /* 0x000fe20000000000 */
[----:B------:R-:W-:Y:S01]  /*3a90*/  MOV R12, R45 ;  /* 0x0000002d000c7202 */ /* 0x000fe20000000f00 */
[----:B------:R-:W-:Y:S01]  /*3aa0*/  UMOV UR9, 0x3eb0f5ff ;  /* 0x3eb0f5ff00097882 */ /* 0x000fe20000000000 */
[----:B------:R-:W-:Y:S01]  /*3ab0*/  MOV R32, R44 ;  /* 0x0000002c00207202 */ /* 0x000fe20000000f00 */
[----:B------:R-:W-:Y:S01]  /*3ac0*/  UMOV UR10, 0x3b39803f ;  /* 0x3b39803f000a7882 */ /* 0x000fe20000000000 */
[----:B------:R-:W-:Y:S01]  /*3ad0*/  MOV R22, RZ ;  /* 0x000000ff00167202 */ /* 0x000fe20000000f00 */
[----:B------:R-:W-:-:S06]  /*3ae0*/  UMOV UR11, 0x3c7abc9e ;  /* 0x3c7abc9e000b7882 */ /* 0x000fcc0000000000 */
[----:B------:R-:W-:Y:S01]  /*3af0*/  @!P0 DMUL R42, R44, 1.80143985094819840000e+16 ;  /* 0x435000002c2a8828 */ /* 0x000fe20000000000 */
[----:B------:R-:W-:-:S09]  /*3b00*/  SHF.R.U32.HI R45, RZ, 0x14, R45 ;  /* 0x00000014ff2d7819 */ /* 0x000fd2000001162d */
[----:B------:R-:W-:Y:S01]  /*3b10*/  @!P0 IMAD.MOV.U32 R12, RZ, RZ, R43 ;  /* 0x000000ffff0c8224 */ /* 0x000fe200078e002b */
[----:B------:R-:W-:Y:S02]  /*3b20*/  @!P0 MOV R32, R42 ;  /* 0x0000002a00208202 */ /* 0x000fe40000000f00 */
[----:B------:R-:W-:Y:S02]  /*3b30*/  @!P0 LEA.HI R45, R43, 0xffffffca, RZ, 0xc ;  /* 0xffffffca2b2d8811 */ /* 0x000fe400078f60ff */
[----:B------:R-:W-:-:S04]  /*3b40*/  LOP3.LUT R12, R12, 0x800fffff, RZ, 0xc0, !PT ;  /* 0x800fffff0c0c7812 */ /* 0x000fc800078ec0ff */
[----:B------:R-:W-:Y:S02]  /*3b50*/  LOP3.LUT R33, R12, 0x3ff00000, RZ, 0xfc, !PT ;  /* 0x3ff000000c217812 */ /* 0x000fe400078efcff */
[----:B------:R-:W-:Y:S02]  /*3b60*/  IADD3 R12, PT, PT, R45, -0x3ff, RZ ;  /* 0xfffffc012d0c7810 */ /* 0x000fe40007ffe0ff */
[----:B------:R-:W-:-:S13]  /*3b70*/  ISETP.GE.U32.AND P1, PT, R33, 0x3ff6a09f, PT ;  /* 0x3ff6a09f2100780c */ /* 0x000fda0003f26070 */
[----:B------:R-:W-:Y:S01]  /*3b80*/  @P1 VIADD R23, R33, 0xfff00000 ;  /* 0xfff0000021171836 */ /* 0x000fe20000000000 */
[----:B------:R-:W-:-:S04]  /*3b90*/  @P1 IADD3 R12, PT, PT, R45, -0x3fe, RZ ;  /* 0xfffffc022d0c1810 */ /* 0x000fc80007ffe0ff */
[----:B------:R-:W-:-:S06]  /*3ba0*/  @P1 MOV R33, R23 ;  /* 0x0000001700211202 */ /* 0x000fcc0000000f00 */
[C---:B------:R-:W-:Y:S02]  /*3bb0*/  DADD R34, R32.reuse, 1 ;  /* 0x3ff0000020227429 */ /* 0x040fe40000000000 */
[----:B------:R-:W-:-:S04]  /*3bc0*/  DADD R32, R32, -1 ;  /* 0xbff0000020207429 */ /* 0x000fc80000000000 */
[----:B------:R-:W0:Y:S02]  /*3bd0*/  MUFU.RCP64H R23, R35 ;  /* 0x0000002300177308 */ /* 0x000e240000001800 */
[----:B0-----:R-:W-:-:S08]  /*3be0*/  DFMA R30, -R34, R22, 1 ;  /* 0x3ff00000221e742b */ /* 0x001fd00000000116 */
[----:B------:R-:W-:-:S08]  /*3bf0*/  DFMA R30, R30, R30, R30 ;  /* 0x0000001e1e1e722b */ /* 0x000fd0000000001e */
[----:B------:R-:W-:Y:S01]  /*3c00*/  DFMA R30, R22, R30, R22 ;  /* 0x0000001e161e722b */ /* 0x000fe20000000016 */
[----:B------:R-:W-:Y:S01]  /*3c10*/  IMAD.MOV.U32 R22, RZ, RZ, 0x41ad3b5a ;  /* 0x41ad3b5aff167424 */ /* 0x000fe200078e00ff */
[----:B------:R-:W-:-:S06]  /*3c20*/  MOV R23, 0x3ed0f5d2 ;  /* 0x3ed0f5d200177802 */ /* 0x000fcc0000000f00 */
[----:B------:R-:W-:-:S08]  /*3c30*/  DMUL R40, R32, R30 ;  /* 0x0000001e20287228 */ /* 0x000fd00000000000 */
[----:B------:R-:W-:-:S08]  /*3c40*/  DFMA R40, R32, R30, R40 ;  /* 0x0000001e2028722b */ /* 0x000fd00000000028 */
[----:B------:R-:W-:Y:S02]  /*3c50*/  DMUL R28, R40, R40 ;  /* 0x00000028281c7228 */ /* 0x000fe40000000000 */
[----:B------:R-:W-:-:S06]  /*3c60*/  DADD R38, R32, -R40 ;  /* 0x0000000020267229 */ /* 0x000fcc0000000828 */
[----:B------:R-:W-:Y:S01]  /*3c70*/  DFMA R22, R28, UR8, R22 ;  /* 0x000000081c167c2b */ /* 0x000fe20008000016 */
[----:B------:R-:W-:Y:S01]  /*3c80*/  UMOV UR8, 0x75488a3f ;  /* 0x75488a3f00087882 */ /* 0x000fe20000000000 */
[----:B------:R-:W-:Y:S01]  /*3c90*/  UMOV UR9, 0x3ef3b20a ;  /* 0x3ef3b20a00097882 */ /* 0x000fe20000000000 */
[----:B------:R-:W-:-:S05]  /*3ca0*/  DADD R38, R38, R38 ;  /* 0x0000000026267229 */ /* 0x000fca0000000026 */
[----:B------:R-:W-:Y:S01]  /*3cb0*/  DFMA R22, R28, R22, UR8 ;  /* 0x000000081c167e2b */ /* 0x000fe20008000016 */
[----:B------:R-:W-:Y:S01]  /*3cc0*/  UMOV UR8, 0xe4faecd5 ;  /* 0xe4faecd500087882 */ /* 0x000fe20000000000 */
[----:B------:R-:W-:Y:S01]  /*3cd0*/  UMOV UR9, 0x3f1745cd ;  /* 0x3f1745cd00097882 */ /* 0x000fe20000000000 */
[-C--:B------:R-:W-:Y:S02]  /*3ce0*/  DFMA R38, R32, -R40.reuse, R38 ;  /* 0x800000282026722b */ /* 0x080fe40000000026 */
[----:B------:R-:W-:-:S03]  /*3cf0*/  DMUL R32, R40, R40 ;  /* 0x0000002828207228 */ /* 0x000fc60000000000 */
[----:B------:R-:W-:Y:S01]  /*3d00*/  DFMA R22, R28, R22, UR8 ;  /* 0x000000081c167e2b */ /* 0x000fe20008000016 */
[----:B------:R-:W-:Y:S01]  /*3d10*/  UMOV UR8, 0x258a578b ;  /* 0x258a578b00087882 */ /* 0x000fe20000000000 */
[----:B------:R-:W-:Y:S01]  /*3d20*/  UMOV UR9, 0x3f3c71c7 ;  /* 0x3f3c71c700097882 */ /* 0x000fe20000000000 */
[----:B------:R-:W-:Y:S02]  /*3d30*/  DMUL R38, R30, R38 ;  /* 0x000000261e267228 */ /* 0x000fe40000000000 */
[----:B------:R-:W-:-:S03]  /*3d40*/  DFMA R30, R40, R40, -R32 ;  /* 0x00000028281e722b */ /* 0x000fc60000000820 */
        /* <DEDUP_REMOVED lines=19> */
[C---:B------:R-:W-:Y:S01]  /*3e80*/  DFMA R30, R40.reuse, R28, R30 ;  /* 0x0000001c281e722b */ /* 0x040fe2000000001e */
[----:B------:R-:W-:Y:S01]  /*3e90*/  UMOV UR9, 0x43300000 ;  /* 0x4330000000097882 */ /* 0x000fe20000000000 */
[----:B------:R-:W-:-:S08]  /*3ea0*/  DFMA R28, R40, R32, -R22 ;  /* 0x00000020281c722b */ /* 0x000fd00000000816 */
[----:B------:R-:W-:Y:S02]  /*3eb0*/  DFMA R28, R38, R32, R28 ;  /* 0x00000020261c722b */ /* 0x000fe4000000001c */
[----:B------:R-:W-:-:S06]  /*3ec0*/  DADD R32, R36, R34 ;  /* 0x0000000024207229 */ /* 0x000fcc0000000022 */
[----:B------:R-:W-:Y:S02]  /*3ed0*/  DFMA R28, R40, R30, R28 ;  /* 0x0000001e281c722b */ /* 0x000fe4000000001c */
[----:B------:R-:W-:Y:S02]  /*3ee0*/  DADD R36, R36, -R32 ;  /* 0x0000000024247229 */ /* 0x000fe40000000820 */
[----:B------:R-:W-:-:S06]  /*3ef0*/  DMUL R30, R32, R22 ;  /* 0x00000016201e7228 */ /* 0x000fcc0000000000 */
[----:B------:R-:W-:Y:S02]  /*3f00*/  DADD R36, R34, R36 ;  /* 0x0000000022247229 */ /* 0x000fe40000000024 */
        /* <DEDUP_REMOVED lines=9> */
[----:B------:R-:W-:-:S08]  /*3fa0*/  DADD R30, R30, R40 ;  /* 0x000000001e1e7229 */ /* 0x000fd00000000028 */
[----:B------:R-:W-:Y:S01]  /*3fb0*/  DADD R38, R38, R30 ;  /* 0x0000000026267229 */ /* 0x000fe2000000001e */
[----:B------:R-:W-:Y:S01]  /*3fc0*/  LOP3.LUT R30, R12, 0x80000000, RZ, 0x3c, !PT ;  /* 0x800000000c1e7812 */ /* 0x000fe200078e3cff */
[----:B------:R-:W-:-:S06]  /*3fd0*/  IMAD.MOV.U32 R31, RZ, RZ, 0x43300000 ;  /* 0x43300000ff1f7424 */ /* 0x000fcc00078e00ff */
        /* <DEDUP_REMOVED lines=15> */
[----:B------:R-:W-:Y:S01]  /*40d0*/  DFMA R34, R22, 2, -R36 ;  /* 0x400000001622782b */ /* 0x000fe20000000824 */
[----:B------:R-:W-:Y:S01]  /*40e0*/  HFMA2 R23, -RZ, RZ, 1.9912109375, 0.00128841400146484375 ;  /* 0x3ff71547ff177431 */ /* 0x000fe200000001ff */
[----:B------:R-:W-:-:S06]  /*40f0*/  MOV R22, 0x652b82fe ;  /* 0x652b82fe00167802 */ /* 0x000fcc0000000f00 */
[----:B------:R-:W-:-:S08]  /*4100*/  DFMA R34, R28, 2, R34 ;  /* 0x400000001c22782b */ /* 0x000fd00000000022 */
        /* <DEDUP_REMOVED lines=41> */
[----:B------:R-:W-:Y:S01]  /*43a0*/  LEA R33, R22, R31, 0x14 ;  /* 0x0000001f16217211 */ /* 0x000fe200078ea0ff */
[----:B------:R-:W-:Y:S01]  /*43b0*/  IMAD.MOV.U32 R32, RZ, RZ, R30 ;  /* 0x000000ffff207224 */ /* 0x000fe200078e001e */
        /* <DEDUP_REMOVED lines=8> */
[----:B------:R-:W-:Y:S02]  /*4440*/  @!P1 IADD3 R22, PT, PT, R22, -R23, RZ ;  /* 0x8000001716169210 */ /* 0x000fe40007ffe0ff */
[----:B------:R-:W-:Y:S02]  /*4450*/  @!P1 LEA R31, R23, R31, 0x14 ;  /* 0x0000001f171f9211 */ /* 0x000fe400078ea0ff */
[----:B------:R-:W-:Y:S01]  /*4460*/  @!P1 LEA R23, R22, 0x3ff00000, 0x14 ;  /* 0x3ff0000016179811 */ /* 0x000fe200078ea0ff */
[----:B------:R-:W-:-:S06]  /*4470*/  @!P1 IMAD.MOV.U32 R22, RZ, RZ, RZ ;  /* 0x000000ffff169224 */ /* 0x000fcc00078e00ff */
[----:B------:R-:W-:-:S11]  /*4480*/  @!P1 DMUL R32, R30, R22 ;  /* 0x000000161e209228 */ /* 0x000fd60000000000 */
.L_x_193:
[----:B------:R-:W-:Y:S01]  /*4490*/  DFMA R34, R34, R32, R32 ;  /* 0x000000202222722b */ /* 0x000fe20000000020 */
[----:B------:R-:W-:Y:S01]  /*44a0*/  MOV R22, R0 ;  /* 0x0000000000167202 */ /* 0x000fe20000000f00 */
[----:B------:R-:W-:Y:S01]  /*44b0*/  DSETP.NEU.AND P0, PT, |R32|, +INF , PT ;  /* 0x7ff000002000742a */ /* 0x000fe20003f0d200 */
[----:B------:R-:W-:-:S07]  /*44c0*/  MOV R23, 0x0 ;  /* 0x0000000000177802 */ /* 0x000fce0000000f00 */
[----:B------:R-:W-:Y:S02]  /*44d0*/  FSEL R12, R32, R34, !P0 ;  /* 0x00000022200c7208 */ /* 0x000fe40004000000 */
[----:B------:R-:W-:Y:S01]  /*44e0*/  FSEL R32, R33, R35, !P0 ;  /* 0x0000002321207208 */ /* 0x000fe20004000000 */
[----:B------:R-:W-:Y:S06]  /*44f0*/  RET.REL.NODEC R22 `(_Z29kernel_derivative_closed_formiiiPKfS0_S0_iiiPf) ;  /* 0xffffffb816c07950 */ /* 0x000fec0003c3ffff */
.L_x_194:
        /* <DEDUP_REMOVED lines=16> */
.L_x_347:


//--------------------- .text._Z28kernel_integrate_closed_formiiPKfS0_ffiPf --------------------------
	.section	.text._Z28kernel_integrate_closed_formiiPKfS0_ffiPf,"ax",@progbits
	.align	128
        .global         _Z28kernel_integrate_closed_formiiPKfS0_ffiPf
        .type           _Z28kernel_integrate_closed_formiiPKfS0_ffiPf,@function
        .size           _Z28kernel_integrate_closed_formiiPKfS0_ffiPf,(.L_x_348 - _Z28kernel_integrate_closed_formiiPKfS0_ffiPf)
        .other          _Z28kernel_integrate_closed_formiiPKfS0_ffiPf,@"STO_CUDA_ENTRY STV_DEFAULT"
_Z28kernel_integrate_closed_formiiPKfS0_ffiPf:
.text._Z28kernel_integrate_closed_formiiPKfS0_ffiPf:
        /* <DEDUP_REMOVED lines=31> */
[----:B------:R-:W-:Y:S05]  /*01f0*/  CALL.REL.NOINC `($__internal_5_$__cuda_sm3x_div_rn_noftz_f32_slowpath) ;  /* 0x0000000c00d47944 */ /* 0x000fea0003c00000 */
[----:B------:R-:W-:-:S07]  /*0200*/  MOV R5, R2 ;  /* 0x0000000200057202 */ /* 0x000fce0000000f00 */
.L_x_196:
[----:B------:R-:W-:Y:S05]  /*0210*/  BSYNC.RECONVERGENT B2 ;  /* 0x0000000000027941 */ /* 0x000fea0003800200 */
.L_x_195:
[----:B------:R-:W0:Y:S01]  /*0220*/  LDCU UR5, c[0x0][0x3a0] ;  /* 0x00007400ff0577ac */ /* 0x000e220008000800 */
[----:B------:R-:W-:Y:S01]  /*0230*/  HFMA2 R12, -RZ, RZ, 1.875, 0 ;  /* 0x3f800000ff0c7431 */ /* 0x000fe200000001ff */
[----:B------:R-:W-:Y:S01]  /*0240*/  BSSY.RECONVERGENT B2, `(.L_x_197) ;  /* 0x00000ea000027945 */ /* 0x000fe20003800200 */
[----:B------:R-:W-:Y:S01]  /*0250*/  IMAD.MOV.U32 R11, RZ, RZ, RZ ;  /* 0x000000ffff0b7224 */ /* 0x000fe200078e00ff */
[----:B------:R-:W1:Y:S01]  /*0260*/  LDCU UR8, c[0x0][0x398] ;  /* 0x00007300ff0877ac */ /* 0x000e620008000800 */
[----:B------:R-:W2:Y:S01]  /*0270*/  LDCU UR9, c[0x0][0x384] ;  /* 0x00007080ff0977ac */ /* 0x000ea20008000800 */
[----:B0-----:R-:W-:Y:S01]  /*0280*/  I2FP.F32.S32 R14, UR5 ;  /* 0x00000005000e7c45 */ /* 0x001fe20008201400 */
[----:B------:R-:W-:-:S04]  /*0290*/  UIADD3 UR4, UPT, UPT, UR5, -0x1, URZ ;  /* 0xffffffff05047890 */ /* 0x000fc8000fffe0ff */
[----:B------:R-:W-:Y:S02]  /*02a0*/  FMUL R0, R14, R5 ;  /* 0x000000050e007220 */ /* 0x000fe40000400000 */
[----:B------:R-:W0:Y:S04]  /*02b0*/  LDC.64 R4, c[0x0][0x390] ;  /* 0x0000e400ff047b82 */ /* 0x000e280000000a00 */
[----:B------:R-:W3:Y:S02]  /*02c0*/  F2I.FLOOR.NTZ R0, R0 ;  /* 0x0000000000007305 */ /* 0x000ee40000207100 */
[----:B---3--:R-:W-:-:S04]  /*02d0*/  VIMNMX.RELU R13, PT, PT, R0, UR4, PT ;  /* 0x00000004000d7c48 */ /* 0x008fc8000bfe1100 */
[----:B------:R-:W-:-:S04]  /*02e0*/  LOP3.LUT R10, RZ, R13, RZ, 0x33, !PT ;  /* 0x0000000dff0a7212 */ /* 0x000fc800078e33ff */
[----:B-12---:R-:W-:-:S07]  /*02f0*/  VIADDMNMX R10, R10, UR5, R13, !PT ;  /* 0x000000050a0a7c46 */ /* 0x006fce000f80010d */
.L_x_221:
        /* <DEDUP_REMOVED lines=11> */
[----:B------:R-:W-:Y:S02]  /*03b0*/  MOV R2, R14 ;  /* 0x0000000e00027202 */ /* 0x000fe40000000f00 */
[----:B------:R-:W-:-:S07]  /*03c0*/  MOV R18, 0x3e0 ;  /* 0x000003e000127802 */ /* 0x000fce0000000f00 */
[----:B0-----:R-:W-:Y:S05]  /*03d0*/  CALL.REL.NOINC `($__internal_5_$__cuda_sm3x_div_rn_noftz_f32_slowpath) ;  /* 0x0000000c005c7944 */ /* 0x001fea0003c00000 */
.L_x_199:
[----:B------:R-:W-:Y:S05]  /*03e0*/  BSYNC.RECONVERGENT B3 ;  /* 0x0000000000037941 */ /* 0x000fea0003800200 */
.L_x_198:
[----:B------:R-:W1:Y:S01]  /*03f0*/  MUFU.RCP R3, R14 ;  /* 0x0000000e00037308 */ /* 0x000e620000001000 */
[----:B------:R-:W-:Y:S01]  /*0400*/  IADD3 R0, PT, PT, R13, 0x1, RZ ;  /* 0x000000010d007810 */ /* 0x000fe20007ffe0ff */
[----:B------:R-:W-:Y:S01]  /*0410*/  FADD R2, R2, UR8 ;  /* 0x0000000802027e21 */ /* 0x000fe20008000000 */
[----:B------:R-:W-:Y:S02]  /*0420*/  BSSY.RECONVERGENT B3, `(.L_x_200) ;  /* 0x000000f000037945 */ /* 0x000fe40003800200 */
[----:B------:R-:W-:Y:S01]  /*0430*/  I2FP.F32.S32 R0, R0 ;  /* 0x0000000000007245 */ /* 0x000fe20000201400 */
[----:B------:R-:W-:-:S04]  /*0440*/  FADD R9, R2, -1.1920928955078125e-07 ;  /* 0xb400000002097421 */ /* 0x000fc80000000000 */
        /* <DEDUP_REMOVED lines=11> */
[----:B------:R-:W-:-:S07]  /*0500*/  IMAD.MOV.U32 R3, RZ, RZ, R2 ;  /* 0x000000ffff037224 */ /* 0x000fce00078e0002 */
.L_x_201:
[----:B------:R-:W-:Y:S05]  /*0510*/  BSYNC.RECONVERGENT B3 ;  /* 0x0000000000037941 */ /* 0x000fea0003800200 */
.L_x_200:
[----:B------:R-:W1:Y:S01]  /*0520*/  MUFU.RCP R0, R15 ;  /* 0x0000000f00007308 */ /* 0x000e620000001000 */
[----:B------:R-:W-:Y:S01]  /*0530*/  FADD R22, R17, -UR8 ;  /* 0x8000000811167e21 */ /* 0x000fe20008000000 */
[----:B------:R-:W-:Y:S01]  /*0540*/  FADD R3, R3, UR8 ;  /* 0x0000000803037e21 */ /* 0x000fe20008000000 */
[----:B------:R-:W-:Y:S03]  /*0550*/  BSSY.RECONVERGENT B3, `(.L_x_202) ;  /* 0x000000d000037945 */ /* 0x000fe60003800200 */
[----:B------:R-:W-:Y:S02]  /*0560*/  FADD R8, R3, 1.1920928955078125e-07 ;  /* 0x3400000003087421 */ /* 0x000fe40000000000 */
        /* <DEDUP_REMOVED lines=10> */
[----:B------:R-:W-:-:S07]  /*0610*/  MOV R7, R2 ;  /* 0x0000000200077202 */ /* 0x000fce0000000f00 */
.L_x_203:
[----:B------:R-:W-:Y:S05]  /*0620*/  BSYNC.RECONVERGENT B3 ;  /* 0x0000000000037941 */ /* 0x000fea0003800200 */
.L_x_202:
[----:B------:R-:W-:-:S06]  /*0630*/  FMUL R2, R14, R7 ;  /* 0x000000070e027220 */ /* 0x000fcc0000400000 */
[----:B------:R-:W1:Y:S02]  /*0640*/  F2I.FLOOR.NTZ R2, R2 ;  /* 0x0000000200027305 */ /* 0x000e640000207100 */
[----:B-1----:R-:W-:-:S05]  /*0650*/  VIMNMX.RELU R26, PT, PT, R2, UR4, PT ;  /* 0x00000004021a7c48 */ /* 0x002fca000bfe1100 */
[----:B------:R-:W-:-:S05]  /*0660*/  IMAD R0, R26, UR9, RZ ;  /* 0x000000091a007c24 */ /* 0x000fca000f8e02ff */
[----:B------:R-:W-:-:S05]  /*0670*/  LEA R3, R0, R19, 0x1 ;  /* 0x0000001300037211 */ /* 0x000fca00078e08ff */
[----:B0-----:R-:W-:-:S05]  /*0680*/  IMAD.WIDE.U32 R22, R3, 0x4, R4 ;  /* 0x0000000403167825 */ /* 0x001fca00078e0004 */
[----:B------:R-:W2:Y:S01]  /*0690*/  LDG.E R7, desc[UR6][R22.64] ;  /* 0x0000000616077981 */ /* 0x000ea2000c1e1900 */
[----:B------:R-:W-:-:S04]  /*06a0*/  VIADD R21, R3, UR9 ;  /* 0x0000000903157c36 */ /* 0x000fc80008000000 */
        /* <DEDUP_REMOVED lines=9> */
[----:B------:R-:W-:Y:S01]  /*0740*/  MOV R20, 0x437c0000 ;  /* 0x437c000000147802 */ /* 0x000fe20000000f00 */
[----:B------:R-:W0:Y:S01]  /*0750*/  MUFU.RCP R18, R7 ;  /* 0x0000000700127308 */ /* 0x000e220000001000 */
[----:B------:R-:W-:Y:S01]  /*0760*/  BSSY.RECONVERGENT B4, `(.L_x_206) ;  /* 0x0000015000047945 */ /* 0x000fe20003800200 */
[----:B------:R-:W-:-:S06]  /*0770*/  FFMA.SAT R3, R2, R3, 0.5 ;  /* 0x3f00000002037423 */ /* 0x000fcc0000002003 */
[----:B------:R-:W-:Y:S01]  /*0780*/  FCHK P0, R0, R7 ;  /* 0x0000000700007302 */ /* 0x000fe20000000000 */
[----:B------:R-:W-:-:S04]  /*0790*/  FFMA.RM R3, R3, R20, 12582913 ;  /* 0x4b40000103037423 */ /* 0x000fc80000004014 */
[C---:B------:R-:W-:Y:S01]  /*07a0*/  FADD R21, R3.reuse, -12583039 ;  /* 0xcb40007f03157421 */ /* 0x040fe20000000000 */
[----:B------:R-:W-:Y:S01]  /*07b0*/  SHF.L.U32 R3, R3, 0x17, RZ ;  /* 0x0000001703037819 */ /* 0x000fe200000006ff */
[----:B0-----:R-:W-:Y:S02]  /*07c0*/  FFMA R23, -R7, R18, 1 ;  /* 0x3f80000007177423 */ /* 0x001fe40000000112 */
[----:B------:R-:W-:Y:S02]  /*07d0*/  FFMA R21, R2, 1.4426950216293334961, -R21 ;  /* 0x3fb8aa3b02157823 */ /* 0x000fe40000000815 */
[----:B------:R-:W-:Y:S02]  /*07e0*/  FFMA R23, R18, R23, R18 ;  /* 0x0000001712177223 */ /* 0x000fe40000000012 */
[----:B------:R-:W-:Y:S02]  /*07f0*/  FFMA R21, R2, 1.925963033500011079e-08, R21 ;  /* 0x32a5706002157823 */ /* 0x000fe40000000015 */
[----:B------:R-:W-:-:S02]  /*0800*/  FFMA R18, R0, R23, RZ ;  /* 0x0000001700127223 */ /* 0x000fc400000000ff */
[----:B------:R-:W0:Y:S02]  /*0810*/  MUFU.EX2 R2, R21 ;  /* 0x0000001500027308 */ /* 0x000e240000000800 */
[----:B------:R-:W-:-:S04]  /*0820*/  FFMA R20, -R7, R18, R0 ;  /* 0x0000001207147223 */ /* 0x000fc80000000100 */
[----:B------:R-:W-:Y:S01]  /*0830*/  FFMA R18, R23, R20, R18 ;  /* 0x0000001417127223 */ /* 0x000fe20000000012 */
[----:B0-----:R-:W-:Y:S01]  /*0840*/  FMUL R3, R3, R2 ;  /* 0x0000000203037220 */ /* 0x001fe20000400000 */
[----:B------:R-:W-:Y:S06]  /*0850*/  @!P0 BRA `(.L_x_207) ;  /* 0x0000000000148947 */ /* 0x000fec0003800000 */
[----:B------:R-:W-:Y:S01]  /*0860*/  IMAD.MOV.U32 R22, RZ, RZ, R0 ;  /* 0x000000ffff167224 */ /* 0x000fe200078e0000 */
[----:B------:R-:W-:Y:S02]  /*0870*/  MOV R2, R7 ;  /* 0x0000000700027202 */ /* 0x000fe40000000f00 */
[----:B------:R-:W-:-:S07]  /*0880*/  MOV R18, 0x8a0 ;  /* 0x000008a000127802 */ /* 0x000fce0000000f00 */
[----:B------:R-:W-:Y:S05]  /*0890*/  CALL.REL.NOINC `($__internal_5_$__cuda_sm3x_div_rn_noftz_f32_slowpath) ;  /* 0x00000008002c7944 */ /* 0x000fea0003c00000 */
[----:B------:R-:W-:-:S07]  /*08a0*/  MOV R18, R2 ;  /* 0x0000000200127202 */ /* 0x000fce0000000f00 */
.L_x_207:
[----:B------:R-:W-:Y:S05]  /*08b0*/  BSYNC.RECONVERGENT B4 ;  /* 0x0000000000047941 */ /* 0x000fea0003800200 */
.L_x_206:
[----:B------:R-:W-:-:S04]  /*08c0*/  FADD R2, R18, R17 ;  /* 0x0000001112027221 */ /* 0x000fc80000000000 */
[----:B------:R-:W-:-:S07]  /*08d0*/  FFMA R3, R3, R2, -R18 ;  /* 0x0000000203037223 */ /* 0x000fce0000000812 */
.L_x_205:
[----:B------:R-:W-:Y:S05]  /*08e0*/  BSYNC.RECONVERGENT B3 ;  /* 0x0000000000037941 */ /* 0x000fea0003800200 */
.L_x_204:
        /* <DEDUP_REMOVED lines=10> */
[----:B------:R-:W-:Y:S02]  /*0990*/  @!P3 IMAD.MOV R2, RZ, RZ, R26 ;  /* 0x000000ffff02b224 */ /* 0x000fe400078e021a */
[----:B------:R-:W-:Y:S01]  /*09a0*/  HFMA2 R26, -RZ, RZ, 0.25, 0 ;  /* 0x34000000ff1a7431 */ /* 0x000fe200000001ff */
[----:B------:R-:W-:Y:S01]  /*09b0*/  BSSY.RECONVERGENT B3, `(.L_x_209) ;  /* 0x000000f000037945 */ /* 0x000fe20003800200 */
[----:B------:R-:W-:Y:S02]  /*09c0*/  FSETP.GEU.AND P1, PT, |R7|, 9.9999999747524270788e-07, PT ;  /* 0x358637bd0700780b */ /* 0x000fe40003f2e200 */
[----:B------:R-:W-:-:S05]  /*09d0*/  I2FP.F32.U32 R18, R2 ;  /* 0x0000000200127245 */ /* 0x000fca0000201000 */
[----:B------:R-:W-:Y:S01]  /*09e0*/  FMUL R22, R15, R18 ;  /* 0x000000120f167220 */ /* 0x000fe20000400000 */
[----:B------:R-:W-:-:S03]  /*09f0*/  FSEL R26, R26, -1.1920928955078125e-07, P3 ;  /* 0xb40000001a1a7808 */ /* 0x000fc60001800000 */
        /* <DEDUP_REMOVED lines=9> */
[----:B------:R-:W-:Y:S05]  /*0a90*/  CALL.REL.NOINC `($__internal_5_$__cuda_sm3x_div_rn_noftz_f32_slowpath) ;  /* 0x0000000400ac7944 */ /* 0x000fea0003c00000 */
.L_x_210:
[----:B------:R-:W-:Y:S05]  /*0aa0*/  BSYNC.RECONVERGENT B3 ;  /* 0x0000000000037941 */ /* 0x000fea0003800200 */
.L_x_209:
        /* <DEDUP_REMOVED lines=17> */
.L_x_214:
[----:B------:R-:W-:Y:S05]  /*0bc0*/  BSYNC.RECONVERGENT B4 ;  /* 0x0000000000047941 */ /* 0x000fea0003800200 */
.L_x_213:
[----:B------:R-:W-:Y:S05]  /*0bd0*/  BRA `(.L_x_215) ;  /* 0x0000000400187947 */ /* 0x000fea0003800000 */
.L_x_212:
        /* <DEDUP_REMOVED lines=12> */
[----:B------:R-:W-:Y:S05]  /*0ca0*/  CALL.REL.NOINC `($__internal_5_$__cuda_sm3x_div_rn_noftz_f32_slowpath) ;  /* 0x0000000400287944 */ /* 0x000fea0003c00000 */
[----:B------:R-:W-:-:S07]  /*0cb0*/  MOV R22, R2 ;  /* 0x0000000200167202 */ /* 0x000fce0000000f00 */
.L_x_217:
[----:B------:R-:W-:Y:S05]  /*0cc0*/  BSYNC.RECONVERGENT B4 ;  /* 0x0000000000047941 */ /* 0x000fea0003800200 */
.L_x_216:
        /* <DEDUP_REMOVED lines=14> */
[----:B------:R-:W-:-:S07]  /*0db0*/  IMAD.MOV.U32 R0, RZ, RZ, R2 ;  /* 0x000000ffff007224 */ /* 0x000fce00078e0002 */
.L_x_219:
[----:B------:R-:W-:Y:S05]  /*0dc0*/  BSYNC.RECONVERGENT B4 ;  /* 0x0000000000047941 */ /* 0x000fea0003800200 */
.L_x_218:
[----:B------:R-:W-:Y:S01]  /*0dd0*/  FSETP.GEU.AND P0, PT, R0, 1.175494350822287508e-38, PT ;  /* 0x008000000000780b */ /* 0x000fe20003f0e000 */
[----:B------:R-:W-:Y:S01]  /*0de0*/  HFMA2 R21, -RZ, RZ, 1.5048828125, 33.21875 ;  /* 0x3e055027ff157431 */ /* 0x000fe200000001ff */
[----:B------:R-:W0:Y:S01]  /*0df0*/  MUFU.RCP R18, R7 ;  /* 0x0000000700127308 */ /* 0x000e220000001000 */
[----:B------:R-:W-:Y:S01]  /*0e00*/  BSSY.RECONVERGENT B4, `(.L_x_215) ;  /* 0x0000023000047945 */ /* 0x000fe20003800200 */
[----:B------:R-:W-:-:S09]  /*0e10*/  FSEL R20, RZ, -23, P0 ;  /* 0xc1b80000ff147808 */ /* 0x000fd20000000000 */
[----:B------:R-:W-:-:S05]  /*0e20*/  @!P0 FMUL R0, R0, 8388608 ;  /* 0x4b00000000008820 */ /* 0x000fca0000400000 */
[C---:B------:R-:W-:Y:S02]  /*0e30*/  IADD3 R17, PT, PT, R0.reuse, -0x3f2aaaab, RZ ;  /* 0xc0d5555500117810 */ /* 0x040fe40007ffe0ff */
[----:B------:R-:W-:Y:S02]  /*0e40*/  ISETP.GT.U32.AND P0, PT, R0, 0x7f7fffff, PT ;  /* 0x7f7fffff0000780c */ /* 0x000fe40003f04070 */
[----:B------:R-:W-:-:S04]  /*0e50*/  LOP3.LUT R17, R17, 0xff800000, RZ, 0xc0, !PT ;  /* 0xff80000011117812 */ /* 0x000fc800078ec0ff */
[-C--:B------:R-:W-:Y:S02]  /*0e60*/  IADD3 R2, PT, PT, R0, -R17.reuse, RZ ;  /* 0x8000001100027210 */ /* 0x080fe40007ffe0ff */
[----:B------:R-:W-:-:S03]  /*0e70*/  I2FP.F32.S32 R17, R17 ;  /* 0x0000001100117245 */ /* 0x000fc60000201400 */
[----:B------:R-:W-:Y:S02]  /*0e80*/  FADD R2, R2, -1 ;  /* 0xbf80000002027421 */ /* 0x000fe40000000000 */
[----:B------:R-:W-:Y:S02]  /*0e90*/  FFMA R17, R17, 1.1920928955078125e-07, R20 ;  /* 0x3400000011117823 */ /* 0x000fe40000000014 */
[----:B------:R-:W-:-:S04]  /*0ea0*/  FFMA R21, R2, -R21, 0.14084610342979431152 ;  /* 0x3e1039f602157423 */ /* 0x000fc80000000815 */
[----:B------:R-:W-:-:S04]  /*0eb0*/  FFMA R21, R2, R21, -0.12148627638816833496 ;  /* 0xbdf8cdcc02157423 */ /* 0x000fc80000000015 */
[----:B------:R-:W-:-:S04]  /*0ec0*/  FFMA R21, R2, R21, 0.13980610668659210205 ;  /* 0x3e0f295502157423 */ /* 0x000fc80000000015 */
[----:B------:R-:W-:-:S04]  /*0ed0*/  FFMA R21, R2, R21, -0.16684235632419586182 ;  /* 0xbe2ad8b902157423 */ /* 0x000fc80000000015 */
[----:B------:R-:W-:-:S04]  /*0ee0*/  FFMA R21, R2, R21, 0.20012299716472625732 ;  /* 0x3e4ced0b02157423 */ /* 0x000fc80000000015 */
[----:B------:R-:W-:-:S04]  /*0ef0*/  FFMA R21, R2, R21, -0.24999669194221496582 ;  /* 0xbe7fff2202157423 */ /* 0x000fc80000000015 */
[----:B------:R-:W-:-:S04]  /*0f00*/  FFMA R21, R2, R21, 0.33333182334899902344 ;  /* 0x3eaaaa7802157423 */ /* 0x000fc80000000015 */
[----:B------:R-:W-:-:S04]  /*0f10*/  FFMA R21, R2, R21, -0.5 ;  /* 0xbf00000002157423 */ /* 0x000fc80000000015 */
[----:B------:R-:W-:-:S04]  /*0f20*/  FMUL R21, R2, R21 ;  /* 0x0000001502157220 */ /* 0x000fc80000400000 */
[----:B------:R-:W-:Y:S01]  /*0f30*/  FFMA R2, R2, R21, R2 ;  /* 0x0000001502027223 */ /* 0x000fe20000000002 */
[----:B------:R-:W-:-:S03]  /*0f40*/  IMAD.MOV.U32 R21, RZ, RZ, 0x7f800000 ;  /* 0x7f800000ff157424 */ /* 0x000fc600078e00ff */
        /* <DEDUP_REMOVED lines=11> */
[----:B------:R-:W-:Y:S02]  /*1000*/  MOV R2, R7 ;  /* 0x0000000700027202 */ /* 0x000fe40000000f00 */
[----:B------:R-:W-:-:S07]  /*1010*/  MOV R18, 0x1030 ;  /* 0x0000103000127802 */ /* 0x000fce0000000f00 */
[----:B------:R-:W-:Y:S05]  /*1020*/  CALL.REL.NOINC `($__internal_5_$__cuda_sm3x_div_rn_noftz_f32_slowpath) ;  /* 0x0000000000487944 */ /* 0x000fea0003c00000 */
.L_x_220:
[----:B------:R-:W-:Y:S05]  /*1030*/  BSYNC.RECONVERGENT B4 ;  /* 0x0000000000047941 */ /* 0x000fea0003800200 */
.L_x_215:
[----:B------:R-:W-:Y:S05]  /*1040*/  BSYNC.RECONVERGENT B3 ;  /* 0x0000000000037941 */ /* 0x000fea0003800200 */
.L_x_211:
[----:B------:R-:W-:Y:S01]  /*1050*/  FSETP.GE.AND P1, PT, R6, RZ, PT ;  /* 0x000000ff0600720b */ /* 0x000fe20003f26000 */
[----:B------:R-:W-:Y:S01]  /*1060*/  FADD R12, -R2, R12 ;  /* 0x0000000c020c7221 */ /* 0x000fe20000000100 */
[----:B------:R-:W-:Y:S02]  /*1070*/  ISETP.NE.AND P0, PT, R11, R10, PT ;  /* 0x0000000a0b00720c */ /* 0x000fe40003f05270 */
[----:B------:R-:W-:Y:S02]  /*1080*/  IADD3 R0, PT, PT, R13, 0x1, RZ ;  /* 0x000000010d007810 */ /* 0x000fe40007ffe0ff */
[----:B------:R-:W-:Y:S02]  /*1090*/  IADD3 R11, PT, PT, R11, 0x1, RZ ;  /* 0x000000010b0b7810 */ /* 0x000fe40007ffe0ff */
[----:B------:R-:W-:-:S05]  /*10a0*/  FSEL R17, R8, R9, P1 ;  /* 0x0000000908117208 */ /* 0x000fca0000800000 */
[----:B------:R-:W-:-:S05]  /*10b0*/  @!P1 VIADD R0, R13, 0xffffffff ;  /* 0xffffffff0d009836 */ /* 0x000fca0000000000 */
[----:B------:R-:W-:Y:S01]  /*10c0*/  MOV R13, R0 ;  /* 0x00000000000d7202 */ /* 0x000fe20000000f00 */
[----:B------:R-:W-:Y:S06]  /*10d0*/  @P0 BRA `(.L_x_221) ;  /* 0xfffffff000880947 */ /* 0x000fec000383ffff */
.L_x_208:
[----:B------:R-:W-:Y:S05]  /*10e0*/  BSYNC.RECONVERGENT B2 ;  /* 0x0000000000027941 */ /* 0x000fea0003800200 */
.L_x_197:
[----:B------:R-:W0:Y:S01]  /*10f0*/  LDC.64 R4, c[0x0][0x3a8] ;  /* 0x0000ea00ff047b82 */ /* 0x000e220000000a00 */
[----:B------:R-:W1:Y:S02]  /*1100*/  LDCU UR5, c[0x0][0x380] ;  /* 0x00007000ff0577ac */ /* 0x000e640008000800 */
[----:B-1----:R-:W-:-:S04]  /*1110*/  IMAD R19, R19, UR5, R16 ;  /* 0x0000000513137c24 */ /* 0x002fc8000f8e0210 */
[----:B0-----:R-:W-:-:S05]  /*1120*/  IMAD.WIDE R4, R19, 0x4, R4 ;  /* 0x0000000413047825 */ /* 0x001fca00078e0204 */
[----:B------:R-:W-:Y:S01]  /*1130*/  STG.E desc[UR6][R4.64], R3 ;  /* 0x0000000304007986 */ /* 0x000fe2000c101906 */
[----:B------:R-:W-:Y:S05]  /*1140*/  EXIT ;  /* 0x000000000000794d */ /* 0x000fea0003800000 */
        .weak           $__internal_5_$__cuda_sm3x_div_rn_noftz_f32_slowpath
        .type           $__internal_5_$__cuda_sm3x_div_rn_noftz_f32_slowpath,@function
        .size           $__internal_5_$__cuda_sm3x_div_rn_noftz_f32_slowpath,(.L_x_348 - $__internal_5_$__cuda_sm3x_div_rn_noftz_f32_slowpath)
$__internal_5_$__cuda_sm3x_div_rn_noftz_f32_slowpath:
[----:B------:R-:W-:Y:S01]  /*1150*/  SHF.R.U32.HI R20, RZ, 0x17, R2 ;  /* 0x00000017ff147819 */ /* 0x000fe20000011602 */
[----:B------:R-:W-:Y:S01]  /*1160*/  BSSY.RECONVERGENT B0, `(.L_x_222) ;  /* 0x0000062000007945 */ /* 0x000fe20003800200 */
[----:B------:R-:W-:Y:S02]  /*1170*/  SHF.R.U32.HI R27, RZ, 0x17, R22 ;  /* 0x00000017ff1b7819 */ /* 0x000fe40000011616 */
[----:B------:R-:W-:Y:S02]  /*1180*/  LOP3.LUT R20, R20, 0xff, RZ, 0xc0, !PT ;  /* 0x000000ff14147812 */ /* 0x000fe400078ec0ff */
[----:B------:R-:W-:Y:S02]  /*1190*/  LOP3.LUT R27, R27, 0xff, RZ, 0xc0, !PT ;  /* 0x000000ff1b1b7812 */ /* 0x000fe400078ec0ff */
[----:B------:R-:W-:Y:S02]  /*11a0*/  IADD3 R23, PT, PT, R20, -0x1, RZ ;  /* 0xffffffff14177810 */ /* 0x000fe40007ffe0ff */
[----:B------:R-:W-:-:S02]  /*11b0*/  IADD3 R24, PT, PT, R27, -0x1, RZ ;  /* 0xffffffff1b187810 */ /* 0x000fc40007ffe0ff */
        /* <DEDUP_REMOVED lines=27> */
.L_x_223:
[----:B------:R-:W-:Y:S01]  /*1370*/  LEA R23, R20, 0xc0800000, 0x17 ;  /* 0xc080000014177811 */ /* 0x000fe200078eb8ff */
[----:B------:R-:W-:Y:S01]  /*1380*/  VIADD R27, R27, 0xffffff81 ;  /* 0xffffff811b1b7836 */ /* 0x000fe20000000000 */
[----:B------:R-:W-:Y:S02]  /*1390*/  BSSY.RECONVERGENT B1, `(.L_x_228) ;  /* 0x0000035000017945 */ /* 0x000fe40003800200 */
[----:B------:R-:W-:-:S04]  /*13a0*/  IADD3 R28, PT, PT, -R23, R2, RZ ;  /* 0x00000002171c7210 */ /* 0x000fc80007ffe1ff */
[----:B------:R-:W0:Y:S01]  /*13b0*/  MUFU.RCP R2, R28 ;  /* 0x0000001c00027308 */ /* 0x000e220000001000 */
[----:B------:R-:W-:-:S04]  /*13c0*/  FADD.FTZ R25, -R28, -RZ ;  /* 0x800000ff1c197221 */ /* 0x000fc80000010100 */
[----:B0-----:R-:W-:-:S04]  /*13d0*/  FFMA R23, R2, R25, 1 ;  /* 0x3f80000002177423 */ /* 0x001fc80000000019 */
[----:B------:R-:W-:Y:S01]  /*13e0*/  FFMA R23, R2, R23, R2 ;  /* 0x0000001702177223 */ /* 0x000fe20000000002 */
[----:B------:R-:W-:-:S04]  /*13f0*/  IMAD R2, R27, -0x800000, R22 ;  /* 0xff8000001b027824 */ /* 0x000fc800078e0216 */
[----:B------:R-:W-:-:S04]  /*1400*/  FFMA R22, R2, R23, RZ ;  /* 0x0000001702167223 */ /* 0x000fc800000000ff */
[----:B------:R-:W-:-:S04]  /*1410*/  FFMA R24, R25, R22, R2 ;  /* 0x0000001619187223 */ /* 0x000fc80000000002 */
[----:B------:R-:W-:Y:S01]  /*1420*/  FFMA R24, R23, R24, R22 ;  /* 0x0000001817187223 */ /* 0x000fe20000000016 */
[----:B------:R-:W-:-:S03]  /*1430*/  IADD3 R22, PT, PT, R27, 0x7f, -R20 ;  /* 0x0000007f1b167810 */ /* 0x000fc60007ffe814 */
[----:B------:R-:W-:Y:S01]  /*1440*/  FFMA R25, R25, R24, R2 ;  /* 0x0000001819197223 */ /* 0x000fe20000000002 */
[----:B------:R-:W-:-:S03]  /*1450*/  IADD3 R21, PT, PT, R22, R21, RZ ;  /* 0x0000001516157210 */ /* 0x000fc60007ffe0ff */
        /* <DEDUP_REMOVED lines=36> */
.L_x_230:
[----:B------:R-:W-:-:S04]  /*16a0*/  LOP3.LUT R2, R2, 0x80000000, RZ, 0xc0, !PT ;  /* 0x8000000002027812 */ /* 0x000fc800078ec0ff */
[----:B------:R-:W-:Y:S01]  /*16b0*/  LOP3.LUT R2, R2, 0x7f800000, RZ, 0xfc, !PT ;  /* 0x7f80000002027812 */ /* 0x000fe200078efcff */
[----:B------:R-:W-:Y:S06]  /*16c0*/  BRA `(.L_x_231) ;  /* 0x0000000000047947 */ /* 0x000fec0003800000 */
.L_x_229:
[----:B------:R-:W-:-:S07]  /*16d0*/  LEA R2, R21, R2, 0x17 ;  /* 0x0000000215027211 */ /* 0x000fce00078eb8ff */
.L_x_231:
[----:B------:R-:W-:Y:S05]  /*16e0*/  BSYNC.RECONVERGENT B1 ;  /* 0x0000000000017941 */ /* 0x000fea0003800200 */
.L_x_228:
[----:B------:R-:W-:Y:S05]  /*16f0*/  BRA `(.L_x_232) ;  /* 0x0000000000207947 */ /* 0x000fea0003800000 */
.L_x_227:
[----:B------:R-:W-:-:S04]  /*1700*/  LOP3.LUT R2, R2, 0x80000000, R22, 0x48, !PT ;  /* 0x8000000002027812 */ /* 0x000fc800078e4816 */
[----:B------:R-:W-:Y:S01]  /*1710*/  LOP3.LUT R2, R2, 0x7f800000, RZ, 0xfc, !PT ;  /* 0x7f80000002027812 */ /* 0x000fe200078efcff */
[----:B------:R-:W-:Y:S06]  /*1720*/  BRA `(.L_x_232) ;  /* 0x0000000000147947 */ /* 0x000fec0003800000 */
.L_x_226:
[----:B------:R-:W-:Y:S01]  /*1730*/  LOP3.LUT R2, R2, 0x80000000, R22, 0x48, !PT ;  /* 0x8000000002027812 */ /* 0x000fe200078e4816 */
[----:B------:R-:W-:Y:S06]  /*1740*/  BRA `(.L_x_232) ;  /* 0x00000000000c7947 */ /* 0x000fec0003800000 */
.L_x_225:
[----:B------:R-:W0:Y:S01]  /*1750*/  MUFU.RSQ R2, -QNAN ;  /* 0xffc0000000027908 */ /* 0x000e220000001400 */
[----:B------:R-:W-:Y:S05]  /*1760*/  BRA `(.L_x_232) ;  /* 0x0000000000047947 */ /* 0x000fea0003800000 */
.L_x_224:
[----:B------:R-:W-:-:S07]  /*1770*/  FADD.FTZ R2, R22, R2 ;  /* 0x0000000216027221 */ /* 0x000fce0000010000 */
.L_x_232:
[----:B------:R-:W-:Y:S05]  /*1780*/  BSYNC.RECONVERGENT B0 ;  /* 0x0000000000007941 */ /* 0x000fea0003800200 */
.L_x_222:
[----:B------:R-:W-:Y:S01]  /*1790*/  HFMA2 R21, -RZ, RZ, 0, 0 ;  /* 0x00000000ff157431 */ /* 0x000fe200000001ff */
[----:B------:R-:W-:-:S04]  /*17a0*/  MOV R20, R18 ;  /* 0x0000001200147202 */ /* 0x000fc80000000f00 */
[----:B0-----:R-:W-:Y:S05]  /*17b0*/  RET.REL.NODEC R20 `(_Z28kernel_integrate_closed_formiiPKfS0_ffiPf) ;  /* 0xffffffe814107950 */ /* 0x001fea0003c3ffff */
.L_x_233:
        /* <DEDUP_REMOVED lines=12> */
.L_x_348:


//--------------------- .text._Z24kernel_integrate_numericiiPKfS0_ffiiiPf --------------------------
	.section	.text._Z24kernel_integrate_numericiiPKfS0_ffiiiPf,"ax",@progbits
	.align	128
        .global         _Z24kernel_integrate_numericiiPKfS0_ffiiiPf
        .type           _Z24kernel_integrate_numericiiPKfS0_ffiiiPf,@function
        .size           _Z24kernel_integrate_numericiiPKfS0_ffiiiPf,(.L_x_350 - _Z24kernel_integrate_numericiiPKfS0_ffiiiPf)
        .other          _Z24kernel_integrate_numericiiPKfS0_ffiiiPf,@"STO_CUDA_ENTRY STV_DEFAULT"
_Z24kernel_integrate_numericiiPKfS0_ffiiiPf:
.text._Z24kernel_integrate_numericiiPKfS0_ffiiiPf:
        /* <DEDUP_REMOVED lines=15> */
[----:B------:R-:W2:Y:S01]  /*00f0*/  LDCU UR4, c[0x0][0x3a4] ;  /* 0x00007480ff0477ac */ /* 0x000ea20008000800 */
[----:B0-----:R-:W-:-:S05]  /*0100*/  IMAD.WIDE R2, R5, 0x4, R2 ;  /* 0x0000000405027825 */ /* 0x001fca00078e0202 */
[----:B-1----:R0:W5:Y:S01]  /*0110*/  LDG.E R19, desc[UR8][R2.64] ;  /* 0x0000000802137981 */ /* 0x002162000c1e1900 */
[----:B--2---:R-:W-:-:S04]  /*0120*/  I2FP.F32.S32 R0, UR4 ;  /* 0x0000000400007c45 */ /* 0x004fc80008201400 */
[----:B------:R-:W-:-:S04]  /*0130*/  IADD3 R6, PT, PT, R0, 0x1800000, RZ ;  /* 0x0180000000067810 */ /* 0x000fc80007ffe0ff */
[----:B------:R-:W-:-:S04]  /*0140*/  LOP3.LUT R6, R6, 0x7f800000, RZ, 0xc0, !PT ;  /* 0x7f80000006067812 */ /* 0x000fc800078ec0ff */
[----:B------:R-:W-:-:S13]  /*0150*/  ISETP.GT.U32.AND P0, PT, R6, 0x1ffffff, PT ;  /* 0x01ffffff0600780c */ /* 0x000fda0003f04070 */
[----:B0-----:R-:W-:Y:S05]  /*0160*/  @P0 BRA `(.L_x_234) ;  /* 0x00000000000c0947 */ /* 0x001fea0003800000 */
[----:B------:R-:W-:-:S07]  /*0170*/  MOV R2, 0x190 ;  /* 0x0000019000027802 */ /* 0x000fce0000000f00 */
[----:B-----5:R-:W-:Y:S05]  /*0180*/  CALL.REL.NOINC `($__internal_6_$__cuda_sm20_rcp_rn_f32_slowpath) ;  /* 0x0000002800347944 */ /* 0x020fea0003c00000 */
[----:B------:R-:W-:Y:S05]  /*0190*/  BRA `(.L_x_235) ;  /* 0x0000000000107947 */ /* 0x000fea0003800000 */
.L_x_234:
[----:B------:R-:W0:Y:S02]  /*01a0*/  MUFU.RCP R3, R0 ;  /* 0x0000000000037308 */ /* 0x000e240000001000 */
[----:B0-----:R-:W-:-:S04]  /*01b0*/  FFMA R2, R0, R3, -1 ;  /* 0xbf80000000027423 */ /* 0x001fc80000000003 */
[----:B------:R-:W-:-:S04]  /*01c0*/  FADD.FTZ R2, -R2, -RZ ;  /* 0x800000ff02027221 */ /* 0x000fc80000010100 */
[----:B------:R-:W-:-:S07]  /*01d0*/  FFMA R6, R3, R2, R3 ;  /* 0x0000000203067223 */ /* 0x000fce0000000003 */
.L_x_235:
[----:B------:R-:W0:Y:S02]  /*01e0*/  LDCU UR4, c[0x0][0x3a4] ;  /* 0x00007480ff0477ac */ /* 0x000e240008000800 */
[----:B0-----:R-:W-:-:S09]  /*01f0*/  UISETP.GE.AND UP0, UPT, UR4, 0x1, UPT ;  /* 0x000000010400788c */ /* 0x001fd2000bf06270 */
[----:B------:R-:W-:Y:S05]  /*0200*/  BRA.U !UP0, `(.L_x_236) ;  /* 0x0000002508fc7547 */ /* 0x000fea000b800000 */
[----:B------:R-:W0:Y:S01]  /*0210*/  LDC.64 R2, c[0x0][0x398] ;  /* 0x0000e600ff027b82 */ /* 0x000e220000000a00 */
[----:B------:R-:W1:Y:S01]  /*0220*/  LDCU UR4, c[0x0][0x3a0] ;  /* 0x00007400ff0477ac */ /* 0x000e620008000800 */
[----:B------:R-:W-:Y:S01]  /*0230*/  BSSY.RECONVERGENT B2, `(.L_x_237) ;  /* 0x0000010000027945 */ /* 0x000fe20003800200 */
[----:B-1----:R-:W-:Y:S02]  /*0240*/  UIADD3 UR10, UPT, UPT, UR4, -0x1, URZ ;  /* 0xffffffff040a7890 */ /* 0x002fe4000fffe0ff */
[----:B------:R-:W-:Y:S01]  /*0250*/  I2FP.F32.S32 R8, UR4 ;  /* 0x0000000400087c45 */ /* 0x000fe20008201400 */
[--C-:B0-----:R-:W-:Y:S01]  /*0260*/  FADD R7, R3, -R2.reuse ;  /* 0x8000000203077221 */ /* 0x101fe20000000000 */
[----:B-----5:R-:W-:-:S03]  /*0270*/  FADD R3, R19, -R2 ;  /* 0x8000000213037221 */ /* 0x020fc60000000000 */
        /* <DEDUP_REMOVED lines=10> */
[----:B------:R-:W-:Y:S05]  /*0320*/  CALL.REL.NOINC `($__internal_7_$__cuda_sm3x_div_rn_noftz_f32_slowpath) ;  /* 0x00000028009c7944 */ /* 0x000fea0003c00000 */
.L_x_238:
[----:B------:R-:W-:Y:S05]  /*0330*/  BSYNC.RECONVERGENT B2 ;  /* 0x0000000000027941 */ /* 0x000fea0003800200 */
.L_x_237:
[----:B------:R-:W0:Y:S01]  /*0340*/  LDCU UR4, c[0x0][0x3a8] ;  /* 0x00007500ff0477ac */ /* 0x000e220008000800 */
[----:B------:R-:W-:-:S06]  /*0350*/  FMUL R0, R0, R8 ;  /* 0x0000000800007220 */ /* 0x000fcc0000400000 */
[----:B------:R-:W1:Y:S01]  /*0360*/  F2I.FLOOR.NTZ R0, R0 ;  /* 0x0000000000007305 */ /* 0x000e620000207100 */
[----:B0-----:R-:W-:-:S07]  /*0370*/  I2FP.F32.S32 R11, UR4 ;  /* 0x00000004000b7c45 */ /* 0x001fce0008201400 */
[----:B------:R-:W0:Y:S01]  /*0380*/  MUFU.RCP R2, R11 ;  /* 0x0000000b00027308 */ /* 0x000e220000001000 */
[----:B-1----:R-:W-:-:S07]  /*0390*/  VIMNMX.RELU R9, PT, PT, R0, UR10, PT ;  /* 0x0000000a00097c48 */ /* 0x002fce000bfe1100 */
        /* <DEDUP_REMOVED lines=10> */
[----:B------:R-:W-:Y:S05]  /*0440*/  CALL.REL.NOINC `($__internal_7_$__cuda_sm3x_div_rn_noftz_f32_slowpath) ;  /* 0x0000002800547944 */ /* 0x000fea0003c00000 */
[----:B------:R-:W-:-:S07]  /*0450*/  MOV R10, R0 ;  /* 0x00000000000a7202 */ /* 0x000fce0000000f00 */
.L_x_239:
[----:B------:R-:W0:Y:S02]  /*0460*/  LDCU UR5, c[0x0][0x3a8] ;  /* 0x00007500ff0577ac */ /* 0x000e240008000800 */
[----:B0-----:R-:W-:-:S09]  /*0470*/  UISETP.GE.AND UP0, UPT, UR5, 0x1, UPT ;  /* 0x000000010500788c */ /* 0x001fd2000bf06270 */
[----:B------:R-:W-:Y:S05]  /*0480*/  BRA.U !UP0, `(.L_x_240) ;  /* 0x0000001508387547 */ /* 0x000fea000b800000 */
[----:B------:R-:W-:Y:S01]  /*0490*/  ULOP3.LUT UR4, UR5, 0x7ffffffc, URZ, 0xc0, !UPT ;  /* 0x7ffffffc05047892 */ /* 0x000fe2000f8ec0ff */
[----:B------:R-:W-:Y:S01]  /*04a0*/  FMUL R11, R10, 0.5 ;  /* 0x3f0000000a0b7820 */ /* 0x000fe20000400000 */
[----:B------:R-:W-:Y:S02]  /*04b0*/  ULOP3.LUT UR5, UR5, 0x3, URZ, 0xc0, !UPT ;  /* 0x0000000305057892 */ /* 0x000fe4000f8ec0ff */
[----:B------:R-:W-:-:S03]  /*04c0*/  UIADD3 UR7, UPT, UPT, -UR4, URZ, URZ ;  /* 0x000000ff04077290 */ /* 0x000fc6000fffe1ff */
[----:B------:R-:W-:-:S09]  /*04d0*/  UMOV UR4, URZ ;  /* 0x000000ff00047c82 */ /* 0x000fd20008000000 */
.L_x_269:
[----:B------:R-:W0:Y:S01]  /*04e0*/  LDCU UR6, c[0x0][0x398] ;  /* 0x00007300ff0677ac */ /* 0x000e220008000800 */
[----:B------:R-:W1:Y:S01]  /*04f0*/  MUFU.RCP R0, R7 ;  /* 0x0000000700007308 */ /* 0x000e620000001000 */
[----:B------:R-:W-:Y:S01]  /*0500*/  BSSY.RECONVERGENT B2, `(.L_x_241) ;  /* 0x000000d000027945 */ /* 0x000fe20003800200 */
[----:B0-----:R-:W-:Y:S01]  /*0510*/  FADD R12, R19, -UR6 ;  /* 0x80000006130c7e21 */ /* 0x001fe20008000000 */
[----:B-1----:R-:W-:-:S05]  /*0520*/  FFMA R3, -R7, R0, 1 ;  /* 0x3f80000007037423 */ /* 0x002fca0000000100 */
[----:B------:R-:W0:Y:S01]  /*0530*/  FCHK P0, R12, R7 ;  /* 0x000000070c007302 */ /* 0x000e220000000000 */
[----:B------:R-:W-:-:S04]  /*0540*/  FFMA R0, R0, R3, R0 ;  /* 0x0000000300007223 */ /* 0x000fc80000000000 */
[----:B------:R-:W-:-:S04]  /*0550*/  FFMA R2, R0, R12, RZ ;  /* 0x0000000c00027223 */ /* 0x000fc800000000ff */
[----:B------:R-:W-:-:S04]  /*0560*/  FFMA R3, -R7, R2, R12 ;  /* 0x0000000207037223 */ /* 0x000fc8000000010c */
[----:B------:R-:W-:Y:S01]  /*0570*/  FFMA R0, R0, R3, R2 ;  /* 0x0000000300007223 */ /* 0x000fe20000000002 */
[----:B0-----:R-:W-:Y:S06]  /*0580*/  @!P0 BRA `(.L_x_242) ;  /* 0x0000000000108947 */ /* 0x001fec0003800000 */
[----:B------:R-:W-:Y:S02]  /*0590*/  MOV R3, R12 ;  /* 0x0000000c00037202 */ /* 0x000fe40000000f00 */
[----:B------:R-:W-:Y:S02]  /*05a0*/  MOV R0, R7 ;  /* 0x0000000700007202 */ /* 0x000fe40000000f00 */
[----:B------:R-:W-:-:S07]  /*05b0*/  MOV R2, 0x5d0 ;  /* 0x000005d000027802 */ /* 0x000fce0000000f00 */
[----:B------:R-:W-:Y:S05]  /*05c0*/  CALL.REL.NOINC `($__internal_7_$__cuda_sm3x_div_rn_noftz_f32_slowpath) ;  /* 0x0000002400f47944 */ /* 0x000fea0003c00000 */
.L_x_242:
[----:B------:R-:W-:Y:S05]  /*05d0*/  BSYNC.RECONVERGENT B2 ;  /* 0x0000000000027941 */ /* 0x000fea0003800200 */
.L_x_241:
[----:B------:R-:W-:Y:S01]  /*05e0*/  FMUL R0, R0, R8 ;  /* 0x0000000800007220 */ /* 0x000fe20000400000 */
[----:B------:R-:W0:Y:S01]  /*05f0*/  LDCU UR6, c[0x0][0x384] ;  /* 0x00007080ff0677ac */ /* 0x000e220008000800 */
[----:B------:R-:W1:Y:S04]  /*0600*/  LDC.64 R2, c[0x0][0x390] ;  /* 0x0000e400ff027b82 */ /* 0x000e680000000a00 */
[----:B------:R-:W2:Y:S02]  /*0610*/  F2I.FLOOR.NTZ R0, R0 ;  /* 0x0000000000007305 */ /* 0x000ea40000207100 */
[----:B--2---:R-:W-:-:S05]  /*0620*/  VIMNMX.RELU R12, PT, PT, R0, UR10, PT ;  /* 0x0000000a000c7c48 */ /* 0x004fca000bfe1100 */
[----:B0-----:R-:W-:-:S05]  /*0630*/  IMAD R13, R12, UR6, RZ ;  /* 0x000000060c0d7c24 */ /* 0x001fca000f8e02ff */
[----:B------:R-:W-:-:S05]  /*0640*/  LEA R15, R13, R4, 0x1 ;  /* 0x000000040d0f7211 */ /* 0x000fca00078e08ff */
[C---:B-1----:R-:W-:Y:S01]  /*0650*/  IMAD.WIDE.U32 R16, R15.reuse, 0x4, R2 ;  /* 0x000000040f107825 */ /* 0x042fe200078e0002 */
[----:B------:R-:W-:-:S04]  /*0660*/  IADD3 R15, PT, PT, R15, UR6, RZ ;  /* 0x000000060f0f7c10 */ /* 0x000fc8000fffe0ff */
[----:B------:R-:W2:Y:S01]  /*0670*/  LDG.E R13, desc[UR8][R16.64] ;  /* 0x00000008100d7981 */ /* 0x000ea2000c1e1900 */
[----:B------:R-:W-:-:S06]  /*0680*/  IMAD.WIDE.U32 R14, R15, 0x4, R2 ;  /* 0x000000040f0e7825 */ /* 0x000fcc00078e0002 */
[----:B------:R-:W3:Y:S01]  /*0690*/  LDG.E R14, desc[UR8][R14.64] ;  /* 0x000000080e0e7981 */ /* 0x000ee2000c1e1900 */
[----:B------:R-:W-:Y:S01]  /*06a0*/  BSSY.RECONVERGENT B2, `(.L_x_243) ;  /* 0x000001f000027945 */ /* 0x000fe20003800200 */
[----:B--2---:R-:W-:-:S13]  /*06b0*/  FSETP.GEU.AND P0, PT, |R13|, 9.9999999747524270788e-07, PT ;  /* 0x358637bd0d00780b */ /* 0x004fda0003f0e200 */
[----:B---3--:R-:W-:Y:S01]  /*06c0*/  @!P0 FFMA R12, R14, R6, R19 ;  /* 0x000000060e0c8223 */ /* 0x008fe20000000013 */
        /* <DEDUP_REMOVED lines=24> */
[----:B------:R-:W-:Y:S05]  /*0850*/  CALL.REL.NOINC `($__internal_7_$__cuda_sm3x_div_rn_noftz_f32_slowpath) ;  /* 0x0000002400507944 */ /* 0x000fea0003c00000 */
.L_x_246:
[----:B------:R-:W-:Y:S05]  /*0860*/  BSYNC.RECONVERGENT B3 ;  /* 0x0000000000037941 */ /* 0x000fea0003800200 */
.L_x_245:
[----:B------:R-:W-:-:S04]  /*0870*/  FADD R3, R19, R0 ;  /* 0x0000000013037221 */ /* 0x000fc80000000000 */
[----:B------:R-:W-:-:S07]  /*0880*/  FFMA R12, R12, R3, -R0 ;  /* 0x000000030c0c7223 */ /* 0x000fce0000000800 */
.L_x_244:
[----:B------:R-:W-:Y:S05]  /*0890*/  BSYNC.RECONVERGENT B2 ;  /* 0x0000000000027941 */ /* 0x000fea0003800200 */
.L_x_243:
[----:B------:R-:W0:Y:S01]  /*08a0*/  LDCU UR6, c[0x0][0x3a8] ;  /* 0x00007500ff0677ac */ /* 0x000e220008000800 */
[----:B------:R-:W-:-:S04]  /*08b0*/  FFMA R14, R19, R13, R14 ;  /* 0x0000000d130e7223 */ /* 0x000fc8000000000e */
[----:B------:R-:W-:Y:S01]  /*08c0*/  FMUL R13, R11, R14 ;  /* 0x0000000e0b0d7220 */ /* 0x000fe20000400000 */
[----:B0-----:R-:W-:-:S09]  /*08d0*/  UISETP.GE.U32.AND UP0, UPT, UR6, 0x4, UPT ;  /* 0x000000040600788c */ /* 0x001fd2000bf06070 */
[----:B------:R-:W-:Y:S05]  /*08e0*/  BRA.U !UP0, `(.L_x_247) ;  /* 0x0000000508dc7547 */ /* 0x000fea000b800000 */
[----:B------:R-:W0:Y:S01]  /*08f0*/  LDC.64 R14, c[0x0][0x390] ;  /* 0x0000e400ff0e7b82 */ /* 0x000e220000000a00 */
[----:B------:R-:W1:Y:S01]  /*0900*/  LDCU UR11, c[0x0][0x398] ;  /* 0x00007300ff0b77ac */ /* 0x000e620008000800 */
[----:B------:R-:W2:Y:S01]  /*0910*/  LDCU UR12, c[0x0][0x384] ;  /* 0x00007080ff0c77ac */ /* 0x000ea20008000800 */
[----:B------:R-:W-:-:S05]  /*0920*/  UMOV UR6, UR7 ;  /* 0x0000000700067c82 */ /* 0x000fca0008000000 */
.L_x_256:
[----:B------:R-:W3:Y:S01]  /*0930*/  MUFU.RCP R0, R7 ;  /* 0x0000000700007308 */ /* 0x000ee20000001000 */
[----:B------:R-:W-:Y:S01]  /*0940*/  FADD R18, R13, R19 ;  /* 0x000000130d127221 */ /* 0x000fe20000000000 */
[----:B------:R-:W-:Y:S03]  /*0950*/  BSSY.RECONVERGENT B2, `(.L_x_248) ;  /* 0x000000d000027945 */ /* 0x000fe60003800200 */
[----:B-1----:R-:W-:-:S04]  /*0960*/  FADD R16, R18, -UR11 ;  /* 0x8000000b12107e21 */ /* 0x002fc80008000000 */
[----:B------:R-:W1:Y:S01]  /*0970*/  FCHK P0, R16, R7 ;  /* 0x0000000710007302 */ /* 0x000e620000000000 */
[----:B---3--:R-:W-:-:S04]  /*0980*/  FFMA R3, -R7, R0, 1 ;  /* 0x3f80000007037423 */ /* 0x008fc80000000100 */
        /* <DEDUP_REMOVED lines=8> */
[----:B0-2---:R-:W-:Y:S05]  /*0a10*/  CALL.REL.NOINC `($__internal_7_$__cuda_sm3x_div_rn_noftz_f32_slowpath) ;  /* 0x0000002000e07944 */ /* 0x005fea0003c00000 */
.L_x_249:
[----:B--2---:R-:W-:Y:S05]  /*0a20*/  BSYNC.RECONVERGENT B2 ;  /* 0x0000000000027941 */ /* 0x004fea0003800200 */
.L_x_248:
[----:B------:R-:W-:-:S06]  /*0a30*/  FMUL R0, R0, R8 ;  /* 0x0000000800007220 */ /* 0x000fcc0000400000 */
[----:B------:R-:W1:Y:S02]  /*0a40*/  F2I.FLOOR.NTZ R0, R0 ;  /* 0x0000000000007305 */ /* 0x000e640000207100 */
[----:B-1----:R-:W-:-:S05]  /*0a50*/  VIMNMX.RELU R2, PT, PT, R0, UR10, PT ;  /* 0x0000000a00027c48 */ /* 0x002fca000bfe1100 */
[----:B------:R-:W-:-:S05]  /*0a60*/  IMAD R3, R2, UR12, RZ ;  /* 0x0000000c02037c24 */ /* 0x000fca000f8e02ff */
[----:B------:R-:W-:-:S04]  /*0a70*/  LEA R3, R3, R4, 0x1 ;  /* 0x0000000403037211 */ /* 0x000fc800078e08ff */
[C---:B------:R-:W-:Y:S01]  /*0a80*/  IADD3 R21, PT, PT, R3.reuse, UR12, RZ ;  /* 0x0000000c03157c10 */ /* 0x040fe2000fffe0ff */
[----:B0-----:R-:W-:-:S04]  /*0a90*/  IMAD.WIDE.U32 R16, R3, 0x4, R14 ;  /* 0x0000000403107825 */ /* 0x001fc800078e000e */
[----:B------:R-:W-:Y:S02]  /*0aa0*/  IMAD.WIDE.U32 R2, R21, 0x4, R14 ;  /* 0x0000000415027825 */ /* 0x000fe400078e000e */
[----:B------:R-:W2:Y:S04]  /*0ab0*/  LDG.E R17, desc[UR8][R16.64] ;  /* 0x0000000810117981 */ /* 0x000ea8000c1e1900 */
[----:B------:R-:W2:Y:S01]  /*0ac0*/  LDG.E R3, desc[UR8][R2.64] ;  /* 0x0000000802037981 */ /* 0x000ea2000c1e1900 */
[----:B------:R-:W0:Y:S01]  /*0ad0*/  MUFU.RCP R20, R7 ;  /* 0x0000000700147308 */ /* 0x000e220000001000 */
[----:B------:R-:W-:Y:S01]  /*0ae0*/  BSSY.RECONVERGENT B2, `(.L_x_250) ;  /* 0x0000010000027945 */ /* 0x000fe20003800200 */
[----:B0-----:R-:W-:-:S04]  /*0af0*/  FFMA R21, -R7, R20, 1 ;  /* 0x3f80000007157423 */ /* 0x001fc80000000114 */
[----:B------:R-:W-:Y:S01]  /*0b00*/  FFMA R0, R20, R21, R20 ;  /* 0x0000001514007223 */ /* 0x000fe20000000014 */
[----:B--2---:R-:W-:-:S04]  /*0b10*/  FFMA R18, R18, R17, R3 ;  /* 0x0000001112127223 */ /* 0x004fc80000000003 */
[----:B------:R-:W-:-:S04]  /*0b20*/  FFMA R19, R18, R10, R19 ;  /* 0x0000000a12137223 */ /* 0x000fc80000000013 */
[----:B------:R-:W-:-:S04]  /*0b30*/  FADD R18, R13, R19 ;  /* 0x000000130d127221 */ /* 0x000fc80000000000 */
[----:B------:R-:W-:-:S04]  /*0b40*/  FADD R22, R18, -UR11 ;  /* 0x8000000b12167e21 */ /* 0x000fc80008000000 */
[----:B------:R-:W0:Y:S01]  /*0b50*/  FCHK P0, R22, R7 ;  /* 0x0000000716007302 */ /* 0x000e220000000000 */
        /* <DEDUP_REMOVED lines=8> */
.L_x_251:
[----:B------:R-:W-:Y:S05]  /*0be0*/  BSYNC.RECONVERGENT B2 ;  /* 0x0000000000027941 */ /* 0x000fea0003800200 */
.L_x_250:
[----:B------:R-:W-:-:S06]  /*0bf0*/  FMUL R0, R0, R8 ;  /* 0x0000000800007220 */ /* 0x000fcc0000400000 */
[----:B------:R-:W0:Y:S02]  /*0c00*/  F2I.FLOOR.NTZ R0, R0 ;  /* 0x0000000000007305 */ /* 0x000e240000207100 */
[----:B0-----:R-:W-:-:S05]  /*0c10*/  VIMNMX.RELU R2, PT, PT, R0, UR10, PT ;  /* 0x0000000a00027c48 */ /* 0x001fca000bfe1100 */
[----:B------:R-:W-:-:S05]  /*0c20*/  IMAD R3, R2, UR12, RZ ;  /* 0x0000000c02037c24 */ /* 0x000fca000f8e02ff */
[----:B------:R-:W-:-:S04]  /*0c30*/  LEA R3, R3, R4, 0x1 ;  /* 0x0000000403037211 */ /* 0x000fc800078e08ff */
[C---:B------:R-:W-:Y:S01]  /*0c40*/  IADD3 R21, PT, PT, R3.reuse, UR12, RZ ;  /* 0x0000000c03157c10 */ /* 0x040fe2000fffe0ff */
[----:B------:R-:W-:-:S04]  /*0c50*/  IMAD.WIDE.U32 R16, R3, 0x4, R14 ;  /* 0x0000000403107825 */ /* 0x000fc800078e000e */
        /* <DEDUP_REMOVED lines=20> */
.L_x_253:
[----:B------:R-:W-:Y:S05]  /*0da0*/  BSYNC.RECONVERGENT B2 ;  /* 0x0000000000027941 */ /* 0x000fea0003800200 */
.L_x_252:
        /* <DEDUP_REMOVED lines=27> */
.L_x_255:
[----:B------:R-:W-:Y:S05]  /*0f60*/  BSYNC.RECONVERGENT B2 ;  /* 0x0000000000027941 */ /* 0x000fea0003800200 */
.L_x_254:
        /* <DEDUP_REMOVED lines=10> */
[----:B------:R-:W-:-:S04]  /*1010*/  UIADD3 UR6, UPT, UPT, UR6, 0x4, URZ ;  /* 0x0000000406067890 */ /* 0x000fc8000fffe0ff */
[----:B------:R-:W-:Y:S01]  /*1020*/  UISETP.NE.AND UP0, UPT, UR6, URZ, UPT ;  /* 0x000000ff0600728c */ /* 0x000fe2000bf05270 */
[----:B--2---:R-:W-:-:S04]  /*1030*/  FFMA R18, R18, R17, R3 ;  /* 0x0000001112127223 */ /* 0x004fc80000000003 */
[----:B------:R-:W-:-:S04]  /*1040*/  FFMA R19, R18, R10, R19 ;  /* 0x0000000a12137223 */ /* 0x000fc80000000013 */
[----:B------:R-:W-:Y:S05]  /*1050*/  BRA.U UP0, `(.L_x_256) ;  /* 0xfffffff900347547 */ /* 0x000fea000b83ffff */
.L_x_247:
[----:B------:R-:W-:-:S09]  /*1060*/  UISETP.NE.AND UP0, UPT, UR5, URZ, UPT ;  /* 0x000000ff0500728c */ /* 0x000fd2000bf05270 */
[----:B------:R-:W-:Y:S05]  /*1070*/  BRA.U !UP0, `(.L_x_257) ;  /* 0x0000000508887547 */ /* 0x000fea000b800000 */
[----:B------:R-:W-:-:S09]  /*1080*/  UISETP.NE.AND UP0, UPT, UR5, 0x1, UPT ;  /* 0x000000010500788c */ /* 0x000fd2000bf05270 */
[----:B------:R-:W-:Y:S05]  /*1090*/  BRA.U !UP0, `(.L_x_258) ;  /* 0x0000000108f87547 */ /* 0x000fea000b800000 */
[----:B------:R-:W0:Y:S01]  /*10a0*/  LDCU UR6, c[0x0][0x398] ;  /* 0x00007300ff0677ac */ /* 0x000e220008000800 */
[----:B------:R-:W1:Y:S01]  /*10b0*/  MUFU.RCP R0, R7 ;  /* 0x0000000700007308 */ /* 0x000e620000001000 */
[----:B------:R-:W-:Y:S01]  /*10c0*/  FADD R14, R19, R13 ;  /* 0x0000000d130e7221 */ /* 0x000fe20000000000 */
[----:B------:R-:W-:Y:S03]  /*10d0*/  BSSY.RECONVERGENT B2, `(.L_x_259) ;  /* 0x000000d000027945 */ /* 0x000fe60003800200 */
[----:B0-----:R-:W-:Y:S01]  /*10e0*/  FADD R16, R14, -UR6 ;  /* 0x800000060e107e21 */ /* 0x001fe20008000000 */
[----:B-1----:R-:W-:-:S03]  /*10f0*/  FFMA R3, -R7, R0, 1 ;  /* 0x3f80000007037423 */ /* 0x002fc60000000100 */
        /* <DEDUP_REMOVED lines=10> */
.L_x_260:
[----:B------:R-:W-:Y:S05]  /*11a0*/  BSYNC.RECONVERGENT B2 ;  /* 0x0000000000027941 */ /* 0x000fea0003800200 */
.L_x_259:
[----:B------:R-:W-:Y:S01]  /*11b0*/  FMUL R0, R0, R8 ;  /* 0x0000000800007220 */ /* 0x000fe20000400000 */
[----:B------:R-:W0:Y:S01]  /*11c0*/  LDCU UR6, c[0x0][0x384] ;  /* 0x00007080ff0677ac */ /* 0x000e220008000800 */
[----:B------:R-:W1:Y:S04]  /*11d0*/  LDC.64 R16, c[0x0][0x390] ;  /* 0x0000e400ff107b82 */ /* 0x000e680000000a00 */
[----:B------:R-:W2:Y:S02]  /*11e0*/  F2I.FLOOR.NTZ R0, R0 ;  /* 0x0000000000007305 */ /* 0x000ea40000207100 */
[----:B--2---:R-:W-:-:S05]  /*11f0*/  VIMNMX.RELU R2, PT, PT, R0, UR10, PT ;  /* 0x0000000a00027c48 */ /* 0x004fca000bfe1100 */
[----:B0-----:R-:W-:-:S05]  /*1200*/  IMAD R3, R2, UR6, RZ ;  /* 0x0000000602037c24 */ /* 0x001fca000f8e02ff */
[----:B------:R-:W-:-:S04]  /*1210*/  LEA R3, R3, R4, 0x1 ;  /* 0x0000000403037211 */ /* 0x000fc800078e08ff */
[C---:B------:R-:W-:Y:S01]  /*1220*/  IADD3 R15, PT, PT, R3.reuse, UR6, RZ ;  /* 0x00000006030f7c10 */ /* 0x040fe2000fffe0ff */
[--C-:B-1----:R-:W-:Y:S01]  /*1230*/  IMAD.WIDE.U32 R2, R3, 0x4, R16.reuse ;  /* 0x0000000403027825 */ /* 0x102fe200078e0010 */
[----:B------:R-:W0:Y:S03]  /*1240*/  LDCU UR6, c[0x0][0x398] ;  /* 0x00007300ff0677ac */ /* 0x000e260008000800 */
[----:B------:R-:W-:Y:S02]  /*1250*/  IMAD.WIDE.U32 R16, R15, 0x4, R16 ;  /* 0x000000040f107825 */ /* 0x000fe400078e0010 */
[----:B------:R-:W2:Y:S04]  /*1260*/  LDG.E R3, desc[UR8][R2.64] ;  /* 0x0000000802037981 */ /* 0x000ea8000c1e1900 */
[----:B------:R-:W2:Y:S01]  /*1270*/  LDG.E R17, desc[UR8][R16.64] ;  /* 0x0000000810117981 */ /* 0x000ea2000c1e1900 */
[----:B------:R-:W1:Y:S01]  /*1280*/  MUFU.RCP R0, R7 ;  /* 0x0000000700007308 */ /* 0x000e620000001000 */
[----:B------:R-:W-:Y:S01]  /*1290*/  BSSY.RECONVERGENT B2, `(.L_x_261) ;  /* 0x0000010000027945 */ /* 0x000fe20003800200 */
[----:B-1----:R-:W-:-:S04]  /*12a0*/  FFMA R15, -R7, R0, 1 ;  /* 0x3f800000070f7423 */ /* 0x002fc80000000100 */
[----:B------:R-:W-:Y:S01]  /*12b0*/  FFMA R0, R0, R15, R0 ;  /* 0x0000000f00007223 */ /* 0x000fe20000000000 */
[----:B--2---:R-:W-:-:S04]  /*12c0*/  FFMA R14, R14, R3, R17 ;  /* 0x000000030e0e7223 */ /* 0x004fc80000000011 */
[----:B------:R-:W-:-:S04]  /*12d0*/  FFMA R19, R14, R10, R19 ;  /* 0x0000000a0e137223 */ /* 0x000fc80000000013 */
[----:B------:R-:W-:-:S04]  /*12e0*/  FADD R14, R13, R19 ;  /* 0x000000130d0e7221 */ /* 0x000fc80000000000 */
[----:B0-----:R-:W-:-:S04]  /*12f0*/  FADD R18, R14, -UR6 ;  /* 0x800000060e127e21 */ /* 0x001fc80008000000 */
        /* <DEDUP_REMOVED lines=9> */
.L_x_262:
[----:B------:R-:W-:Y:S05]  /*1390*/  BSYNC.RECONVERGENT B2 ;  /* 0x0000000000027941 */ /* 0x000fea0003800200 */
.L_x_261:
        /* <DEDUP_REMOVED lines=8> */
[----:B-1----:R-:W-:-:S04]  /*1420*/  IMAD.WIDE.U32 R2, R3, 0x4, R16 ;  /* 0x0000000403027825 */ /* 0x002fc800078e0010 */
[----:B------:R-:W-:Y:S02]  /*1430*/  IMAD.WIDE.U32 R16, R15, 0x4, R16 ;  /* 0x000000040f107825 */ /* 0x000fe400078e0010 */
[----:B------:R-:W2:Y:S04]  /*1440*/  LDG.E R3, desc[UR8][R2.64] ;  /* 0x0000000802037981 */ /* 0x000ea8000c1e1900 */
[----:B------:R-:W2:Y:S02]  /*1450*/  LDG.E R17, desc[UR8][R16.64] ;  /* 0x0000000810117981 */ /* 0x000ea4000c1e1900 */
[----:B--2---:R-:W-:-:S04]  /*1460*/  FFMA R14, R14, R3, R17 ;  /* 0x000000030e0e7223 */ /* 0x004fc80000000011 */
[----:B------:R-:W-:-:S07]  /*1470*/  FFMA R19, R14, R10, R19 ;  /* 0x0000000a0e137223 */ /* 0x000fce0000000013 */
.L_x_258:
[----:B------:R-:W0:Y:S02]  /*1480*/  LDCU UR6, c[0x0][0x3a8] ;  /* 0x00007500ff0677ac */ /* 0x000e240008000800 */
[----:B0-----:R-:W-:-:S09]  /*1490*/  ULOP3.LUT UP0, URZ, UR6, 0x1, URZ, 0xc0, !UPT ;  /* 0x0000000106ff7892 */ /* 0x001fd2000f80c0ff */
        /* <DEDUP_REMOVED lines=17> */
.L_x_264:
[----:B------:R-:W-:Y:S05]  /*15b0*/  BSYNC.RECONVERGENT B2 ;  /* 0x0000000000027941 */ /* 0x000fea0003800200 */
.L_x_263:
        /* <DEDUP_REMOVED lines=14> */
.L_x_257:
        /* <DEDUP_REMOVED lines=15> */
.L_x_266:
[----:B------:R-:W-:Y:S05]  /*1790*/  BSYNC.RECONVERGENT B2 ;  /* 0x0000000000027941 */ /* 0x000fea0003800200 */
.L_x_265:
[----:B------:R-:W-:Y:S01]  /*17a0*/  FMUL R2, R0, R8 ;  /* 0x0000000800027220 */ /* 0x000fe20000400000 */
[----:B------:R-:W0:Y:S01]  /*17b0*/  LDCU UR6, c[0x0][0x398] ;  /* 0x00007300ff0677ac */ /* 0x000e220008000800 */
[----:B------:R-:W1:Y:S01]  /*17c0*/  MUFU.RCP R14, R7 ;  /* 0x00000007000e7308 */ /* 0x000e620000001000 */
[----:B------:R-:W-:Y:S07]  /*17d0*/  BSSY.RECONVERGENT B2, `(.L_x_267) ;  /* 0x0000011000027945 */ /* 0x000fee0003800200 */
[----:B------:R-:W2:Y:S01]  /*17e0*/  F2I.FLOOR.NTZ R2, R2 ;  /* 0x0000000200027305 */ /* 0x000ea20000207100 */
[----:B-1----:R-:W-:Y:S01]  /*17f0*/  FFMA R3, -R7, R14, 1 ;  /* 0x3f80000007037423 */ /* 0x002fe2000000010e */
[----:B--2---:R-:W-:-:S04]  /*1800*/  VIMNMX.RELU R0, PT, PT, R2, UR10, PT ;  /* 0x0000000a02007c48 */ /* 0x004fc8000bfe1100 */
[----:B------:R-:W-:Y:S01]  /*1810*/  ISETP.NE.AND P0, PT, R9, R0, PT ;  /* 0x000000000900720c */ /* 0x000fe20003f05270 */
[----:B------:R-:W-:-:S03]  /*1820*/  FFMA R0, R14, R3, R14 ;  /* 0x000000030e007223 */ /* 0x000fc6000000000e */
[----:B------:R-:W-:-:S05]  /*1830*/  FSEL R19, R12, R19, !P0 ;  /* 0x000000130c137208 */ /* 0x000fca0004000000 */
        /* <DEDUP_REMOVED lines=10> */
.L_x_268:
[----:B------:R-:W-:Y:S05]  /*18e0*/  BSYNC.RECONVERGENT B2 ;  /* 0x0000000000027941 */ /* 0x000fea0003800200 */
.L_x_267:
[----:B------:R-:W0:Y:S01]  /*18f0*/  LDCU UR6, c[0x0][0x3a4] ;  /* 0x00007480ff0677ac */ /* 0x000e220008000800 */
[----:B------:R-:W-:-:S04]  /*1900*/  UIADD3 UR4, UPT, UPT, UR4, 0x1, URZ ;  /* 0x0000000104047890 */ /* 0x000fc8000fffe0ff */
[----:B0-----:R-:W-:-:S09]  /*1910*/  UISETP.NE.AND UP0, UPT, UR4, UR6, UPT ;  /* 0x000000060400728c */ /* 0x001fd2000bf05270 */
[----:B------:R-:W-:Y:S05]  /*1920*/  BRA.U !UP0, `(.L_x_236) ;  /* 0x0000001108347547 */ /* 0x000fea000b800000 */
[----:B------:R-:W-:-:S06]  /*1930*/  FMUL R0, R0, R8 ;  /* 0x0000000800007220 */ /* 0x000fcc0000400000 */
[----:B------:R-:W0:Y:S02]  /*1940*/  F2I.FLOOR.NTZ R0, R0 ;  /* 0x0000000000007305 */ /* 0x000e240000207100 */
[----:B0-----:R-:W-:Y:S01]  /*1950*/  VIMNMX.RELU R9, PT, PT, R0, UR10, PT ;  /* 0x0000000a00097c48 */ /* 0x001fe2000bfe1100 */
[----:B------:R-:W-:Y:S06]  /*1960*/  BRA `(.L_x_269) ;  /* 0xffffffe800dc7947 */ /* 0x000fec000383ffff */
.L_x_240:
[----:B------:R-:W0:Y:S02]  /*1970*/  LDCU UR5, c[0x0][0x3a4] ;  /* 0x00007480ff0577ac */ /* 0x000e240008000800 */
[----:B0-----:R-:W-:-:S09]  /*1980*/  UISETP.NE.AND UP0, UPT, UR5, 0x1, UPT ;  /* 0x000000010500788c */ /* 0x001fd2000bf05270 */
[----:B------:R-:W-:Y:S05]  /*1990*/  BRA.U !UP0, `(.L_x_270) ;  /* 0x0000000908c87547 */ /* 0x000fea000b800000 */
[----:B------:R-:W0:Y:S01]  /*19a0*/  LDC.64 R10, c[0x0][0x390] ;  /* 0x0000e400ff0a7b82 */ /* 0x000e220000000a00 */
[----:B------:R-:W1:Y:S01]  /*19b0*/  LDCU UR6, c[0x0][0x398] ;  /* 0x00007300ff0677ac */ /* 0x000e620008000800 */
[----:B------:R-:W2:Y:S01]  /*19c0*/  LDCU UR7, c[0x0][0x384] ;  /* 0x00007080ff0777ac */ /* 0x000ea20008000800 */
[----:B------:R-:W-:Y:S01]  /*19d0*/  ULOP3.LUT UR5, UR5, 0x7ffffffe, URZ, 0xc0, !UPT ;  /* 0x7ffffffe05057892 */ /* 0x000fe2000f8ec0ff */
[----:B------:R-:W-:-:S11]  /*19e0*/  UMOV UR4, URZ ;  /* 0x000000ff00047c82 */ /* 0x000fd60008000000 */
.L_x_289:
[----:B------:R-:W3:Y:S01]  /*19f0*/  MUFU.RCP R0, R7 ;  /* 0x0000000700007308 */ /* 0x000ee20000001000 */
[----:B-1----:R-:W-:Y:S01]  /*1a00*/  FADD R12, R19, -UR6 ;  /* 0x80000006130c7e21 */ /* 0x002fe20008000000 */
[----:B------:R-:W-:Y:S01]  /*1a10*/  UIADD3 UR4, UPT, UPT, UR4, 0x2, URZ ;  /* 0x0000000204047890 */ /* 0x000fe2000fffe0ff */
[----:B------:R-:W-:Y:S03]  /*1a20*/  BSSY.RECONVERGENT B2, `(.L_x_271) ;  /* 0x000000d000027945 */ /* 0x000fe60003800200 */
[----:B------:R-:W-:Y:S02]  /*1a30*/  UISETP.NE.AND UP0, UPT, UR4, UR5, UPT ;  /* 0x000000050400728c */ /* 0x000fe4000bf05270 */
        /* <DEDUP_REMOVED lines=11> */
.L_x_272:
[----:B--2---:R-:W-:Y:S05]  /*1af0*/  BSYNC.RECONVERGENT B2 ;  /* 0x0000000000027941 */ /* 0x004fea0003800200 */
.L_x_271:
[----:B------:R-:W-:-:S06]  /*1b00*/  FMUL R13, R0, R8 ;  /* 0x00000008000d7220 */ /* 0x000fcc0000400000 */
[----:B------:R-:W1:Y:S02]  /*1b10*/  F2I.FLOOR.NTZ R13, R13 ;  /* 0x0000000d000d7305 */ /* 0x000e640000207100 */
[----:B-1----:R-:W-:-:S05]  /*1b20*/  VIMNMX.RELU R0, PT, PT, R13, UR10, PT ;  /* 0x0000000a0d007c48 */ /* 0x002fca000bfe1100 */
[----:B------:R-:W-:-:S05]  /*1b30*/  IMAD R3, R0, UR7, RZ ;  /* 0x0000000700037c24 */ /* 0x000fca000f8e02ff */
[----:B------:R-:W-:-:S05]  /*1b40*/  LEA R3, R3, R4, 0x1 ;  /* 0x0000000403037211 */ /* 0x000fca00078e08ff */
[C---:B0-----:R-:W-:Y:S01]  /*1b50*/  IMAD.WIDE.U32 R14, R3.reuse, 0x4, R10 ;  /* 0x00000004030e7825 */ /* 0x041fe200078e000a */
        /* <DEDUP_REMOVED lines=17> */
[----:B------:R-:W-:-:S03]  /*1c70*/  SHF.L.U32 R12, R12, 0x17, RZ ;  /* 0x000000170c0c7819 */ /* 0x000fc600000006ff */
[----:B------:R-:W-:-:S04]  /*1c80*/  FFMA R13, R2, 1.4426950216293334961, -R13 ;  /* 0x3fb8aa3b020d7823 */ /* 0x000fc8000000080d */
[----:B------:R-:W-:Y:S01]  /*1c90*/  FFMA R13, R2, 1.925963033500011079e-08, R13 ;  /* 0x32a57060020d7823 */ /* 0x000fe2000000000d */
[----:B0-----:R-:W-:-:S04]  /*1ca0*/  FFMA R2, -R0, R15, 1 ;  /* 0x3f80000000027423 */ /* 0x001fc8000000010f */
[----:B------:R-:W-:Y:S01]  /*1cb0*/  FFMA R2, R15, R2, R15 ;  /* 0x000000020f027223 */ /* 0x000fe2000000000f */
[----:B------:R-:W0:Y:S03]  /*1cc0*/  MUFU.EX2 R13, R13 ;  /* 0x0000000d000d7308 */ /* 0x000e260000000800 */
[----:B------:R-:W-:-:S04]  /*1cd0*/  FFMA R15, R3, R2, RZ ;  /* 0x00000002030f7223 */ /* 0x000fc800000000ff */
[----:B------:R-:W-:-:S04]  /*1ce0*/  FFMA R14, -R0, R15, R3 ;  /* 0x0000000f000e7223 */ /* 0x000fc80000000103 */
[----:B------:R-:W-:Y:S01]  /*1cf0*/  FFMA R15, R2, R14, R15 ;  /* 0x0000000e020f7223 */ /* 0x000fe2000000000f */
[----:B0-----:R-:W-:Y:S01]  /*1d00*/  FMUL R12, R12, R13 ;  /* 0x0000000d0c0c7220 */ /* 0x001fe20000400000 */
[----:B------:R-:W-:Y:S06]  /*1d10*/  @!P0 BRA `(.L_x_276) ;  /* 0x00000000000c8947 */ /* 0x000fec0003800000 */
[----:B------:R-:W-:-:S07]  /*1d20*/  MOV R2, 0x1d40 ;  /* 0x00001d4000027802 */ /* 0x000fce0000000f00 */
[----:B------:R-:W-:Y:S05]  /*1d30*/  CALL.REL.NOINC `($__internal_7_$__cuda_sm3x_div_rn_noftz_f32_slowpath) ;  /* 0x0000001000187944 */ /* 0x000fea0003c00000 */
[----:B------:R-:W-:-:S07]  /*1d40*/  MOV R15, R0 ;  /* 0x00000000000f7202 */ /* 0x000fce0000000f00 */
.L_x_276:
[----:B------:R-:W-:Y:S05]  /*1d50*/  BSYNC.RECONVERGENT B3 ;  /* 0x0000000000037941 */ /* 0x000fea0003800200 */
.L_x_275:
[----:B------:R-:W-:-:S04]  /*1d60*/  FADD R0, R15, R19 ;  /* 0x000000130f007221 */ /* 0x000fc80000000000 */
[----:B------:R-:W-:-:S07]  /*1d70*/  FFMA R12, R12, R0, -R15 ;  /* 0x000000000c0c7223 */ /* 0x000fce000000080f */
.L_x_274:
[----:B------:R-:W-:Y:S05]  /*1d80*/  BSYNC.RECONVERGENT B2 ;  /* 0x0000000000027941 */ /* 0x000fea0003800200 */
.L_x_273:
[----:B------:R-:W0:Y:S01]  /*1d90*/  MUFU.RCP R0, R7 ;  /* 0x0000000700007308 */ /* 0x000e220000001000 */
        /* <DEDUP_REMOVED lines=13> */
.L_x_278:
[----:B------:R-:W-:Y:S05]  /*1e70*/  BSYNC.RECONVERGENT B2 ;  /* 0x0000000000027941 */ /* 0x000fea0003800200 */
.L_x_277:
[----:B------:R-:W-:Y:S01]  /*1e80*/  FMUL R2, R0, R8 ;  /* 0x0000000800027220 */ /* 0x000fe20000400000 */
[----:B------:R-:W0:Y:S01]  /*1e90*/  MUFU.RCP R16, R7 ;  /* 0x0000000700107308 */ /* 0x000e220000001000 */
[----:B------:R-:W-:Y:S07]  /*1ea0*/  BSSY.RECONVERGENT B2, `(.L_x_279) ;  /* 0x0000011000027945 */ /* 0x000fee0003800200 */
[----:B------:R-:W1:Y:S01]  /*1eb0*/  F2I.FLOOR.NTZ R2, R2 ;  /* 0x0000000200027305 */ /* 0x000e620000207100 */
[----:B0-----:R-:W-:Y:S01]  /*1ec0*/  FFMA R3, -R7, R16, 1 ;  /* 0x3f80000007037423 */ /* 0x001fe20000000110 */
[----:B-1----:R-:W-:-:S04]  /*1ed0*/  VIMNMX.RELU R0, PT, PT, R2, UR10, PT ;  /* 0x0000000a02007c48 */ /* 0x002fc8000bfe1100 */
[----:B------:R-:W-:Y:S01]  /*1ee0*/  ISETP.NE.AND P0, PT, R9, R0, PT ;  /* 0x000000000900720c */ /* 0x000fe20003f05270 */
[----:B------:R-:W-:-:S03]  /*1ef0*/  FFMA R0, R16, R3, R16 ;  /* 0x0000000310007223 */ /* 0x000fc60000000010 */
[----:B------:R-:W-:-:S05]  /*1f00*/  FSEL R19, R12, R19, !P0 ;  /* 0x000000130c137208 */ /* 0x000fca0004000000 */
        /* <DEDUP_REMOVED lines=10> */
.L_x_280:
[----:B------:R-:W-:Y:S05]  /*1fb0*/  BSYNC.RECONVERGENT B2 ;  /* 0x0000000000027941 */ /* 0x000fea0003800200 */
.L_x_279:
[----:B------:R-:W-:-:S06]  /*1fc0*/  FMUL R9, R0, R8 ;  /* 0x0000000800097220 */ /* 0x000fcc0000400000 */
[----:B------:R-:W0:Y:S02]  /*1fd0*/  F2I.FLOOR.NTZ R9, R9 ;  /* 0x0000000900097305 */ /* 0x000e240000207100 */
[----:B0-----:R-:W-:-:S05]  /*1fe0*/  VIMNMX.RELU R12, PT, PT, R9, UR10, PT ;  /* 0x0000000a090c7c48 */ /* 0x001fca000bfe1100 */
[----:B------:R-:W-:-:S05]  /*1ff0*/  IMAD R3, R12, UR7, RZ ;  /* 0x000000070c037c24 */ /* 0x000fca000f8e02ff */
[----:B------:R-:W-:-:S05]  /*2000*/  LEA R3, R3, R4, 0x1 ;  /* 0x0000000403037211 */ /* 0x000fca00078e08ff */
[C---:B------:R-:W-:Y:S01]  /*2010*/  IMAD.WIDE.U32 R16, R3.reuse, 0x4, R10 ;  /* 0x0000000403107825 */ /* 0x040fe200078e000a */
        /* <DEDUP_REMOVED lines=19> */
[C---:B------:R-:W-:Y:S02]  /*2150*/  FFMA R13, R2.reuse, 1.4426950216293334961, -R13 ;  /* 0x3fb8aa3b020d7823 */ /* 0x040fe4000000080d */
        /* <DEDUP_REMOVED lines=8> */
[----:B------:R-:W-:-:S07]  /*21e0*/  MOV R2, 0x2200 ;  /* 0x0000220000027802 */ /* 0x000fce0000000f00 */
[----:B------:R-:W-:Y:S05]  /*21f0*/  CALL.REL.NOINC `($__internal_7_$__cuda_sm3x_div_rn_noftz_f32_slowpath) ;  /* 0x0000000800e87944 */ /* 0x000fea0003c00000 */
[----:B------:R-:W-:-:S07]  /*2200*/  MOV R14, R0 ;  /* 0x00000000000e7202 */ /* 0x000fce0000000f00 */
.L_x_284:
[----:B------:R-:W-:Y:S05]  /*2210*/  BSYNC.RECONVERGENT B3 ;  /* 0x0000000000037941 */ /* 0x000fea0003800200 */
.L_x_283:
[----:B------:R-:W-:-:S04]  /*2220*/  FADD R0, R19, R14 ;  /* 0x0000000e13007221 */ /* 0x000fc80000000000 */
[----:B------:R-:W-:-:S07]  /*2230*/  FFMA R14, R9, R0, -R14 ;  /* 0x00000000090e7223 */ /* 0x000fce000000080e */
.L_x_282:
[----:B------:R-:W-:Y:S05]  /*2240*/  BSYNC.RECONVERGENT B2 ;  /* 0x0000000000027941 */ /* 0x000fea0003800200 */
.L_x_281:
        /* <DEDUP_REMOVED lines=14> */
.L_x_286:
[----:B------:R-:W-:Y:S05]  /*2330*/  BSYNC.RECONVERGENT B2 ;  /* 0x0000000000027941 */ /* 0x000fea0003800200 */
.L_x_285:
[----:B------:R-:W-:Y:S01]  /*2340*/  FMUL R2, R0, R8 ;  /* 0x0000000800027220 */ /* 0x000fe20000400000 */
[----:B------:R-:W-:Y:S01]  /*2350*/  BSSY.RECONVERGENT B2, `(.L_x_287) ;  /* 0x0000012000027945 */ /* 0x000fe20003800200 */
[----:B------:R-:W-:Y:S08]  /*2360*/  MUFU.RCP R0, R7 ;  /* 0x0000000700007308 */ /* 0x000ff00000001000 */
[----:B------:R-:W0:Y:S02]  /*2370*/  F2I.FLOOR.NTZ R2, R2 ;  /* 0x0000000200027305 */ /* 0x000e240000207100 */
[----:B0-----:R-:W-:-:S04]  /*2380*/  VIMNMX.RELU R3, PT, PT, R2, UR10, PT ;  /* 0x0000000a02037c48 */ /* 0x001fc8000bfe1100 */
[----:B------:R-:W-:Y:S01]  /*2390*/  ISETP.NE.AND P0, PT, R12, R3, PT ;  /* 0x000000030c00720c */ /* 0x000fe20003f05270 */
[----:B------:R-:W-:-:S03]  /*23a0*/  FFMA R3, -R7, R0, 1 ;  /* 0x3f80000007037423 */ /* 0x000fc60000000100 */
[----:B------:R-:W-:Y:S01]  /*23b0*/  FSEL R19, R14, R19, !P0 ;  /* 0x000000130e137208 */ /* 0x000fe20004000000 */
[----:B------:R-:W-:-:S04]  /*23c0*/  FFMA R0, R0, R3, R0 ;  /* 0x0000000300007223 */ /* 0x000fc80000000000 */
        /* <DEDUP_REMOVED lines=10> */
.L_x_288:
[----:B------:R-:W-:Y:S05]  /*2470*/  BSYNC.RECONVERGENT B2 ;  /* 0x0000000000027941 */ /* 0x000fea0003800200 */
.L_x_287:
[----:B------:R-:W-:-:S06]  /*2480*/  FMUL R0, R0, R8 ;  /* 0x0000000800007220 */ /* 0x000fcc0000400000 */
[----:B------:R-:W0:Y:S02]  /*2490*/  F2I.FLOOR.NTZ R0, R0 ;  /* 0x0000000000007305 */ /* 0x000e240000207100 */
[----:B0-----:R-:W-:Y:S01]  /*24a0*/  VIMNMX.RELU R9, PT, PT, R0, UR10, PT ;  /* 0x0000000a00097c48 */ /* 0x001fe2000bfe1100 */
[----:B------:R-:W-:Y:S06]  /*24b0*/  BRA.U UP0, `(.L_x_289) ;  /* 0xfffffff5004c7547 */ /* 0x000fec000b83ffff */
.L_x_270:
[----:B------:R-:W0:Y:S02]  /*24c0*/  LDCU UR4, c[0x0][0x3a4] ;  /* 0x00007480ff0477ac */ /* 0x000e240008000800 */
[----:B0-----:R-:W-:-:S04]  /*24d0*/  ULOP3.LUT UR4, UR4, 0x1, URZ, 0xc0, !UPT ;  /* 0x0000000104047892 */ /* 0x001fc8000f8ec0ff */
[----:B------:R-:W-:-:S09]  /*24e0*/  UISETP.NE.U32.AND UP0, UPT, UR4, 0x1, UPT ;  /* 0x000000010400788c */ /* 0x000fd2000bf05070 */
[----:B------:R-:W-:Y:S05]  /*24f0*/  BRA.U UP0, `(.L_x_236) ;  /* 0x0000000500407547 */ /* 0x000fea000b800000 */
        /* <DEDUP_REMOVED lines=15> */
.L_x_291:
[----:B------:R-:W-:Y:S05]  /*25f0*/  BSYNC.RECONVERGENT B2 ;  /* 0x0000000000027941 */ /* 0x000fea0003800200 */
.L_x_290:
        /* <DEDUP_REMOVED lines=39> */
.L_x_295:
[----:B------:R-:W-:Y:S05]  /*2870*/  BSYNC.RECONVERGENT B3 ;  /* 0x0000000000037941 */ /* 0x000fea0003800200 */
.L_x_294:
[----:B------:R-:W-:-:S04]  /*2880*/  FADD R0, R19, R13 ;  /* 0x0000000d13007221 */ /* 0x000fc80000000000 */
[----:B------:R-:W-:-:S07]  /*2890*/  FFMA R10, R10, R0, -R13 ;  /* 0x000000000a0a7223 */ /* 0x000fce000000080d */
.L_x_293:
[----:B------:R-:W-:Y:S05]  /*28a0*/  BSYNC.RECONVERGENT B2 ;  /* 0x0000000000027941 */ /* 0x000fea0003800200 */
.L_x_292:
        /* <DEDUP_REMOVED lines=15> */
.L_x_297:
[----:B------:R-:W-:Y:S05]  /*29a0*/  BSYNC.RECONVERGENT B2 ;  /* 0x0000000000027941 */ /* 0x000fea0003800200 */
.L_x_296:
[----:B------:R-:W-:-:S06]  /*29b0*/  FMUL R0, R0, R8 ;  /* 0x0000000800007220 */ /* 0x000fcc0000400000 */
[----:B------:R-:W0:Y:S02]  /*29c0*/  F2I.FLOOR.NTZ R0, R0 ;  /* 0x0000000000007305 */ /* 0x000e240000207100 */
[----:B0-----:R-:W-:-:S04]  /*29d0*/  VIMNMX.RELU R2, PT, PT, R0, UR10, PT ;  /* 0x0000000a00027c48 */ /* 0x001fc8000bfe1100 */
[----:B------:R-:W-:-:S04]  /*29e0*/  ISETP.NE.AND P0, PT, R9, R2, PT ;  /* 0x000000020900720c */ /* 0x000fc80003f05270 */
[----:B------:R-:W-:-:S09]  /*29f0*/  FSEL R19, R10, R19, !P0 ;  /* 0x000000130a137208 */ /* 0x000fd20004000000 */
.L_x_236:
[----:B------:R-:W0:Y:S01]  /*2a00*/  LDC.64 R2, c[0x0][0x3b0] ;  /* 0x0000ec00ff027b82 */ /* 0x000e220000000a00 */
[----:B------:R-:W1:Y:S02]  /*2a10*/  LDCU UR4, c[0x0][0x380] ;  /* 0x00007000ff0477ac */ /* 0x000e640008000800 */
[----:B-1----:R-:W-:-:S04]  /*2a20*/  IMAD R5, R4, UR4, R5 ;  /* 0x0000000404057c24 */ /* 0x002fc8000f8e0205 */
[----:B0-----:R-:W-:-:S05]  /*2a30*/  IMAD.WIDE R2, R5, 0x4, R2 ;  /* 0x0000000405027825 */ /* 0x001fca00078e0202 */
[----:B-----5:R-:W-:Y:S01]  /*2a40*/  STG.E desc[UR8][R2.64], R19 ;  /* 0x0000001302007986 */ /* 0x020fe2000c101908 */
[----:B------:R-:W-:Y:S05]  /*2a50*/  EXIT ;  /* 0x000000000000794d */ /* 0x000fea0003800000 */
        .weak           $__internal_6_$__cuda_sm20_rcp_rn_f32_slowpath
        .type           $__internal_6_$__cuda_sm20_rcp_rn_f32_slowpath,@function
        .size           $__internal_6_$__cuda_sm20_rcp_rn_f32_slowpath,($__internal_7_$__cuda_sm3x_div_rn_noftz_f32_slowpath - $__internal_6_$__cuda_sm20_rcp_rn_f32_slowpath)
$__internal_6_$__cuda_sm20_rcp_rn_f32_slowpath:
[----:B------:R-:W-:-:S04]  /*2a60*/  SHF.L.U32 R3, R0, 0x1, RZ ;  /* 0x0000000100037819 */ /* 0x000fc800000006ff */
[----:B------:R-:W-:-:S04]  /*2a70*/  SHF.R.U32.HI R3, RZ, 0x18, R3 ;  /* 0x00000018ff037819 */ /* 0x000fc80000011603 */
[----:B------:R-:W-:-:S13]  /*2a80*/  ISETP.NE.U32.AND P0, PT, R3, RZ, PT ;  /* 0x000000ff0300720c */ /* 0x000fda0003f05070 */
[----:B------:R-:W-:Y:S05]  /*2a90*/  @P0 BRA `(.L_x_298) ;  /* 0x00000000002c0947 */ /* 0x000fea0003800000 */
[----:B------:R-:W-:-:S04]  /*2aa0*/  SHF.L.U32 R3, R0, 0x1, RZ ;  /* 0x0000000100037819 */ /* 0x000fc800000006ff */
[----:B------:R-:W-:-:S13]  /*2ab0*/  ISETP.NE.AND P0, PT, R3, RZ, PT ;  /* 0x000000ff0300720c */ /* 0x000fda0003f05270 */
[----:B------:R2:W3:Y:S01]  /*2ac0*/  @!P0 MUFU.RCP R3, R0 ;  /* 0x0000000000038308 */ /* 0x0004e20000001000 */
[----:B------:R-:W-:Y:S05]  /*2ad0*/  @!P0 BRA `(.L_x_299) ;  /* 0x0000000000a48947 */ /* 0x000fea0003800000 */
[----:B------:R-:W-:-:S04]  /*2ae0*/  FFMA R6, R0, 1.84467440737095516160e+19, RZ ;  /* 0x5f80000000067823 */ /* 0x000fc800000000ff */
[----:B---3--:R-:W2:Y:S02]  /*2af0*/  MUFU.RCP R3, R6 ;  /* 0x0000000600037308 */ /* 0x008ea40000001000 */
[----:B--2---:R-:W-:-:S04]  /*2b00*/  FFMA R0, R6, R3, -1 ;  /* 0xbf80000006007423 */ /* 0x004fc80000000003 */
[----:B------:R-:W-:-:S04]  /*2b10*/  FADD.FTZ R0, -R0, -RZ ;  /* 0x800000ff00007221 */ /* 0x000fc80000010100 */
[----:B------:R-:W-:-:S04]  /*2b20*/  FFMA R0, R3, R0, R3 ;  /* 0x0000000003007223 */ /* 0x000fc80000000003 */
[----:B------:R-:W-:Y:S01]  /*2b30*/  FFMA R3, R0, 1.84467440737095516160e+19, RZ ;  /* 0x5f80000000037823 */ /* 0x000fe200000000ff */
[----:B------:R-:W-:Y:S06]  /*2b40*/  BRA `(.L_x_299) ;  /* 0x0000000000887947 */ /* 0x000fec0003800000 */
.L_x_298:
[----:B------:R-:W-:-:S04]  /*2b50*/  IADD3 R6, PT, PT, R3, -0xfd, RZ ;  /* 0xffffff0303067810 */ /* 0x000fc80007ffe0ff */
[----:B------:R-:W-:-:S13]  /*2b60*/  ISETP.GT.U32.AND P0, PT, R6, 0x1, PT ;  /* 0x000000010600780c */ /* 0x000fda0003f04070 */
[----:B------:R-:W-:Y:S05]  /*2b70*/  @P0 BRA `(.L_x_300) ;  /* 0x0000000000780947 */ /* 0x000fea0003800000 */
[----:B------:R-:W-:Y:S01]  /*2b80*/  LOP3.LUT R7, R0, 0x7fffff, RZ, 0xc0, !PT ;  /* 0x007fffff00077812 */ /* 0x000fe200078ec0ff */
[----:B------:R-:W-:-:S03]  /*2b90*/  HFMA2 R11, -RZ, RZ, 0, 1.78813934326171875e-07 ;  /* 0x00000003ff0b7431 */ /* 0x000fc600000001ff */
[----:B------:R-:W-:-:S04]  /*2ba0*/  LOP3.LUT R7, R7, 0x3f800000, RZ, 0xfc, !PT ;  /* 0x3f80000007077812 */ /* 0x000fc800078efcff */
[----:B------:R-:W0:Y:S01]  /*2bb0*/  MUFU.RCP R8, R7 ;  /* 0x0000000700087308 */ /* 0x000e220000001000 */
[----:B------:R-:W-:Y:S01]  /*2bc0*/  SHF.L.U32 R12, R11, R6, RZ ;  /* 0x000000060b0c7219 */ /* 0x000fe200000006ff */
[----:B0-----:R-:W-:-:S04]  /*2bd0*/  FFMA R9, R7, R8, -1 ;  /* 0xbf80000007097423 */ /* 0x001fc80000000008 */
[----:B------:R-:W-:-:S04]  /*2be0*/  FADD.FTZ R9, -R9, -RZ ;  /* 0x800000ff09097221 */ /* 0x000fc80000010100 */
[CCC-:B------:R-:W-:Y:S01]  /*2bf0*/  FFMA.RM R10, R8.reuse, R9.reuse, R8.reuse ;  /* 0x00000009080a7223 */ /* 0x1c0fe20000004008 */
[----:B------:R-:W-:-:S04]  /*2c00*/  FFMA.RP R9, R8, R9, R8 ;  /* 0x0000000908097223 */ /* 0x000fc80000008008 */
[C---:B------:R-:W-:Y:S02]  /*2c10*/  LOP3.LUT R8, R10.reuse, 0x7fffff, RZ, 0xc0, !PT ;  /* 0x007fffff0a087812 */ /* 0x040fe400078ec0ff */
[----:B------:R-:W-:Y:S02]  /*2c20*/  FSETP.NEU.FTZ.AND P0, PT, R10, R9, PT ;  /* 0x000000090a00720b */ /* 0x000fe40003f1d000 */
[----:B------:R-:W-:Y:S02]  /*2c30*/  LOP3.LUT R9, R8, 0x800000, RZ, 0xfc, !PT ;  /* 0x0080000008097812 */ /* 0x000fe400078efcff */
[----:B------:R-:W-:Y:S02]  /*2c40*/  SEL R8, RZ, 0xffffffff, !P0 ;  /* 0xffffffffff087807 */ /* 0x000fe40004000000 */
[----:B------:R-:W-:Y:S02]  /*2c50*/  LOP3.LUT R7, R12, R9, RZ, 0xc0, !PT ;  /* 0x000000090c077212 */ /* 0x000fe400078ec0ff */
[----:B------:R-:W-:-:S02]  /*2c60*/  IADD3 R8, PT, PT, -R8, RZ, RZ ;  /* 0x000000ff08087210 */ /* 0x000fc40007ffe1ff */
[-C--:B------:R-:W-:Y:S02]  /*2c70*/  SHF.R.U32.HI R7, RZ, R6.reuse, R7 ;  /* 0x00000006ff077219 */ /* 0x080fe40000011607 */
[----:B------:R-:W-:Y:S02]  /*2c80*/  LOP3.LUT P1, RZ, R8, R6, R9, 0xf8, !PT ;  /* 0x0000000608ff7212 */ /* 0x000fe4000782f809 */
[C---:B------:R-:W-:Y:S02]  /*2c90*/  LOP3.LUT P0, RZ, R7.reuse, 0x1, RZ, 0xc0, !PT ;  /* 0x0000000107ff7812 */ /* 0x040fe4000780c0ff */
[----:B------:R-:W-:-:S04]  /*2ca0*/  LOP3.LUT P2, RZ, R7, 0x2, RZ, 0xc0, !PT ;  /* 0x0000000207ff7812 */ /* 0x000fc8000784c0ff */
[----:B------:R-:W-:Y:S02]  /*2cb0*/  PLOP3.LUT P0, PT, P0, P1, P2, 0xe0, 0x0 ;  /* 0x000000000000781c */ /* 0x000fe40000703c20 */
[----:B------:R-:W-:Y:S02]  /*2cc0*/  LOP3.LUT P1, RZ, R0, 0x7fffff, RZ, 0xc0, !PT ;  /* 0x007fffff00ff7812 */ /* 0x000fe4000782c0ff */
[----:B------:R-:W-:-:S04]  /*2cd0*/  SEL R6, RZ, 0x1, !P0 ;  /* 0x00000001ff067807 */ /* 0x000fc80004000000 */
[----:B------:R-:W-:-:S04]  /*2ce0*/  IADD3 R6, PT, PT, -R6, RZ, RZ ;  /* 0x000000ff06067210 */ /* 0x000fc80007ffe1ff */
[----:B------:R-:W-:Y:S02]  /*2cf0*/  ISETP.GE.AND P0, PT, R6, RZ, PT ;  /* 0x000000ff0600720c */ /* 0x000fe40003f06270 */
[----:B------:R-:W-:-:S04]  /*2d00*/  IADD3 R6, PT, PT, R3, -0xfc, RZ ;  /* 0xffffff0403067810 */ /* 0x000fc80007ffe0ff */
[----:B------:R-:W-:-:S07]  /*2d10*/  SHF.R.U32.HI R3, RZ, R6, R9 ;  /* 0x00000006ff037219 */ /* 0x000fce0000011609 */
[----:B------:R-:W-:-:S04]  /*2d20*/  @!P0 IADD3 R3, PT, PT, R3, 0x1, RZ ;  /* 0x0000000103038810 */ /* 0x000fc80007ffe0ff */
[----:B------:R-:W-:-:S04]  /*2d30*/  @!P1 SHF.L.U32 R3, R3, 0x1, RZ ;  /* 0x0000000103039819 */ /* 0x000fc800000006ff */
[----:B------:R-:W-:Y:S01]  /*2d40*/  LOP3.LUT R3, R3, 0x80000000, R0, 0xf8, !PT ;  /* 0x8000000003037812 */ /* 0x000fe200078ef800 */
[----:B------:R-:W-:Y:S06]  /*2d50*/  BRA `(.L_x_299) ;  /* 0x0000000000047947 */ /* 0x000fec0003800000 */
.L_x_300:
[----:B------:R0:W1:Y:S02]  /*2d60*/  MUFU.RCP R3, R0 ;  /* 0x0000000000037308 */ /* 0x0000640000001000 */
.L_x_299:
[----:B-1-3--:R-:W-:Y:S02]  /*2d70*/  MOV R6, R3 ;  /* 0x0000000300067202 */ /* 0x00afe40000000f00 */
[----:B------:R-:W-:-:S04]  /*2d80*/  MOV R3, 0x0 ;  /* 0x0000000000037802 */ /* 0x000fc80000000f00 */
[----:B0-2---:R-:W-:Y:S05]  /*2d90*/  RET.REL.NODEC R2 `(_Z24kernel_integrate_numericiiPKfS0_ffiiiPf) ;  /* 0xffffffd002987950 */ /* 0x005fea0003c3ffff */
        .weak           $__internal_7_$__cuda_sm3x_div_rn_noftz_f32_slowpath
        .type           $__internal_7_$__cuda_sm3x_div_rn_noftz_f32_slowpath,@function
        .size           $__internal_7_$__cuda_sm3x_div_rn_noftz_f32_slowpath,(.L_x_350 - $__internal_7_$__cuda_sm3x_div_rn_noftz_f32_slowpath)
$__internal_7_$__cuda_sm3x_div_rn_noftz_f32_slowpath:
        /* <DEDUP_REMOVED lines=34> */
.L_x_302:
[----:B------:R-:W-:Y:S01]  /*2fc0*/  LEA R21, R16, 0xc0800000, 0x17 ;  /* 0xc080000010157811 */ /* 0x000fe200078eb8ff */
[----:B------:R-:W-:Y:S01]  /*2fd0*/  BSSY.RECONVERGENT B1, `(.L_x_307) ;  /* 0x0000036000017945 */ /* 0x000fe20003800200 */
[----:B------:R-:W-:Y:S02]  /*2fe0*/  IADD3 R20, PT, PT, R20, -0x7f, RZ ;  /* 0xffffff8114147810 */ /* 0x000fe40007ffe0ff */
[----:B------:R-:W-:Y:S02]  /*2ff0*/  IADD3 R24, PT, PT, -R21, R0, RZ ;  /* 0x0000000015187210 */ /* 0x000fe40007ffe1ff */
[C---:B------:R-:W-:Y:S01]  /*3000*/  IADD3 R16, PT, PT, R20.reuse, 0x7f, -R16 ;  /* 0x0000007f14107810 */ /* 0x040fe20007ffe810 */
[----:B------:R-:W-:Y:S01]  /*3010*/  IMAD R0, R20, -0x800000, R3 ;  /* 0xff80000014007824 */ /* 0x000fe200078e0203 */
        /* <DEDUP_REMOVED lines=30> */
[----:B------:R-:W-:-:S02]  /*3200*/  ISETP.NE.AND P1, PT, R3, RZ, PT ;  /* 0x000000ff0300720c */ /* 0x000fc40003f25270 */
        /* <DEDUP_REMOVED lines=14> */
.L_x_309:
[----:B------:R-:W-:-:S04]  /*32f0*/  LOP3.LUT R0, R0, 0x80000000, RZ, 0xc0, !PT ;  /* 0x8000000000007812 */ /* 0x000fc800078ec0ff */
[----:B------:R-:W-:Y:S01]  /*3300*/  LOP3.LUT R0, R0, 0x7f800000, RZ, 0xfc, !PT ;  /* 0x7f80000000007812 */ /* 0x000fe200078efcff */
[----:B------:R-:W-:Y:S06]  /*3310*/  BRA `(.L_x_310) ;  /* 0x0000000000047947 */ /* 0x000fec0003800000 */
.L_x_308:
[----:B------:R-:W-:-:S07]  /*3320*/  LEA R0, R17, R0, 0x17 ;  /* 0x0000000011007211 */ /* 0x000fce00078eb8ff */
.L_x_310:
[----:B------:R-:W-:Y:S05]  /*3330*/  BSYNC.RECONVERGENT B1 ;  /* 0x0000000000017941 */ /* 0x000fea0003800200 */
.L_x_307:
[----:B------:R-:W-:Y:S05]  /*3340*/  BRA `(.L_x_311) ;  /* 0x0000000000207947 */ /* 0x000fea0003800000 */
.L_x_306:
[----:B------:R-:W-:-:S04]  /*3350*/  LOP3.LUT R0, R0, 0x80000000, R3, 0x48, !PT ;  /* 0x8000000000007812 */ /* 0x000fc800078e4803 */
[----:B------:R-:W-:Y:S01]  /*3360*/  LOP3.LUT R0, R0, 0x7f800000, RZ, 0xfc, !PT ;  /* 0x7f80000000007812 */ /* 0x000fe200078efcff */
[----:B------:R-:W-:Y:S06]  /*3370*/  BRA `(.L_x_311) ;  /* 0x0000000000147947 */ /* 0x000fec0003800000 */
.L_x_305:
[----:B------:R-:W-:Y:S01]  /*3380*/  LOP3.LUT R0, R0, 0x80000000, R3, 0x48, !PT ;  /* 0x8000000000007812 */ /* 0x000fe200078e4803 */
[----:B------:R-:W-:Y:S06]  /*3390*/  BRA `(.L_x_311) ;  /* 0x00000000000c7947 */ /* 0x000fec0003800000 */
.L_x_304:
[----:B------:R-:W0:Y:S01]  /*33a0*/  MUFU.RSQ R0, -QNAN ;  /* 0xffc0000000007908 */ /* 0x000e220000001400 */
[----:B------:R-:W-:Y:S05]  /*33b0*/  BRA `(.L_x_311) ;  /* 0x0000000000047947 */ /* 0x000fea0003800000 */
.L_x_303:
[----:B------:R-:W-:-:S07]  /*33c0*/  FADD.FTZ R0, R3, R0 ;  /* 0x0000000003007221 */ /* 0x000fce0000010000 */
.L_x_311:
[----:B------:R-:W-:Y:S05]  /*33d0*/  BSYNC.RECONVERGENT B0 ;  /* 0x0000000000007941 */ /* 0x000fea0003800200 */
.L_x_301:
[----:B------:R-:W-:-:S04]  /*33e0*/  HFMA2 R3, -RZ, RZ, 0, 0 ;  /* 0x00000000ff037431 */ /* 0x000fc800000001ff */
[----:B0-----:R-:W-:Y:S05]  /*33f0*/  RET.REL.NODEC R2 `(_Z24kernel_integrate_numericiiPKfS0_ffiiiPf) ;  /* 0xffffffcc02007950 */ /* 0x001fea0003c3ffff */
.L_x_312:
        /* <DEDUP_REMOVED lines=16> */
.L_x_350:


//--------------------- .text._Z19kernel_get_velocityiiPKfS0_ffiPf --------------------------
	.section	.text._Z19kernel_get_velocityiiPKfS0_ffiPf,"ax",@progbits
	.align	128
        .global         _Z19kernel_get_velocityiiPKfS0_ffiPf
        .type           _Z19kernel_get_velocityiiPKfS0_ffiPf,@function
        .size           _Z19kernel_get_velocityiiPKfS0_ffiPf,(.L_x_351 - _Z19kernel_get_velocityiiPKfS0_ffiPf)
        .other          _Z19kernel_get_velocityiiPKfS0_ffiPf,@"STO_CUDA_ENTRY STV_DEFAULT"
_Z19kernel_get_velocityiiPKfS0_ffiPf:
.text._Z19kernel_get_velocityiiPKfS0_ffiPf:
        /* <DEDUP_REMOVED lines=16> */
[----:B0-----:R-:W-:-:S06]  /*0100*/  IMAD.WIDE R6, R5, 0x4, R6 ;  /* 0x0000000405067825 */ /* 0x001fcc00078e0206 */
        /* <DEDUP_REMOVED lines=12> */
[----:B------:R-:W-:-:S07]  /*01d0*/  MOV R4, 0x1f0 ;  /* 0x000001f000047802 */ /* 0x000fce0000000f00 */
[----:B------:R-:W-:Y:S05]  /*01e0*/  CALL.REL.NOINC `($__internal_8_$__cuda_sm3x_div_rn_noftz_f32_slowpath) ;  /* 0x0000000000587944 */ /* 0x000fea0003c00000 */
[----:B------:R-:W-:-:S07]  /*01f0*/  IMAD.MOV.U32 R4, RZ, RZ, R0 ;  /* 0x000000ffff047224 */ /* 0x000fce00078e0000 */
.L_x_314:
[----:B------:R-:W-:Y:S05]  /*0200*/  BSYNC.RECONVERGENT B0 ;  /* 0x0000000000007941 */ /* 0x000fea0003800200 */
.L_x_313:
[----:B------:R-:W0:Y:S01]  /*0210*/  LDC R0, c[0x0][0x3a0] ;  /* 0x0000e800ff007b82 */ /* 0x000e220000000800 */
[----:B------:R-:W1:Y:S07]  /*0220*/  LDCU.64 UR6, c[0x0][0x380] ;  /* 0x00007000ff0677ac */ /* 0x000e6e0008000a00 */
[----:B------:R-:W2:Y:S01]  /*0230*/  LDC.64 R10, c[0x0][0x390] ;  /* 0x0000e400ff0a7b82 */ /* 0x000ea20000000a00 */
[----:B0-----:R-:W-:-:S05]  /*0240*/  I2FP.F32.S32 R3, R0 ;  /* 0x0000000000037245 */ /* 0x001fca0000201400 */
[----:B------:R-:W-:-:S06]  /*0250*/  FMUL R3, R3, R4 ;  /* 0x0000000403037220 */ /* 0x000fcc0000400000 */
[----:B------:R-:W0:Y:S02]  /*0260*/  F2I.FLOOR.NTZ R3, R3 ;  /* 0x0000000300037305 */ /* 0x000e240000207100 */
[----:B0-----:R-:W-:-:S05]  /*0270*/  VIADDMNMX.RELU R0, R0, 0xffffffff, R3, PT ;  /* 0xffffffff00007846 */ /* 0x001fca0003801103 */
[----:B-1----:R-:W-:-:S04]  /*0280*/  IMAD R9, R0, UR7, RZ ;  /* 0x0000000700097c24 */ /* 0x002fc8000f8e02ff */
[----:B------:R-:W-:-:S04]  /*0290*/  IMAD R9, R9, 0x2, R2 ;  /* 0x0000000209097824 */ /* 0x000fc800078e0202 */
[C---:B------:R-:W-:Y:S02]  /*02a0*/  VIADD R13, R9.reuse, UR7 ;  /* 0x00000007090d7c36 */ /* 0x040fe40008000000 */
[----:B--2---:R-:W-:-:S04]  /*02b0*/  IMAD.WIDE.U32 R8, R9, 0x4, R10 ;  /* 0x0000000409087825 */ /* 0x004fc800078e000a */
[----:B------:R-:W-:Y:S02]  /*02c0*/  IMAD.WIDE.U32 R10, R13, 0x4, R10 ;  /* 0x000000040d0a7825 */ /* 0x000fe400078e000a */
[----:B------:R-:W2:Y:S01]  /*02d0*/  LDG.E R8, desc[UR4][R8.64] ;  /* 0x0000000408087981 */ /* 0x000ea2000c1e1900 */
[----:B------:R-:W0:Y:S03]  /*02e0*/  LDC.64 R12, c[0x0][0x3a8] ;  /* 0x0000ea00ff0c7b82 */ /* 0x000e260000000a00 */
[----:B------:R-:W2:Y:S01]  /*02f0*/  LDG.E R10, desc[UR4][R10.64] ;  /* 0x000000040a0a7981 */ /* 0x000ea2000c1e1900 */
[----:B------:R-:W-:-:S04]  /*0300*/  IMAD R3, R2, UR6, R5 ;  /* 0x0000000602037c24 */ /* 0x000fc8000f8e0205 */
[----:B0-----:R-:W-:-:S04]  /*0310*/  IMAD.WIDE R2, R3, 0x4, R12 ;  /* 0x0000000403027825 */ /* 0x001fc800078e020c */
[----:B--2---:R-:W-:-:S05]  /*0320*/  FFMA R7, R7, R8, R10 ;  /* 0x0000000807077223 */ /* 0x004fca000000000a */
[----:B------:R-:W-:Y:S01]  /*0330*/  STG.E desc[UR4][R2.64], R7 ;  /* 0x0000000702007986 */ /* 0x000fe2000c101904 */
[----:B------:R-:W-:Y:S05]  /*0340*/  EXIT ;  /* 0x000000000000794d */ /* 0x000fea0003800000 */
        .weak           $__internal_8_$__cuda_sm3x_div_rn_noftz_f32_slowpath
        .type           $__internal_8_$__cuda_sm3x_div_rn_noftz_f32_slowpath,@function
        .size           $__internal_8_$__cuda_sm3x_div_rn_noftz_f32_slowpath,(.L_x_351 - $__internal_8_$__cuda_sm3x_div_rn_noftz_f32_slowpath)
$__internal_8_$__cuda_sm3x_div_rn_noftz_f32_slowpath:
[--C-:B------:R-:W-:Y:S01]  /*0350*/  SHF.R.U32.HI R8, RZ, 0x17, R3.reuse ;  /* 0x00000017ff087819 */ /* 0x100fe20000011603 */
[----:B------:R-:W-:Y:S01]  /*0360*/  BSSY.RECONVERGENT B1, `(.L_x_315) ;  /* 0x0000064000017945 */ /* 0x000fe20003800200 */
[--C-:B------:R-:W-:Y:S01]  /*0370*/  SHF.R.U32.HI R6, RZ, 0x17, R0.reuse ;  /* 0x00000017ff067819 */ /* 0x100fe20000011600 */
[----:B------:R-:W-:Y:S01]  /*0380*/  IMAD.MOV.U32 R10, RZ, RZ, R0 ;  /* 0x000000ffff0a7224 */ /* 0x000fe200078e0000 */
[----:B------:R-:W-:Y:S01]  /*0390*/  LOP3.LUT R9, R8, 0xff, RZ, 0xc0, !PT ;  /* 0x000000ff08097812 */ /* 0x000fe200078ec0ff */
[----:B------:R-:W-:Y:S01]  /*03a0*/  IMAD.MOV.U32 R11, RZ, RZ, R3 ;  /* 0x000000ffff0b7224 */ /* 0x000fe200078e0003 */
[----:B------:R-:W-:-:S03]  /*03b0*/  LOP3.LUT R8, R6, 0xff, RZ, 0xc0, !PT ;  /* 0x000000ff06087812 */ /* 0x000fc600078ec0ff */
[----:B------:R-:W-:Y:S02]  /*03c0*/  VIADD R13, R9, 0xffffffff ;  /* 0xffffffff090d7836 */ /* 0x000fe40000000000 */
[----:B------:R-:W-:-:S03]  /*03d0*/  VIADD R12, R8, 0xffffffff ;  /* 0xffffffff080c7836 */ /* 0x000fc60000000000 */
        /* <DEDUP_REMOVED lines=22> */
[----:B------:R-:W-:Y:S02]  /*0540*/  @P0 IMAD.MOV.U32 R6, RZ, RZ, RZ ;  /* 0x000000ffff060224 */ /* 0x000fe400078e00ff */
[----:B------:R-:W-:Y:S01]  /*0550*/  @!P0 FFMA R10, R0, 1.84467440737095516160e+19, RZ ;  /* 0x5f800000000a8823 */ /* 0x000fe200000000ff */
[----:B------:R-:W-:Y:S02]  /*0560*/  @!P0 IMAD.MOV.U32 R6, RZ, RZ, -0x40 ;  /* 0xffffffc0ff068424 */ /* 0x000fe400078e00ff */
[----:B------:R-:W-:Y:S02]  /*0570*/  @!P1 FFMA R11, R3, 1.84467440737095516160e+19, RZ ;  /* 0x5f800000030b9823 */ /* 0x000fe400000000ff */
[----:B------:R-:W-:-:S07]  /*0580*/  @!P1 VIADD R6, R6, 0x40 ;  /* 0x0000004006069836 */ /* 0x000fce0000000000 */
.L_x_316:
[----:B------:R-:W-:Y:S01]  /*0590*/  LEA R0, R9, 0xc0800000, 0x17 ;  /* 0xc080000009007811 */ /* 0x000fe200078eb8ff */
[----:B------:R-:W-:Y:S01]  /*05a0*/  VIADD R8, R8, 0xffffff81 ;  /* 0xffffff8108087836 */ /* 0x000fe20000000000 */
[----:B------:R-:W-:Y:S02]  /*05b0*/  BSSY.RECONVERGENT B2, `(.L_x_321) ;  /* 0x0000035000027945 */ /* 0x000fe40003800200 */
[----:B------:R-:W-:Y:S01]  /*05c0*/  IADD3 R11, PT, PT, -R0, R11, RZ ;  /* 0x0000000b000b7210 */ /* 0x000fe20007ffe1ff */
[C---:B------:R-:W-:Y:S01]  /*05d0*/  IMAD R0, R8.reuse, -0x800000, R10 ;  /* 0xff80000008007824 */ /* 0x040fe200078e020a */
[----:B------:R-:W-:Y:S02]  /*05e0*/  IADD3 R9, PT, PT, R8, 0x7f, -R9 ;  /* 0x0000007f08097810 */ /* 0x000fe40007ffe809 */
[----:B------:R-:W0:Y:S01]  /*05f0*/  MUFU.RCP R3, R11 ;  /* 0x0000000b00037308 */ /* 0x000e220000001000 */
[----:B------:R-:W-:Y:S02]  /*0600*/  FADD.FTZ R13, -R11, -RZ ;  /* 0x800000ff0b0d7221 */ /* 0x000fe40000010100 */
[----:B------:R-:W-:-:S02]  /*0610*/  IMAD.IADD R9, R9, 0x1, R6 ;  /* 0x0000000109097824 */ /* 0x000fc400078e0206 */
        /* <DEDUP_REMOVED lines=9> */
[----:B------:R-:W-:-:S04]  /*06b0*/  IMAD.IADD R11, R3, 0x1, R9 ;  /* 0x00000001030b7824 */ /* 0x000fc800078e0209 */
        /* <DEDUP_REMOVED lines=11> */
[C---:B------:R-:W-:Y:S02]  /*0770*/  VIADD R9, R11.reuse, 0x20 ;  /* 0x000000200b097836 */ /* 0x040fe40000000000 */
[CCC-:B------:R-:W-:Y:S01]  /*0780*/  FFMA.RM R6, R12.reuse, R10.reuse, R15.reuse ;  /* 0x0000000a0c067223 */ /* 0x1c0fe2000000400f */
[----:B------:R-:W-:Y:S02]  /*0790*/  ISETP.NE.AND P2, PT, R11, RZ, PT ;  /* 0x000000ff0b00720c */ /* 0x000fe40003f45270 */
[----:B------:R-:W-:Y:S01]  /*07a0*/  LOP3.LUT R8, R3, 0x7fffff, RZ, 0xc0, !PT ;  /* 0x007fffff03087812 */ /* 0x000fe200078ec0ff */
[----:B------:R-:W-:Y:S01]  /*07b0*/  FFMA.RP R3, R12, R10, R15 ;  /* 0x0000000a0c037223 */ /* 0x000fe2000000800f */
        /* <DEDUP_REMOVED lines=12> */
[----:B------:R-:W-:-:S05]  /*0880*/  LOP3.LUT R6, R6, R3, RZ, 0xc0, !PT ;  /* 0x0000000306067212 */ /* 0x000fca00078ec0ff */
[----:B------:R-:W-:-:S05]  /*0890*/  IMAD.IADD R9, R9, 0x1, R6 ;  /* 0x0000000109097824 */ /* 0x000fca00078e0206 */
[----:B------:R-:W-:Y:S01]  /*08a0*/  LOP3.LUT R0, R9, R0, RZ, 0xfc, !PT ;  /* 0x0000000009007212 */ /* 0x000fe200078efcff */
[----:B------:R-:W-:Y:S06]  /*08b0*/  BRA `(.L_x_324) ;  /* 0x0000000000107947 */ /* 0x000fec0003800000 */
.L_x_323:
[----:B------:R-:W-:-:S04]  /*08c0*/  LOP3.LUT R0, R0, 0x80000000, RZ, 0xc0, !PT ;  /* 0x8000000000007812 */ /* 0x000fc800078ec0ff */
[----:B------:R-:W-:Y:S01]  /*08d0*/  LOP3.LUT R0, R0, 0x7f800000, RZ, 0xfc, !PT ;  /* 0x7f80000000007812 */ /* 0x000fe200078efcff */
[----:B------:R-:W-:Y:S06]  /*08e0*/  BRA `(.L_x_324) ;  /* 0x0000000000047947 */ /* 0x000fec0003800000 */
.L_x_322:
[----:B------:R-:W-:-:S07]  /*08f0*/  IMAD R0, R9, 0x800000, R0 ;  /* 0x0080000009007824 */ /* 0x000fce00078e0200 */
.L_x_324:
[----:B------:R-:W-:Y:S05]  /*0900*/  BSYNC.RECONVERGENT B2 ;  /* 0x0000000000027941 */ /* 0x000fea0003800200 */
.L_x_321:
[----:B------:R-:W-:Y:S05]  /*0910*/  BRA `(.L_x_325) ;  /* 0x0000000000207947 */ /* 0x000fea0003800000 */
.L_x_320:
[----:B------:R-:W-:-:S04]  /*0920*/  LOP3.LUT R0, R11, 0x80000000, R10, 0x48, !PT ;  /* 0x800000000b007812 */ /* 0x000fc800078e480a */
[----:B------:R-:W-:Y:S01]  /*0930*/  LOP3.LUT R0, R0, 0x7f800000, RZ, 0xfc, !PT ;  /* 0x7f80000000007812 */ /* 0x000fe200078efcff */
[----:B------:R-:W-:Y:S06]  /*0940*/  BRA `(.L_x_325) ;  /* 0x0000000000147947 */ /* 0x000fec0003800000 */
.L_x_319:
[----:B------:R-:W-:Y:S01]  /*0950*/  LOP3.LUT R0, R11, 0x80000000, R10, 0x48, !PT ;  /* 0x800000000b007812 */ /* 0x000fe200078e480a */
[----:B------:R-:W-:Y:S06]  /*0960*/  BRA `(.L_x_325) ;  /* 0x00000000000c7947 */ /* 0x000fec0003800000 */
.L_x_318:
[----:B------:R-:W0:Y:S01]  /*0970*/  MUFU.RSQ R0, -QNAN ;  /* 0xffc0000000007908 */ /* 0x000e220000001400 */
[----:B------:R-:W-:Y:S05]  /*0980*/  BRA `(.L_x_325) ;  /* 0x0000000000047947 */ /* 0x000fea0003800000 */
.L_x_317:
[----:B------:R-:W-:-:S07]  /*0990*/  FADD.FTZ R0, R0, R3 ;  /* 0x0000000300007221 */ /* 0x000fce0000010000 */
.L_x_325:
[----:B------:R-:W-:Y:S05]  /*09a0*/  BSYNC.RECONVERGENT B1 ;  /* 0x0000000000017941 */ /* 0x000fea0003800200 */
.L_x_315:
[----:B------:R-:W-:Y:S02]  /*09b0*/  IMAD.MOV.U32 R8, RZ, RZ, R4 ;  /* 0x000000ffff087224 */ /* 0x000fe400078e0004 */
[----:B------:R-:W-:-:S04]  /*09c0*/  IMAD.MOV.U32 R9, RZ, RZ, 0x0 ;  /* 0x00000000ff097424 */ /* 0x000fc800078e00ff */
[----:B0-----:R-:W-:Y:S05]  /*09d0*/  RET.REL.NODEC R8 `(_Z19kernel_get_velocityiiPKfS0_ffiPf) ;  /* 0xfffffff408887950 */ /* 0x001fea0003c3ffff */
.L_x_326:
        /* <DEDUP_REMOVED lines=10> */
.L_x_351:


//--------------------- .text._Z15kernel_get_celliPKfffiPi --------------------------
	.section	.text._Z15kernel_get_celliPKfffiPi,"ax",@progbits
	.align	128
        .global         _Z15kernel_get_celliPKfffiPi
        .type           _Z15kernel_get_celliPKfffiPi,@function
        .size           _Z15kernel_get_celliPKfffiPi,(.L_x_352 - _Z15kernel_get_celliPKfffiPi)
        .other          _Z15kernel_get_celliPKfffiPi,@"STO_CUDA_ENTRY STV_DEFAULT"
_Z15kernel_get_celliPKfffiPi:
.text._Z15kernel_get_celliPKfffiPi:
[----:B------:R-:W-:Y:S01]  /*0000*/  LDC R1, c[0x0][0x37c] ;  /* 0x0000df00ff017b82 */ /* 0x000fe20000000800 */
[----:B------:R-:W0:Y:S07]  /*0010*/  S2R R3, SR_TID.X ;  /* 0x0000000000037919 */ /* 0x000e2e0000002100 */
[----:B------:R-:W0:Y:S01]  /*0020*/  S2UR UR4, SR_CTAID.X ;  /* 0x00000000000479c3 */ /* 0x000e220000002500 */
[----:B------:R-:W1:Y:S07]  /*0030*/  LDCU UR5, c[0x0][0x380] ;  /* 0x00007000ff0577ac */ /* 0x000e6e0008000800 */
[----:B------:R-:W0:Y:S02]  /*0040*/  LDC R2, c[0x0][0x360] ;  /* 0x0000d800ff027b82 */ /* 0x000e240000000800 */
[----:B0-----:R-:W-:-:S05]  /*0050*/  IMAD R2, R2, UR4, R3 ;  /* 0x0000000402027c24 */ /* 0x001fca000f8e0203 */
[----:B-1----:R-:W-:-:S13]  /*0060*/  ISETP.GE.AND P0, PT, R2, UR5, PT ;  /* 0x0000000502007c0c */ /* 0x002fda000bf06270 */
        /* <DEDUP_REMOVED lines=18> */
[----:B------:R-:W-:Y:S05]  /*0190*/  CALL.REL.NOINC `($__internal_9_$__cuda_sm3x_div_rn_noftz_f32_slowpath) ;  /* 0x00000000002c7944 */ /* 0x000fea0003c00000 */
[----:B------:R-:W-:-:S07]  /*01a0*/  IMAD.MOV.U32 R6, RZ, RZ, R0 ;  /* 0x000000ffff067224 */ /* 0x000fce00078e0000 */
.L_x_328:
[----:B------:R-:W-:Y:S05]  /*01b0*/  BSYNC.RECONVERGENT B0 ;  /* 0x0000000000007941 */ /* 0x000fea0003800200 */
.L_x_327:
[----:B------:R-:W0:Y:S08]  /*01c0*/  LDC R7, c[0x0][0x398] ;  /* 0x0000e600ff077b82 */ /* 0x000e300000000800 */
[----:B------:R-:W1:Y:S01]  /*01d0*/  LDC.64 R4, c[0x0][0x3a0] ;  /* 0x0000e800ff047b82 */ /* 0x000e620000000a00 */
[----:B0-----:R-:W-:-:S05]  /*01e0*/  I2FP.F32.S32 R3, R7 ;  /* 0x0000000700037245 */ /* 0x001fca0000201400 */
[----:B------:R-:W-:Y:S01]  /*01f0*/  FMUL R6, R3, R6 ;  /* 0x0000000603067220 */ /* 0x000fe20000400000 */
[----:B-1----:R-:W-:-:S05]  /*0200*/  IMAD.WIDE R2, R2, 0x4, R4 ;  /* 0x0000000402027825 */ /* 0x002fca00078e0204 */
[----:B------:R-:W0:Y:S02]  /*0210*/  F2I.FLOOR.NTZ R6, R6 ;  /* 0x0000000600067305 */ /* 0x000e240000207100 */
[----:B0-----:R-:W-:-:S05]  /*0220*/  VIADDMNMX.RELU R5, R7, 0xffffffff, R6, PT ;  /* 0xffffffff07057846 */ /* 0x001fca0003801106 */
[----:B------:R-:W-:Y:S01]  /*0230*/  STG.E desc[UR4][R2.64], R5 ;  /* 0x0000000502007986 */ /* 0x000fe2000c101904 */
[----:B------:R-:W-:Y:S05]  /*0240*/  EXIT ;  /* 0x000000000000794d */ /* 0x000fea0003800000 */
        .weak           $__internal_9_$__cuda_sm3x_div_rn_noftz_f32_slowpath
        .type           $__internal_9_$__cuda_sm3x_div_rn_noftz_f32_slowpath,@function
        .size           $__internal_9_$__cuda_sm3x_div_rn_noftz_f32_slowpath,(.L_x_352 - $__internal_9_$__cuda_sm3x_div_rn_noftz_f32_slowpath)
$__internal_9_$__cuda_sm3x_div_rn_noftz_f32_slowpath:
        /* <DEDUP_REMOVED lines=36> */
.L_x_330:
[----:B------:R-:W-:Y:S01]  /*0490*/  LEA R3, R6, 0xc0800000, 0x17 ;  /* 0xc080000006037811 */ /* 0x000fe200078eb8ff */
[----:B------:R-:W-:Y:S01]  /*04a0*/  VIADD R5, R5, 0xffffff81 ;  /* 0xffffff8105057836 */ /* 0x000fe20000000000 */
[----:B------:R-:W-:Y:S03]  /*04b0*/  BSSY.RECONVERGENT B2, `(.L_x_335) ;  /* 0x0000035000027945 */ /* 0x000fe60003800200 */
[----:B------:R-:W-:Y:S01]  /*04c0*/  IMAD.IADD R3, R8, 0x1, -R3 ;  /* 0x0000000108037824 */ /* 0x000fe200078e0a03 */
[C---:B------:R-:W-:Y:S01]  /*04d0*/  IADD3 R6, PT, PT, R5.reuse, 0x7f, -R6 ;  /* 0x0000007f05067810 */ /* 0x040fe20007ffe806 */
[----:B------:R-:W-:Y:S02]  /*04e0*/  IMAD R0, R5, -0x800000, R7 ;  /* 0xff80000005007824 */ /* 0x000fe400078e0207 */
[----:B------:R-:W0:Y:S01]  /*04f0*/  MUFU.RCP R8, R3 ;  /* 0x0000000300087308 */ /* 0x000e220000001000 */
[----:B------:R-:W-:Y:S01]  /*0500*/  FADD.FTZ R11, -R3, -RZ ;  /* 0x800000ff030b7221 */ /* 0x000fe20000010100 */
[----:B------:R-:W-:-:S03]  /*0510*/  IMAD.IADD R6, R6, 0x1, R9 ;  /* 0x0000000106067824 */ /* 0x000fc600078e0209 */
        /* <DEDUP_REMOVED lines=21> */
[CCC-:B------:R-:W-:Y:S01]  /*0670*/  FFMA.RM R6, R10.reuse, R8.reuse, R7.reuse ;  /* 0x000000080a067223 */ /* 0x1c0fe20000004007 */
[C---:B------:R-:W-:Y:S02]  /*0680*/  ISETP.NE.AND P2, PT, R9.reuse, RZ, PT ;  /* 0x000000ff0900720c */ /* 0x040fe40003f45270 */
[----:B------:R-:W-:Y:S02]  /*0690*/  ISETP.NE.AND P1, PT, R9, RZ, PT ;  /* 0x000000ff0900720c */ /* 0x000fe40003f25270 */
[----:B------:R-:W-:Y:S01]  /*06a0*/  LOP3.LUT R5, R3, 0x7fffff, RZ, 0xc0, !PT ;  /* 0x007fffff03057812 */ /* 0x000fe200078ec0ff */
[----:B------:R-:W-:Y:S01]  /*06b0*/  FFMA.RP R3, R10, R8, R7 ;  /* 0x000000080a037223 */ /* 0x000fe20000008007 */
[----:B------:R-:W-:Y:S02]  /*06c0*/  VIADD R8, R9, 0x20 ;  /* 0x0000002009087836 */ /* 0x000fe40000000000 */
[----:B------:R-:W-:Y:S01]  /*06d0*/  LOP3.LUT R5, R5, 0x800000, RZ, 0xfc, !PT ;  /* 0x0080000005057812 */ /* 0x000fe200078efcff */
[----:B------:R-:W-:Y:S01]  /*06e0*/  IMAD.MOV R7, RZ, RZ, -R9 ;  /* 0x000000ffff077224 */ /* 0x000fe200078e0a09 */
[----:B------:R-:W-:-:S02]  /*06f0*/  FSETP.NEU.FTZ.AND P0, PT, R3, R6, PT ;  /* 0x000000060300720b */ /* 0x000fc40003f1d000 */
[----:B------:R-:W-:Y:S02]  /*0700*/  SHF.L.U32 R8, R5, R8, RZ ;  /* 0x0000000805087219 */ /* 0x000fe400000006ff */
[----:B------:R-:W-:Y:S02]  /*0710*/  SEL R6, R7, RZ, P2 ;  /* 0x000000ff07067207 */ /* 0x000fe40001000000 */
[----:B------:R-:W-:Y:S02]  /*0720*/  ISETP.NE.AND P1, PT, R8, RZ, P1 ;  /* 0x000000ff0800720c */ /* 0x000fe40000f25270 */
[----:B------:R-:W-:Y:S02]  /*0730*/  SHF.R.U32.HI R6, RZ, R6, R5 ;  /* 0x00000006ff067219 */ /* 0x000fe40000011605 */
[----:B------:R-:W-:Y:S02]  /*0740*/  PLOP3.LUT P0, PT, P0, P1, PT, 0xf8, 0x8f ;  /* 0x00000000008f781c */ /* 0x000fe40000703f70 */
[----:B------:R-:W-:-:S02]  /*0750*/  SHF.R.U32.HI R8, RZ, 0x1, R6 ;  /* 0x00000001ff087819 */ /* 0x000fc40000011606 */
[----:B------:R-:W-:-:S04]  /*0760*/  SEL R3, RZ, 0x1, !P0 ;  /* 0x00000001ff037807 */ /* 0x000fc80004000000 */
[----:B------:R-:W-:-:S04]  /*0770*/  LOP3.LUT R3, R3, 0x1, R8, 0xf8, !PT ;  /* 0x0000000103037812 */ /* 0x000fc800078ef808 */
[----:B------:R-:W-:-:S05]  /*0780*/  LOP3.LUT R3, R3, R6, RZ, 0xc0, !PT ;  /* 0x0000000603037212 */ /* 0x000fca00078ec0ff */
[----:B------:R-:W-:-:S05]  /*0790*/  IMAD.IADD R3, R8, 0x1, R3 ;  /* 0x0000000108037824 */ /* 0x000fca00078e0203 */
[----:B------:R-:W-:Y:S01]  /*07a0*/  LOP3.LUT R0, R3, R0, RZ, 0xfc, !PT ;  /* 0x0000000003007212 */ /* 0x000fe200078efcff */
[----:B------:R-:W-:Y:S06]  /*07b0*/  BRA `(.L_x_338) ;  /* 0x0000000000107947 */ /* 0x000fec0003800000 */
.L_x_337:
[----:B------:R-:W-:-:S04]  /*07c0*/  LOP3.LUT R0, R0, 0x80000000, RZ, 0xc0, !PT ;  /* 0x8000000000007812 */ /* 0x000fc800078ec0ff */
[----:B------:R-:W-:Y:S01]  /*07d0*/  LOP3.LUT R0, R0, 0x7f800000, RZ, 0xfc, !PT ;  /* 0x7f80000000007812 */ /* 0x000fe200078efcff */
[----:B------:R-:W-:Y:S06]  /*07e0*/  BRA `(.L_x_338) ;  /* 0x0000000000047947 */ /* 0x000fec0003800000 */
.L_x_336:
[----:B------:R-:W-:-:S07]  /*07f0*/  IMAD R0, R6, 0x800000, R0 ;  /* 0x0080000006007824 */ /* 0x000fce00078e0200 */
.L_x_338:
[----:B------:R-:W-:Y:S05]  /*0800*/  BSYNC.RECONVERGENT B2 ;  /* 0x0000000000027941 */ /* 0x000fea0003800200 */
.L_x_335:
[----:B------:R-:W-:Y:S05]  /*0810*/  BRA `(.L_x_339) ;  /* 0x0000000000207947 */ /* 0x000fea0003800000 */
.L_x_334:
[----:B------:R-:W-:-:S04]  /*0820*/  LOP3.LUT R0, R8, 0x80000000, R7, 0x48, !PT ;  /* 0x8000000008007812 */ /* 0x000fc800078e4807 */
[----:B------:R-:W-:Y:S01]  /*0830*/  LOP3.LUT R0, R0, 0x7f800000, RZ, 0xfc, !PT ;  /* 0x7f80000000007812 */ /* 0x000fe200078efcff */
[----:B------:R-:W-:Y:S06]  /*0840*/  BRA `(.L_x_339) ;  /* 0x0000000000147947 */ /* 0x000fec0003800000 */
.L_x_333:
[----:B------:R-:W-:Y:S01]  /*0850*/  LOP3.LUT R0, R8, 0x80000000, R7, 0x48, !PT ;  /* 0x8000000008007812 */ /* 0x000fe200078e4807 */
[----:B------:R-:W-:Y:S06]  /*0860*/  BRA `(.L_x_339) ;  /* 0x00000000000c7947 */ /* 0x000fec0003800000 */
.L_x_332:
[----:B------:R-:W0:Y:S01]  /*0870*/  MUFU.RSQ R0, -QNAN ;  /* 0xffc0000000007908 */ /* 0x000e220000001400 */
[----:B------:R-:W-:Y:S05]  /*0880*/  BRA `(.L_x_339) ;  /* 0x0000000000047947 */ /* 0x000fea0003800000 */
.L_x_331:
[----:B------:R-:W-:-:S07]  /*0890*/  FADD.FTZ R0, R0, R3 ;  /* 0x0000000300007221 */ /* 0x000fce0000010000 */
.L_x_339:
[----:B------:R-:W-:Y:S05]  /*08a0*/  BSYNC.RECONVERGENT B1 ;  /* 0x0000000000017941 */ /* 0x000fea0003800200 */
.L_x_329:
[----:B------:R-:W-:-:S04]  /*08b0*/  IMAD.MOV.U32 R5, RZ, RZ, 0x0 ;  /* 0x00000000ff057424 */ /* 0x000fc800078e00ff */
[----:B0-----:R-:W-:Y:S05]  /*08c0*/  RET.REL.NODEC R4 `(_Z15kernel_get_celliPKfffiPi) ;  /* 0xfffffff404cc7950 */ /* 0x001fea0003c3ffff */
.L_x_340:
        /* <DEDUP_REMOVED lines=11> */
.L_x_352:


//--------------------- .nv.shared.reserved.0     --------------------------
	.section	.nv.shared.reserved.0,"aw",@nobits
	.weak		__nv_reservedSMEM_offset_0_alias
	.size		__nv_reservedSMEM_offset_0_alias, 0, 64
	.other		__nv_reservedSMEM_offset_0_alias,@"STO_CUDA_RESERVED_SHARED STV_DEFAULT"
__nv_reservedSMEM_offset_0_alias:
	.zero		0
	.zero		64


//--------------------- .nv.constant0._Z35kernel_derivative_closed_form_traceiiiPKfS0_S0_S0_ffiPf --------------------------
	.section	.nv.constant0._Z35kernel_derivative_closed_form_traceiiiPKfS0_S0_S0_ffiPf,"a",@progbits
	.sectionflags	@""
	.align	4
.nv.constant0._Z35kernel_derivative_closed_form_traceiiiPKfS0_S0_S0_ffiPf:
	.zero		968


//--------------------- .nv.constant0._Z34kernel_integrate_closed_form_traceiiPKfS0_ffiPf --------------------------
	.section	.nv.constant0._Z34kernel_integrate_closed_form_traceiiPKfS0_ffiPf,"a",@progbits
	.sectionflags	@""
	.align	4
.nv.constant0._Z34kernel_integrate_closed_form_traceiiPKfS0_ffiPf:
	.zero		944


//--------------------- .nv.constant0._Z29kernel_derivative_closed_formiiiPKfS0_S0_iiiPf --------------------------
	.section	.nv.constant0._Z29kernel_derivative_closed_formiiiPKfS0_S0_iiiPf,"a",@progbits
	.sectionflags	@""
	.align	4
.nv.constant0._Z29kernel_derivative_closed_formiiiPKfS0_S0_iiiPf:
	.zero		960


//--------------------- .nv.constant0._Z28kernel_integrate_closed_formiiPKfS0_ffiPf --------------------------
	.section	.nv.constant0._Z28kernel_integrate_closed_formiiPKfS0_ffiPf,"a",@progbits
	.sectionflags	@""
	.align	4
.nv.constant0._Z28kernel_integrate_closed_formiiPKfS0_ffiPf:
	.zero		944


//--------------------- .nv.constant0._Z24kernel_integrate_numericiiPKfS0_ffiiiPf --------------------------
	.section	.nv.constant0._Z24kernel_integrate_numericiiPKfS0_ffiiiPf,"a",@progbits
	.sectionflags	@""
	.align	4
.nv.constant0._Z24kernel_integrate_numericiiPKfS0_ffiiiPf:
	.zero		952


//--------------------- .nv.constant0._Z19kernel_get_velocityiiPKfS0_ffiPf --------------------------
	.section	.nv.constant0._Z19kernel_get_velocityiiPKfS0_ffiPf,"a",@progbits
	.sectionflags	@""
	.align	4
.nv.constant0._Z19kernel_get_velocityiiPKfS0_ffiPf:
	.zero		944


//--------------------- .nv.constant0._Z15kernel_get_celliPKfffiPi --------------------------
	.section	.nv.constant0._Z15kernel_get_celliPKfffiPi,"a",@progbits
	.sectionflags	@""
	.align	4
.nv.constant0._Z15kernel_get_celliPKfffiPi:
	.zero		936


//--------------------- SYMBOLS --------------------------

	.type		.nv.reservedSmem.offset0,@object
	.size		.nv.reservedSmem.offset0,0x4
